	.target	sm_90a

	.elftype	@"ET_EXEC"


//--------------------- .note.nv.tkinfo           --------------------------
	.section	.note.nv.tkinfo,"",@"SHT_NOTE"
	.sectionflags	@"SHF_NOTE_NV_TKINFO"
	.tkinfo
        /*0018*/ 	.word	0x00000002
        /*0030*/ 	.string	""
        /*0030*/ 	.string	"ptxas"
        /*0030*/ 	.string	"Cuda compilation tools, release 13.0, V13.0.88"
        /*0030*/ 	.string	"Build cuda_13.0.r13.0/compiler.36424714_0"
        /*0030*/ 	.string	"-v  -suppress-debug-info  -lineinfo  -arch sm_90a "



//--------------------- .note.nv.cuinfo           --------------------------
	.section	.note.nv.cuinfo,"",@"SHT_NOTE"
	.sectionflags	@"SHF_NOTE_NV_CUINFO"
        /*0018*/ 	.short	0x0002
        /*001a*/ 	.short	0x005a
        /*001c*/ 	.short	0x0082
	.zero		2


//--------------------- .nv.info                  --------------------------
	.section	.nv.info,"",@"SHT_CUDA_INFO"
	.align	4


	//----- nvinfo : EIATTR_REGCOUNT
	.align		4
        /*0000*/ 	.byte	0x04, 0x2f
        /*0002*/ 	.short	(.L_1 - .L_0)
	.align		4
.L_0:
        /*0004*/ 	.word	index@(matmul_kernel)
        /*0008*/ 	.word	0x000000ff


	//----- nvinfo : EIATTR_FRAME_SIZE
	.align		4
.L_1:
        /*000c*/ 	.byte	0x04, 0x11
        /*000e*/ 	.short	(.L_3 - .L_2)
	.align		4
.L_2:
        /*0010*/ 	.word	index@(matmul_kernel)
        /*0014*/ 	.word	0x000006b8


	//----- nvinfo : EIATTR_MIN_STACK_SIZE
	.align		4
.L_3:
        /*0018*/ 	.byte	0x04, 0x12
        /*001a*/ 	.short	(.L_5 - .L_4)
	.align		4
.L_4:
        /*001c*/ 	.word	index@(matmul_kernel)
        /*0020*/ 	.word	0x000006b8
.L_5:


//--------------------- .nv.compat                --------------------------
	.section	.nv.compat,"",@"SHT_CUDA_COMPAT_INFO"
	.align	4
        /*0000*/ 	.byte	0x02, 0x09, 0x01, 0x00, 0x02, 0x02, 0x04, 0x00, 0x02, 0x05, 0x05, 0x00, 0x03, 0x07, 0x01, 0x01
        /*0010*/ 	.byte	0x02, 0x03, 0x00, 0x00, 0x02, 0x06, 0x01, 0x00, 0x04, 0x0b, 0x08, 0x00, 0x00, 0x00, 0x00, 0x00
        /*0020*/ 	.byte	0x00, 0x00, 0x00, 0x00


//--------------------- .nv.info.matmul_kernel    --------------------------
	.section	.nv.info.matmul_kernel,"",@"SHT_CUDA_INFO"
	.sectionflags	@""
	.align	4


	//----- nvinfo : EIATTR_CUDA_API_VERSION
	.align		4
        /*0000*/ 	.byte	0x04, 0x37
        /*0002*/ 	.short	(.L_7 - .L_6)
.L_6:
        /*0004*/ 	.word	0x00000082


	//----- nvinfo : EIATTR_KPARAM_INFO
	.align		4
.L_7:
        /*0008*/ 	.byte	0x04, 0x17
        /*000a*/ 	.short	(.L_9 - .L_8)
.L_8:
        /*000c*/ 	.word	0x00000000
        /*0010*/ 	.short	0x000d
        /*0012*/ 	.short	0x0048
        /*0014*/ 	.byte	0x00, 0xf4, 0x21, 0x00


	//----- nvinfo : EIATTR_KPARAM_INFO
	.align		4
.L_9:
        /*0018*/ 	.byte	0x04, 0x17
        /*001a*/ 	.short	(.L_11 - .L_10)
.L_10:
        /*001c*/ 	.word	0x00000000
        /*0020*/ 	.short	0x000c
        /*0022*/ 	.short	0x0040
        /*0024*/ 	.byte	0x00, 0xf4, 0x21, 0x00


	//----- nvinfo : EIATTR_KPARAM_INFO
	.align		4
.L_11:
        /*0028*/ 	.byte	0x04, 0x17
        /*002a*/ 	.short	(.L_13 - .L_12)
.L_12:
        /*002c*/ 	.word	0x00000000
        /*0030*/ 	.short	0x000b
        /*0032*/ 	.short	0x0038
        /*0034*/ 	.byte	0x00, 0xf0, 0x11, 0x00


	//----- nvinfo : EIATTR_KPARAM_INFO
	.align		4
.L_13:
        /*0038*/ 	.byte	0x04, 0x17
        /*003a*/ 	.short	(.L_15 - .L_14)
.L_14:
        /*003c*/ 	.word	0x00000000
        /*0040*/ 	.short	0x000a
        /*0042*/ 	.short	0x0034
        /*0044*/ 	.byte	0x00, 0xf0, 0x11, 0x00


	//----- nvinfo : EIATTR_KPARAM_INFO
	.align		4
.L_15:
        /*0048*/ 	.byte	0x04, 0x17
        /*004a*/ 	.short	(.L_17 - .L_16)
.L_16:
        /*004c*/ 	.word	0x00000000
        /*0050*/ 	.short	0x0009
        /*0052*/ 	.short	0x0030
        /*0054*/ 	.byte	0x00, 0xf0, 0x11, 0x00


	//----- nvinfo : EIATTR_KPARAM_INFO
	.align		4
.L_17:
        /*0058*/ 	.byte	0x04, 0x17
        /*005a*/ 	.short	(.L_19 - .L_18)
.L_18:
        /*005c*/ 	.word	0x00000000
        /*0060*/ 	.short	0x0008
        /*0062*/ 	.short	0x002c
        /*0064*/ 	.byte	0x00, 0xf0, 0x11, 0x00


	//----- nvinfo : EIATTR_KPARAM_INFO
	.align		4
.L_19:
        /*0068*/ 	.byte	0x04, 0x17
        /*006a*/ 	.short	(.L_21 - .L_20)
.L_20:
        /*006c*/ 	.word	0x00000000
        /*0070*/ 	.short	0x0007
        /*0072*/ 	.short	0x0028
        /*0074*/ 	.byte	0x00, 0xf0, 0x11, 0x00


	//----- nvinfo : EIATTR_KPARAM_INFO
	.align		4
.L_21:
        /*0078*/ 	.byte	0x04, 0x17
        /*007a*/ 	.short	(.L_23 - .L_22)
.L_22:
        /*007c*/ 	.word	0x00000000
        /*0080*/ 	.short	0x0006
        /*0082*/ 	.short	0x0024
        /*0084*/ 	.byte	0x00, 0xf0, 0x11, 0x00


	//----- nvinfo : EIATTR_KPARAM_INFO
	.align		4
.L_23:
        /*0088*/ 	.byte	0x04, 0x17
        /*008a*/ 	.short	(.L_25 - .L_24)
.L_24:
        /*008c*/ 	.word	0x00000000
        /*0090*/ 	.short	0x0005
        /*0092*/ 	.short	0x0020
        /*0094*/ 	.byte	0x00, 0xf0, 0x11, 0x00


	//----- nvinfo : EIATTR_KPARAM_INFO
	.align		4
.L_25:
        /*0098*/ 	.byte	0x04, 0x17
        /*009a*/ 	.short	(.L_27 - .L_26)
.L_26:
        /*009c*/ 	.word	0x00000000
        /*00a0*/ 	.short	0x0004
        /*00a2*/ 	.short	0x001c
        /*00a4*/ 	.byte	0x00, 0xf0, 0x11, 0x00


	//----- nvinfo : EIATTR_KPARAM_INFO
	.align		4
.L_27:
        /*00a8*/ 	.byte	0x04, 0x17
        /*00aa*/ 	.short	(.L_29 - .L_28)
.L_28:
        /*00ac*/ 	.word	0x00000000
        /*00b0*/ 	.short	0x0003
        /*00b2*/ 	.short	0x0018
        /*00b4*/ 	.byte	0x00, 0xf0, 0x11, 0x00


	//----- nvinfo : EIATTR_KPARAM_INFO
	.align		4
.L_29:
        /*00b8*/ 	.byte	0x04, 0x17
        /*00ba*/ 	.short	(.L_31 - .L_30)
.L_30:
        /*00bc*/ 	.word	0x00000000
        /*00c0*/ 	.short	0x0002
        /*00c2*/ 	.short	0x0010
        /*00c4*/ 	.byte	0x00, 0xf4, 0x21, 0x00


	//----- nvinfo : EIATTR_KPARAM_INFO
	.align		4
.L_31:
        /*00c8*/ 	.byte	0x04, 0x17
        /*00ca*/ 	.short	(.L_33 - .L_32)
.L_32:
        /*00cc*/ 	.word	0x00000000
        /*00d0*/ 	.short	0x0001
        /*00d2*/ 	.short	0x0008
        /*00d4*/ 	.byte	0x00, 0xf4, 0x21, 0x00


	//----- nvinfo : EIATTR_KPARAM_INFO
	.align		4
.L_33:
        /*00d8*/ 	.byte	0x04, 0x17
        /*00da*/ 	.short	(.L_35 - .L_34)
.L_34:
        /*00dc*/ 	.word	0x00000000
        /*00e0*/ 	.short	0x0000
        /*00e2*/ 	.short	0x0000
        /*00e4*/ 	.byte	0x00, 0xf4, 0x21, 0x00


	//----- nvinfo : EIATTR_SPARSE_MMA_MASK
	.align		4
.L_35:
        /*00e8*/ 	.byte	0x03, 0x50
        /*00ea*/ 	.short	0x0000


	//----- nvinfo : EIATTR_MAXREG_COUNT
	.align		4
        /*00ec*/ 	.byte	0x03, 0x1b
        /*00ee*/ 	.short	0x00ff


	//----- nvinfo : EIATTR_NUM_BARRIERS
	.align		4
        /*00f0*/ 	.byte	0x02, 0x4c
        /*00f2*/ 	.byte	0x01
	.zero		1


	//----- nvinfo : EIATTR_ANNOTATIONS
	.align		4
        /*00f4*/ 	.byte	0x04, 0x55
        /*00f6*/ 	.short	(.L_37 - .L_36)


	//   ....[0]....
.L_36:
        /*00f8*/ 	.word	0x00000001
        /*00fc*/ 	.byte	0x60, 0x00, 0x00, 0x00, 0x01, 0x00, 0x00, 0x00, 0x70, 0x00, 0x00, 0x00, 0x01, 0x00, 0x00, 0x00
        /* <DEDUP_REMOVED lines=644> */
        /*294c*/ 	.byte	0x20, 0xc2, 0x01, 0x00, 0x01, 0x00, 0x00, 0x00, 0x60, 0xc2, 0x01, 0x00


	//----- nvinfo : EIATTR_MERCURY_ISA_VERSION
	.align		4
.L_37:
        /*2958*/ 	.byte	0x03, 0x5f
        /*295a*/ 	.short	0x0101


	//----- nvinfo : EIATTR_EXIT_INSTR_OFFSETS
	.align		4
        /*295c*/ 	.byte	0x04, 0x1c
        /*295e*/ 	.short	(.L_39 - .L_38)


	//   ....[0]....
.L_38:
        /*2960*/ 	.word	0x00020b30


	//   ....[1]....
        /*2964*/ 	.word	0x00020b50


	//----- nvinfo : EIATTR_REQNTID
	.align		4
.L_39:
        /*2968*/ 	.byte	0x04, 0x10
        /*296a*/ 	.short	(.L_41 - .L_40)
.L_40:
        /*296c*/ 	.word	0x00000080
        /*2970*/ 	.word	0x00000001
        /*2974*/ 	.word	0x00000001


	//----- nvinfo : EIATTR_CBANK_PARAM_SIZE
	.align		4
.L_41:
        /*2978*/ 	.byte	0x03, 0x19
        /*297a*/ 	.short	0x0050


	//----- nvinfo : EIATTR_PARAM_CBANK
	.align		4
        /*297c*/ 	.byte	0x04, 0x0a
        /*297e*/ 	.short	(.L_43 - .L_42)
	.align		4
.L_42:
        /*2980*/ 	.word	index@(.nv.constant0.matmul_kernel)
        /*2984*/ 	.short	0x0210
        /*2986*/ 	.short	0x0050


	//----- nvinfo : EIATTR_SW_WAR
	.align		4
.L_43:
        /*2988*/ 	.byte	0x04, 0x36
        /*298a*/ 	.short	(.L_45 - .L_44)
.L_44:
        /*298c*/ 	.word	0x00000008
.L_45:


//--------------------- .nv.callgraph             --------------------------
	.section	.nv.callgraph,"",@"SHT_CUDA_CALLGRAPH"
	.align	4
	.sectionentsize	8
	.align		4
        /*0000*/ 	.word	0x00000000
	.align		4
        /*0004*/ 	.word	0xffffffff
	.align		4
        /*0008*/ 	.word	0x00000000
	.align		4
        /*000c*/ 	.word	0xfffffffe
	.align		4
        /*0010*/ 	.word	0x00000000
	.align		4
        /*0014*/ 	.word	0xfffffffd
	.align		4
        /*0018*/ 	.word	0x00000000
	.align		4
        /*001c*/ 	.word	0xfffffffc


//--------------------- .text.matmul_kernel       --------------------------
	.section	.text.matmul_kernel,"ax",@progbits
	.align	128
        .global         matmul_kernel
        .type           matmul_kernel,@function
        .size           matmul_kernel,(.L_x_3 - matmul_kernel)
        .other          matmul_kernel,@"STO_CUDA_ENTRY STV_DEFAULT"
matmul_kernel:
.text.matmul_kernel:
[----:B------:R-:W1:Y:S08]  /*0000*/  LDC R1, c[0x0][0x28] ;  /* 0x00000a00ff017b82 */ /* 0x000e700000000800 */
[----:B------:R-:W2:Y:S01]  /*0010*/  LDC.64 R2, c[0x0][0x228] ;  /* 0x00008a00ff027b82 */ /* 0x000ea20000000a00 */
[----:B-1----:R-:W-:Y:S01]  /*0020*/  VIADD R1, R1, 0xfffff948 ;  /* 0xfffff94801017836 */ /* 0x002fe20000000000 */
[----:B------:R-:W1:Y:S01]  /*0030*/  S2R R5, SR_CTAID.X ;  /* 0x0000000000057919 */ /* 0x000e620000002500 */
[----:B------:R-:W-:Y:S01]  /*0040*/  ULDC.64 UR4, c[0x0][0x210] ;  /* 0x0000840000047ab9 */ /* 0x000fe20000000a00 */
[----:B------:R-:W-:-:S02]  /*0050*/  ULDC.64 UR6, c[0x0][0x218] ;  /* 0x0000860000067ab9 */ /* 0x000fc40000000a00 */
[----:B------:R-:W-:Y:S04]  /*0060*/  STL [R1+0x624], R251 ;  /* 0x000624fb01007387 */ /* 0x000fe80000100800 */
[----:B------:R-:W-:Y:S01]  /*0070*/  STL [R1+0x620], R252 ;  /* 0x000620fc01007387 */ /* 0x000fe20000100800 */
[----:B------:R-:W3:Y:S01]  /*0080*/  S2R R244, SR_TID.X ;  /* 0x0000000000f47919 */ /* 0x000ee20000002100 */
[----:B--2---:R-:W-:Y:S02]  /*0090*/  IMAD.MOV.U32 R154, RZ, RZ, R3 ;  /* 0x000000ffff9a7224 */ /* 0x004fe400078e0003 */
[----:B------:R2:W-:Y:S01]  /*00a0*/  STL.64 [R1+0x288], R2 ;  /* 0x0002880201007387 */ /* 0x0005e20000100a00 */
[----:B------:R-:W-:Y:S02]  /*00b0*/  IMAD.MOV.U32 R152, RZ, RZ, R2 ;  /* 0x000000ffff987224 */ /* 0x000fe400078e0002 */
[----:B------:R-:W-:Y:S01]  /*00c0*/  VIADD R0, R154, 0x7f ;  /* 0x0000007f9a007836 */ /* 0x000fe20000000000 */
[----:B-1----:R-:W-:-:S04]  /*00d0*/  IABS R8, R5 ;  /* 0x0000000500087213 */ /* 0x002fc80000000000 */
[----:B--2---:R-:W-:-:S04]  /*00e0*/  SHF.R.S32.HI R3, RZ, 0x1f, R0 ;  /* 0x0000001fff037819 */ /* 0x004fc80000011400 */
[----:B------:R-:W-:-:S04]  /*00f0*/  LEA.HI R3, R3, R0, RZ, 0x7 ;  /* 0x0000000003037211 */ /* 0x000fc800078f38ff */
[----:B------:R-:W-:-:S05]  /*0100*/  SHF.R.S32.HI R3, RZ, 0x7, R3 ;  /* 0x00000007ff037819 */ /* 0x000fca0000011403 */
[----:B------:R-:W-:-:S05]  /*0110*/  IMAD.SHL.U32 R4, R3, 0x8, RZ ;  /* 0x0000000803047824 */ /* 0x000fca00078e00ff */
[-C--:B------:R-:W-:Y:S02]  /*0120*/  IABS R7, R4.reuse ;  /* 0x0000000400077213 */ /* 0x080fe40000000000 */
[----:B------:R-:W-:Y:S02]  /*0130*/  IABS R10, R4 ;  /* 0x00000004000a7213 */ /* 0x000fe40000000000 */
[----:B------:R-:W1:Y:S08]  /*0140*/  I2F.RP R0, R7 ;  /* 0x0000000700007306 */ /* 0x000e700000209400 */
[----:B-1----:R-:W1:Y:S02]  /*0150*/  MUFU.RCP R0, R0 ;  /* 0x0000000000007308 */ /* 0x002e640000001000 */
[----:B-1----:R-:W-:-:S02]  /*0160*/  VIADD R2, R0, 0xffffffe ;  /* 0x0ffffffe00027836 */ /* 0x002fc40000000000 */
[----:B------:R-:W-:-:S04]  /*0170*/  IMAD.MOV R0, RZ, RZ, -R10 ;  /* 0x000000ffff007224 */ /* 0x000fc800078e0a0a */
[----:B------:R1:W2:Y:S02]  /*0180*/  F2I.FTZ.U32.TRUNC.NTZ R3, R2 ;  /* 0x0000000200037305 */ /* 0x0002a4000021f000 */
[----:B-1----:R-:W-:Y:S02]  /*0190*/  IMAD.MOV.U32 R2, RZ, RZ, RZ ;  /* 0x000000ffff027224 */ /* 0x002fe400078e00ff */
[----:B--2---:R-:W-:-:S04]  /*01a0*/  IMAD.MOV R6, RZ, RZ, -R3 ;  /* 0x000000ffff067224 */ /* 0x004fc800078e0a03 */
[----:B------:R-:W-:Y:S02]  /*01b0*/  IMAD R9, R6, R7, RZ ;  /* 0x0000000706097224 */ /* 0x000fe400078e02ff */
[----:B------:R-:W-:Y:S02]  /*01c0*/  IMAD.MOV.U32 R6, RZ, RZ, R8 ;  /* 0x000000ffff067224 */ /* 0x000fe400078e0008 */
[----:B------:R-:W-:-:S06]  /*01d0*/  IMAD.HI.U32 R3, R3, R9, R2 ;  /* 0x0000000903037227 */ /* 0x000fcc00078e0002 */
[----:B------:R-:W-:-:S04]  /*01e0*/  IMAD.HI.U32 R3, R3, R6, RZ ;  /* 0x0000000603037227 */ /* 0x000fc800078e00ff */
[----:B------:R-:W-:-:S05]  /*01f0*/  IMAD R0, R3, R0, R6 ;  /* 0x0000000003007224 */ /* 0x000fca00078e0206 */
[----:B------:R-:W-:-:S13]  /*0200*/  ISETP.GT.U32.AND P1, PT, R7, R0, PT ;  /* 0x000000000700720c */ /* 0x000fda0003f24070 */
[----:B------:R-:W-:Y:S02]  /*0210*/  @!P1 IMAD.IADD R0, R0, 0x1, -R7 ;  /* 0x0000000100009824 */ /* 0x000fe400078e0a07 */
[----:B------:R-:W-:Y:S01]  /*0220*/  @!P1 VIADD R3, R3, 0x1 ;  /* 0x0000000103039836 */ /* 0x000fe20000000000 */
[----:B------:R-:W-:Y:S02]  /*0230*/  ISETP.NE.AND P1, PT, R4, RZ, PT ;  /* 0x000000ff0400720c */ /* 0x000fe40003f25270 */
[----:B------:R-:W-:Y:S02]  /*0240*/  ISETP.GE.U32.AND P0, PT, R0, R7, PT ;  /* 0x000000070000720c */ /* 0x000fe40003f06070 */
[----:B------:R-:W-:-:S04]  /*0250*/  LOP3.LUT R0, R5, R4, RZ, 0x3c, !PT ;  /* 0x0000000405007212 */ /* 0x000fc800078e3cff */
[----:B------:R-:W-:Y:S01]  /*0260*/  ISETP.GE.AND P2, PT, R0, RZ, PT ;  /* 0x000000ff0000720c */ /* 0x000fe20003f46270 */
[----:B------:R-:W-:-:S06]  /*0270*/  VIADD R0, R152, 0x7f ;  /* 0x0000007f98007836 */ /* 0x000fcc0000000000 */
[----:B------:R-:W-:-:S04]  /*0280*/  @P0 VIADD R3, R3, 0x1 ;  /* 0x0000000103030836 */ /* 0x000fc80000000000 */
[----:B------:R-:W-:Y:S01]  /*0290*/  IMAD.MOV.U32 R2, RZ, RZ, R3 ;  /* 0x000000ffff027224 */ /* 0x000fe200078e0003 */
[----:B------:R-:W-:-:S03]  /*02a0*/  SHF.R.S32.HI R3, RZ, 0x1f, R0 ;  /* 0x0000001fff037819 */ /* 0x000fc60000011400 */
[----:B------:R-:W-:Y:S01]  /*02b0*/  @!P2 IMAD.MOV R2, RZ, RZ, -R2 ;  /* 0x000000ffff02a224 */ /* 0x000fe200078e0a02 */
[----:B------:R-:W-:Y:S02]  /*02c0*/  @!P1 LOP3.LUT R2, RZ, R4, RZ, 0x33, !PT ;  /* 0x00000004ff029212 */ /* 0x000fe400078e33ff */
[----:B------:R-:W-:-:S03]  /*02d0*/  LEA.HI R3, R3, R0, RZ, 0x7 ;  /* 0x0000000003037211 */ /* 0x000fc600078f38ff */
[----:B------:R-:W-:Y:S02]  /*02e0*/  IMAD.SHL.U32 R10, R2, 0x8, RZ ;  /* 0x00000008020a7824 */ /* 0x000fe400078e00ff */
[----:B------:R-:W-:-:S03]  /*02f0*/  IMAD.MOV R2, RZ, RZ, -R2 ;  /* 0x000000ffff027224 */ /* 0x000fc600078e0a02 */
[----:B------:R-:W-:Y:S01]  /*0300*/  LEA.HI.SX32 R3, R3, -R10, 0x19 ;  /* 0x8000000a03037211 */ /* 0x000fe200078fcaff */
[----:B------:R-:W-:-:S03]  /*0310*/  IMAD R12, R4, R2, R5 ;  /* 0x00000002040c7224 */ /* 0x000fc600078e0205 */
[----:B------:R-:W-:Y:S02]  /*0320*/  VIMNMX R19, R3, 0x8, PT ;  /* 0x0000000803137848 */ /* 0x000fe40003fe0100 */
[----:B------:R-:W-:Y:S02]  /*0330*/  IABS R9, R12 ;  /* 0x0000000c00097213 */ /* 0x000fe40000000000 */
[-C--:B------:R-:W-:Y:S02]  /*0340*/  IABS R7, R19.reuse ;  /* 0x0000001300077213 */ /* 0x080fe40000000000 */
[----:B------:R-:W-:Y:S02]  /*0350*/  IABS R4, R19 ;  /* 0x0000001300047213 */ /* 0x000fe40000000000 */
[----:B------:R-:W1:Y:S08]  /*0360*/  I2F.RP R0, R7 ;  /* 0x0000000700007306 */ /* 0x000e700000209400 */
[----:B-1----:R-:W1:Y:S02]  /*0370*/  MUFU.RCP R0, R0 ;  /* 0x0000000000007308 */ /* 0x002e640000001000 */
[----:B-1----:R-:W-:-:S02]  /*0380*/  VIADD R3, R0, 0xffffffe ;  /* 0x0ffffffe00037836 */ /* 0x002fc40000000000 */
[----:B------:R-:W-:Y:S01]  /*0390*/  IMAD.MOV R0, RZ, RZ, -R4 ;  /* 0x000000ffff007224 */ /* 0x000fe200078e0a04 */
[----:B------:R-:W-:-:S03]  /*03a0*/  IABS R4, R154 ;  /* 0x0000009a00047213 */ /* 0x000fc60000000000 */
[----:B------:R-:W1:Y:S02]  /*03b0*/  F2I.FTZ.U32.TRUNC.NTZ R3, R3 ;  /* 0x0000000300037305 */ /* 0x000e64000021f000 */
[----:B-1----:R-:W-:-:S04]  /*03c0*/  IMAD.MOV R6, RZ, RZ, -R3 ;  /* 0x000000ffff067224 */ /* 0x002fc800078e0a03 */
[----:B------:R-:W-:Y:S02]  /*03d0*/  IMAD.MOV.U32 R2, RZ, RZ, R6 ;  /* 0x000000ffff027224 */ /* 0x000fe400078e0006 */
[----:B------:R-:W1:Y:S02]  /*03e0*/  I2F.RP R6, R4 ;  /* 0x0000000400067306 */ /* 0x000e640000209400 */
[----:B------:R-:W-:Y:S02]  /*03f0*/  IMAD R5, R2, R7, RZ ;  /* 0x0000000702057224 */ /* 0x000fe400078e02ff */
[----:B------:R-:W-:-:S04]  /*0400*/  IMAD.MOV.U32 R2, RZ, RZ, RZ ;  /* 0x000000ffff027224 */ /* 0x000fc800078e00ff */
[----:B------:R-:W-:Y:S01]  /*0410*/  IMAD.HI.U32 R2, R3, R5, R2 ;  /* 0x0000000503027227 */ /* 0x000fe200078e0002 */
[----:B------:R-:W-:-:S04]  /*0420*/  IABS R5, R152 ;  /* 0x0000009800057213 */ /* 0x000fc80000000000 */
[----:B------:R-:W2:Y:S01]  /*0430*/  I2F.RP R3, R5 ;  /* 0x0000000500037306 */ /* 0x000ea20000209400 */
[----:B------:R-:W-:-:S04]  /*0440*/  IMAD.HI.U32 R2, R2, R9, RZ ;  /* 0x0000000902027227 */ /* 0x000fc800078e00ff */
[----:B------:R-:W-:-:S03]  /*0450*/  IMAD R0, R2, R0, R9 ;  /* 0x0000000002007224 */ /* 0x000fc600078e0209 */
[----:B-1----:R-:W1:Y:S02]  /*0460*/  MUFU.RCP R6, R6 ;  /* 0x0000000600067308 */ /* 0x002e640000001000 */
[----:B------:R-:W-:-:S06]  /*0470*/  ISETP.GT.U32.AND P1, PT, R7, R0, PT ;  /* 0x000000000700720c */ /* 0x000fcc0003f24070 */
[----:B--2---:R-:W2:Y:S07]  /*0480*/  MUFU.RCP R3, R3 ;  /* 0x0000000300037308 */ /* 0x004eae0000001000 */
[----:B------:R-:W-:Y:S02]  /*0490*/  @!P1 IMAD.IADD R0, R0, 0x1, -R7 ;  /* 0x0000000100009824 */ /* 0x000fe400078e0a07 */
[----:B------:R-:W-:Y:S01]  /*04a0*/  @!P1 VIADD R2, R2, 0x1 ;  /* 0x0000000102029836 */ /* 0x000fe20000000000 */
[----:B------:R-:W-:Y:S01]  /*04b0*/  ISETP.NE.AND P1, PT, R19, RZ, PT ;  /* 0x000000ff1300720c */ /* 0x000fe20003f25270 */
[----:B-1----:R-:W-:Y:S01]  /*04c0*/  VIADD R8, R6, 0xffffffe ;  /* 0x0ffffffe06087836 */ /* 0x002fe20000000000 */
[----:B------:R-:W-:-:S02]  /*04d0*/  ISETP.GE.U32.AND P0, PT, R0, R7, PT ;  /* 0x000000070000720c */ /* 0x000fc40003f06070 */
[----:B------:R-:W-:Y:S01]  /*04e0*/  LOP3.LUT R0, R12, R19, RZ, 0x3c, !PT ;  /* 0x000000130c007212 */ /* 0x000fe200078e3cff */
[----:B------:R1:W4:Y:S01]  /*04f0*/  F2I.FTZ.U32.TRUNC.NTZ R9, R8 ;  /* 0x0000000800097305 */ /* 0x000322000021f000 */
[----:B---3--:R-:W-:Y:S02]  /*0500*/  SHF.R.U32.HI R7, RZ, 0x6, R244 ;  /* 0x00000006ff077819 */ /* 0x008fe400000116f4 */
[----:B------:R-:W-:Y:S02]  /*0510*/  ISETP.GE.AND P2, PT, R0, RZ, PT ;  /* 0x000000ff0000720c */ /* 0x000fe40003f46270 */
[----:B------:R-:W-:Y:S01]  /*0520*/  SGXT.U32 R7, R7, 0x1 ;  /* 0x000000010707781a */ /* 0x000fe20000000000 */
[----:B-1----:R-:W-:-:S04]  /*0530*/  IMAD.MOV.U32 R8, RZ, RZ, RZ ;  /* 0x000000ffff087224 */ /* 0x002fc800078e00ff */
[----:B------:R-:W-:-:S04]  /*0540*/  @P0 VIADD R2, R2, 0x1 ;  /* 0x0000000102020836 */ /* 0x000fc80000000000 */
[----:B------:R-:W-:Y:S02]  /*0550*/  IMAD.MOV.U32 R14, RZ, RZ, R2 ;  /* 0x000000ffff0e7224 */ /* 0x000fe400078e0002 */
[----:B--2---:R-:W-:Y:S02]  /*0560*/  VIADD R2, R3, 0xffffffe ;  /* 0x0ffffffe03027836 */ /* 0x004fe40000000000 */
[----:B------:R-:W-:Y:S01]  /*0570*/  @!P2 IMAD.MOV R14, RZ, RZ, -R14 ;  /* 0x000000ffff0ea224 */ /* 0x000fe200078e0a0e */
[----:B------:R-:W-:Y:S01]  /*0580*/  @!P1 LOP3.LUT R14, RZ, R19, RZ, 0x33, !PT ;  /* 0x00000013ff0e9212 */ /* 0x000fe200078e33ff */
[----:B------:R1:W2:Y:S01]  /*0590*/  F2I.FTZ.U32.TRUNC.NTZ R3, R2 ;  /* 0x0000000200037305 */ /* 0x0002a2000021f000 */
[----:B----4-:R-:W-:-:S03]  /*05a0*/  IMAD.MOV R11, RZ, RZ, -R9 ;  /* 0x000000ffff0b7224 */ /* 0x010fc600078e0a09 */
[----:B------:R-:W-:Y:S02]  /*05b0*/  IMAD.SHL.U32 R0, R14, 0x80, RZ ;  /* 0x000000800e007824 */ /* 0x000fe400078e00ff */
[----:B------:R-:W-:-:S03]  /*05c0*/  IMAD R11, R11, R4, RZ ;  /* 0x000000040b0b7224 */ /* 0x000fc600078e02ff */
[----:B------:R-:W-:Y:S01]  /*05d0*/  LOP3.LUT R7, R0, R7, RZ, 0xfc, !PT ;  /* 0x0000000700077212 */ /* 0x000fe200078efcff */
[----:B------:R-:W-:Y:S01]  /*05e0*/  IMAD.HI.U32 R6, R9, R11, R8 ;  /* 0x0000000b09067227 */ /* 0x000fe200078e0008 */
[----:B------:R3:W-:Y:S02]  /*05f0*/  STL [R1+0x3a0], R0 ;  /* 0x0003a00001007387 */ /* 0x0007e40000100800 */
[C---:B------:R-:W-:Y:S01]  /*0600*/  LOP3.LUT R16, R7.reuse, 0x7e, RZ, 0xfc, !PT ;  /* 0x0000007e07107812 */ /* 0x040fe200078efcff */
[----:B-1----:R-:W-:Y:S01]  /*0610*/  IMAD.MOV.U32 R2, RZ, RZ, RZ ;  /* 0x000000ffff027224 */ /* 0x002fe200078e00ff */
[C---:B------:R-:W-:Y:S01]  /*0620*/  LOP3.LUT R20, R7.reuse, 0x4, RZ, 0xfc, !PT ;  /* 0x0000000407147812 */ /* 0x040fe200078efcff */
[----:B--2---:R-:W-:Y:S01]  /*0630*/  IMAD.MOV R18, RZ, RZ, -R3 ;  /* 0x000000ffff127224 */ /* 0x004fe200078e0a03 */
[----:B------:R-:W-:Y:S02]  /*0640*/  IABS R13, R16 ;  /* 0x00000010000d7213 */ /* 0x000fe40000000000 */
[----:B------:R-:W-:Y:S01]  /*0650*/  IABS R17, R20 ;  /* 0x0000001400117213 */ /* 0x000fe20000000000 */
[----:B------:R-:W-:Y:S01]  /*0660*/  IMAD R9, R18, R5, RZ ;  /* 0x0000000512097224 */ /* 0x000fe200078e02ff */
[----:B------:R-:W-:Y:S01]  /*0670*/  LOP3.LUT R18, R7, 0x2, RZ, 0xfc, !PT ;  /* 0x0000000207127812 */ /* 0x000fe200078efcff */
[----:B------:R-:W-:Y:S01]  /*0680*/  IMAD.MOV.U32 R11, RZ, RZ, R13 ;  /* 0x000000ffff0b7224 */ /* 0x000fe200078e000d */
[----:B------:R-:W-:Y:S01]  /*0690*/  IABS R13, R7 ;  /* 0x00000007000d7213 */ /* 0x000fe20000000000 */
[----:B------:R-:W-:Y:S01]  /*06a0*/  IMAD.HI.U32 R2, R3, R9, R2 ;  /* 0x0000000903027227 */ /* 0x000fe200078e0002 */
[----:B------:R-:W-:-:S02]  /*06b0*/  IABS R15, R18 ;  /* 0x00000012000f7213 */ /* 0x000fc40000000000 */
[----:B------:R-:W-:Y:S01]  /*06c0*/  ISETP.GE.AND P4, PT, R20, RZ, PT ;  /* 0x000000ff1400720c */ /* 0x000fe20003f86270 */
[----:B------:R-:W-:Y:S01]  /*06d0*/  IMAD.HI.U32 R3, R6, R13, RZ ;  /* 0x0000000d06037227 */ /* 0x000fe200078e00ff */
[----:B------:R-:W-:Y:S02]  /*06e0*/  ISETP.GE.AND P5, PT, R16, RZ, PT ;  /* 0x000000ff1000720c */ /* 0x000fe40003fa6270 */
[----:B------:R-:W-:Y:S01]  /*06f0*/  ISETP.GE.AND P2, PT, R18, RZ, PT ;  /* 0x000000ff1200720c */ /* 0x000fe20003f46270 */
[----:B------:R-:W-:Y:S01]  /*0700*/  IMAD.MOV R28, RZ, RZ, -R3 ;  /* 0x000000ffff1c7224 */ /* 0x000fe200078e0a03 */
[C---:B------:R-:W-:Y:S01]  /*0710*/  LOP3.LUT R16, R7.reuse, 0x18, RZ, 0xfc, !PT ;  /* 0x0000001807107812 */ /* 0x040fe200078efcff */
[----:B------:R-:W-:Y:S01]  /*0720*/  IMAD.HI.U32 R8, R6, R11, RZ ;  /* 0x0000000b06087227 */ /* 0x000fe200078e00ff */
[C---:B------:R-:W-:Y:S02]  /*0730*/  LOP3.LUT R18, R7.reuse, 0x4a, RZ, 0xfc, !PT ;  /* 0x0000004a07127812 */ /* 0x040fe400078efcff */
[C---:B------:R-:W-:Y:S01]  /*0740*/  LOP3.LUT R21, R7.reuse, 0x52, RZ, 0xfc, !PT ;  /* 0x0000005207157812 */ /* 0x040fe200078efcff */
[----:B------:R-:W-:Y:S01]  /*0750*/  IMAD R28, R4, R28, R13 ;  /* 0x0000001c041c7224 */ /* 0x000fe200078e020d */
[C---:B------:R-:W-:Y:S01]  /*0760*/  LOP3.LUT R29, R7.reuse, 0x5a, RZ, 0xfc, !PT ;  /* 0x0000005a071d7812 */ /* 0x040fe200078efcff */
[----:B------:R-:W-:Y:S01]  /*0770*/  IMAD.MOV R8, RZ, RZ, -R8 ;  /* 0x000000ffff087224 */ /* 0x000fe200078e0a08 */
[----:B------:R-:W-:Y:S01]  /*0780*/  LOP3.LUT R37, R7, 0x62, RZ, 0xfc, !PT ;  /* 0x0000006207257812 */ /* 0x000fe200078efcff */
[----:B------:R-:W-:Y:S01]  /*0790*/  IMAD.HI.U32 R3, R6, R15, RZ ;  /* 0x0000000f06037227 */ /* 0x000fe200078e00ff */
[----:B------:R-:W-:-:S02]  /*07a0*/  ISETP.GT.U32.AND P1, PT, R4, R28, PT ;  /* 0x0000001c0400720c */ /* 0x000fc40003f24070 */
[----:B------:R-:W-:Y:S01]  /*07b0*/  IABS R33, R37 ;  /* 0x0000002500217213 */ /* 0x000fe20000000000 */
[----:B------:R-:W-:Y:S01]  /*07c0*/  IMAD R11, R4, R8, R11 ;  /* 0x00000008040b7224 */ /* 0x000fe200078e020b */
[C---:B------:R-:W-:Y:S01]  /*07d0*/  LOP3.LUT R78, R7.reuse, 0x68, RZ, 0xfc, !PT ;  /* 0x00000068074e7812 */ /* 0x040fe200078efcff */
[----:B------:R-:W-:Y:S01]  /*07e0*/  IMAD.MOV R3, RZ, RZ, -R3 ;  /* 0x000000ffff037224 */ /* 0x000fe200078e0a03 */
[C---:B------:R-:W-:Y:S01]  /*07f0*/  LOP3.LUT R79, R7.reuse, 0x6a, RZ, 0xfc, !PT ;  /* 0x0000006a074f7812 */ /* 0x040fe200078efcff */
[----:B------:R-:W-:Y:S01]  /*0800*/  IMAD.HI.U32 R9, R6, R17, RZ ;  /* 0x0000001106097227 */ /* 0x000fe200078e00ff */
[C---:B------:R-:W-:Y:S02]  /*0810*/  ISETP.GT.U32.AND P0, PT, R4.reuse, R11, PT ;  /* 0x0000000b0400720c */ /* 0x040fe40003f04070 */
[----:B------:R-:W-:Y:S01]  /*0820*/  IABS R41, R78 ;  /* 0x0000004e00297213 */ /* 0x000fe20000000000 */
[----:B------:R-:W-:Y:S01]  /*0830*/  IMAD R60, R4, R3, R15 ;  /* 0x00000003043c7224 */ /* 0x000fe200078e020f */
[----:B------:R-:W-:Y:S01]  /*0840*/  IABS R49, R79 ;  /* 0x0000004f00317213 */ /* 0x000fe20000000000 */
[----:B------:R-:W-:Y:S01]  /*0850*/  @!P1 IMAD.IADD R28, R28, 0x1, -R4 ;  /* 0x000000011c1c9824 */ /* 0x000fe200078e0a04 */
[C---:B------:R-:W-:Y:S01]  /*0860*/  LOP3.LUT R80, R7.reuse, 0x6c, RZ, 0xfc, !PT ;  /* 0x0000006c07507812 */ /* 0x040fe200078efcff */
[----:B------:R-:W-:Y:S01]  /*0870*/  IMAD.MOV R8, RZ, RZ, -R14 ;  /* 0x000000ffff087224 */ /* 0x000fe200078e0a0e */
[C---:B------:R-:W-:Y:S01]  /*0880*/  ISETP.GT.U32.AND P1, PT, R4.reuse, R60, PT ;  /* 0x0000003c0400720c */ /* 0x040fe20003f24070 */
[----:B------:R-:W-:Y:S01]  /*0890*/  IMAD.MOV R9, RZ, RZ, -R9 ;  /* 0x000000ffff097224 */ /* 0x000fe200078e0a09 */
[----:B------:R-:W-:Y:S01]  /*08a0*/  LOP3.LUT R14, R7, 0x6, RZ, 0xfc, !PT ;  /* 0x00000006070e7812 */ /* 0x000fe200078efcff */
[----:B------:R-:W-:Y:S01]  /*08b0*/  IMAD R8, R19, R8, R12 ;  /* 0x0000000813087224 */ /* 0x000fe200078e020c */
[C---:B------:R-:W-:Y:S01]  /*08c0*/  ISETP.GT.U32.AND P6, PT, R4.reuse, R28, PT ;  /* 0x0000001c0400720c */ /* 0x040fe20003fc4070 */
[----:B------:R-:W-:Y:S01]  /*08d0*/  @!P0 IMAD.IADD R11, R11, 0x1, -R4 ;  /* 0x000000010b0b8824 */ /* 0x000fe200078e0a04 */
[----:B------:R-:W-:Y:S01]  /*08e0*/  IABS R63, R14 ;  /* 0x0000000e003f7213 */ /* 0x000fe20000000000 */
[----:B------:R-:W-:Y:S01]  /*08f0*/  IMAD R62, R4, R9, R17 ;  /* 0x00000009043e7224 */ /* 0x000fe200078e0211 */
[C---:B------:R-:W-:Y:S01]  /*0900*/  LOP3.LUT R12, R7.reuse, 0xa, RZ, 0xfc, !PT ;  /* 0x0000000a070c7812 */ /* 0x040fe200078efcff */
[----:B------:R-:W-:Y:S01]  /*0910*/  IMAD.IADD R8, R10, 0x1, R8 ;  /* 0x000000010a087824 */ /* 0x000fe200078e0208 */
[----:B------:R-:W-:Y:S01]  /*0920*/  ISETP.GT.U32.AND P0, PT, R4, R11, PT ;  /* 0x0000000b0400720c */ /* 0x000fe20003f04070 */
[----:B------:R-:W-:Y:S01]  /*0930*/  IMAD.HI.U32 R3, R6, R63, RZ ;  /* 0x0000003f06037227 */ /* 0x000fe200078e00ff */
[----:B------:R-:W-:-:S02]  /*0940*/  LOP3.LUT R10, R7, 0x8, RZ, 0xfc, !PT ;  /* 0x00000008070a7812 */ /* 0x000fc400078efcff */
[----:B------:R-:W-:Y:S01]  /*0950*/  ISETP.GT.U32.AND P3, PT, R4, R62, PT ;  /* 0x0000003e0400720c */ /* 0x000fe20003f64070 */
[--C-:B------:R-:W-:Y:S01]  /*0960*/  @!P1 IMAD.IADD R60, R60, 0x1, -R4.reuse ;  /* 0x000000013c3c9824 */ /* 0x100fe200078e0a04 */
[----:B------:R-:W-:Y:S01]  /*0970*/  IABS R13, R10 ;  /* 0x0000000a000d7213 */ /* 0x000fe20000000000 */
[----:B------:R-:W-:Y:S01]  /*0980*/  IMAD.MOV R3, RZ, RZ, -R3 ;  /* 0x000000ffff037224 */ /* 0x000fe200078e0a03 */
[----:B------:R-:W-:Y:S01]  /*0990*/  IABS R15, R12 ;  /* 0x0000000c000f7213 */ /* 0x000fe20000000000 */
[----:B------:R-:W-:Y:S01]  /*09a0*/  @!P6 IMAD.IADD R28, R28, 0x1, -R4 ;  /* 0x000000011c1ce824 */ /* 0x000fe200078e0a04 */
[C---:B------:R-:W-:Y:S01]  /*09b0*/  ISETP.GT.U32.AND P6, PT, R4.reuse, R60, PT ;  /* 0x0000003c0400720c */ /* 0x040fe20003fc4070 */
[----:B------:R-:W-:Y:S01]  /*09c0*/  IMAD R63, R4, R3, R63 ;  /* 0x00000003043f7224 */ /* 0x000fe200078e023f */
[C---:B------:R-:W-:Y:S01]  /*09d0*/  LOP3.LUT R17, R7.reuse, 0x1a, RZ, 0xfc, !PT ;  /* 0x0000001a07117812 */ /* 0x040fe200078efcff */
[----:B------:R-:W-:Y:S01]  /*09e0*/  IMAD.HI.U32 R3, R6, R13, RZ ;  /* 0x0000000d06037227 */ /* 0x000fe200078e00ff */
[----:B------:R-:W-:-:S02]  /*09f0*/  LOP3.LUT R19, R7, 0x50, RZ, 0xfc, !PT ;  /* 0x0000005007137812 */ /* 0x000fc400078efcff */
[----:B------:R-:W-:Y:S01]  /*0a00*/  ISETP.GT.U32.AND P1, PT, R4, R63, PT ;  /* 0x0000003f0400720c */ /* 0x000fe20003f24070 */
[--C-:B------:R-:W-:Y:S01]  /*0a10*/  @!P0 IMAD.IADD R11, R11, 0x1, -R4.reuse ;  /* 0x000000010b0b8824 */ /* 0x100fe200078e0a04 */
[C---:B------:R-:W-:Y:S01]  /*0a20*/  ISETP.GE.AND P0, PT, R7.reuse, RZ, PT ;  /* 0x000000ff0700720c */ /* 0x040fe20003f06270 */
[----:B------:R-:W-:Y:S01]  /*0a30*/  IMAD.MOV R64, RZ, RZ, -R3 ;  /* 0x000000ffff407224 */ /* 0x000fe200078e0a03 */
[----:B------:R-:W-:Y:S01]  /*0a40*/  IABS R31, R17 ;  /* 0x00000011001f7213 */ /* 0x000fe20000000000 */
[--C-:B------:R-:W-:Y:S01]  /*0a50*/  @!P3 IMAD.IADD R62, R62, 0x1, -R4.reuse ;  /* 0x000000013e3eb824 */ /* 0x100fe200078e0a04 */
[C---:B------:R-:W-:Y:S01]  /*0a60*/  LOP3.LUT R81, R7.reuse, 0x6e, RZ, 0xfc, !PT ;  /* 0x0000006e07517812 */ /* 0x040fe200078efcff */
[----:B------:R-:W-:Y:S01]  /*0a70*/  IMAD R64, R4, R64, R13 ;  /* 0x0000004004407224 */ /* 0x000fe200078e020d */
[----:B------:R-:W-:Y:S01]  /*0a80*/  LOP3.LUT R82, R7, 0x70, RZ, 0xfc, !PT ;  /* 0x0000007007527812 */ /* 0x000fe200078efcff */
[----:B------:R-:W-:Y:S01]  /*0a90*/  @!P6 IMAD.IADD R60, R60, 0x1, -R4 ;  /* 0x000000013c3ce824 */ /* 0x000fe200078e0a04 */
[----:B------:R-:W-:Y:S01]  /*0aa0*/  ISETP.GT.U32.AND P3, PT, R4, R62, PT ;  /* 0x0000003e0400720c */ /* 0x000fe20003f64070 */
[----:B------:R-:W-:Y:S01]  /*0ab0*/  IMAD.HI.U32 R9, R6, R15, RZ ;  /* 0x0000000f06097227 */ /* 0x000fe200078e00ff */
[----:B------:R-:W-:-:S02]  /*0ac0*/  ISETP.GT.U32.AND P6, PT, R4, R64, PT ;  /* 0x000000400400720c */ /* 0x000fc40003fc4070 */
[----:B------:R-:W-:Y:S01]  /*0ad0*/  IABS R53, R81 ;  /* 0x0000005100357213 */ /* 0x000fe20000000000 */
[----:B------:R-:W-:Y:S01]  /*0ae0*/  @!P0 IMAD.MOV R28, RZ, RZ, -R28 ;  /* 0x000000ffff1c8224 */ /* 0x000fe200078e0a1c */
[----:B------:R-:W-:Y:S01]  /*0af0*/  ISETP.GE.AND P0, PT, R10, RZ, PT ;  /* 0x000000ff0a00720c */ /* 0x000fe20003f06270 */
[----:B------:R-:W-:Y:S01]  /*0b00*/  IMAD.MOV R9, RZ, RZ, -R9 ;  /* 0x000000ffff097224 */ /* 0x000fe200078e0a09 */
[----:B------:R-:W-:Y:S01]  /*0b10*/  LOP3.LUT R10, R7, 0xc, RZ, 0xfc, !PT ;  /* 0x0000000c070a7812 */ /* 0x000fe200078efcff */
[--C-:B------:R-:W-:Y:S01]  /*0b20*/  @!P1 IMAD.IADD R63, R63, 0x1, -R4.reuse ;  /* 0x000000013f3f9824 */ /* 0x100fe200078e0a04 */
[----:B------:R-:W-:Y:S01]  /*0b30*/  IABS R61, R82 ;  /* 0x00000052003d7213 */ /* 0x000fe20000000000 */
[----:B------:R-:W-:Y:S01]  /*0b40*/  IMAD R66, R4, R9, R15 ;  /* 0x0000000904427224 */ /* 0x000fe200078e020f */
[----:B------:R-:W-:Y:S01]  /*0b50*/  IABS R67, R10 ;  /* 0x0000000a00437213 */ /* 0x000fe20000000000 */
[--C-:B------:R-:W-:Y:S01]  /*0b60*/  @!P3 IMAD.IADD R62, R62, 0x1, -R4.reuse ;  /* 0x000000013e3eb824 */ /* 0x100fe200078e0a04 */
[----:B------:R-:W-:Y:S01]  /*0b70*/  ISETP.GE.AND P3, PT, R12, RZ, PT ;  /* 0x000000ff0c00720c */ /* 0x000fe20003f66270 */
[----:B------:R-:W-:Y:S01]  /*0b80*/  IMAD.MOV.U32 R3, RZ, RZ, R11 ;  /* 0x000000ffff037224 */ /* 0x000fe200078e000b */
[----:B------:R-:W-:Y:S01]  /*0b90*/  LOP3.LUT R12, R7, 0xe, RZ, 0xfc, !PT ;  /* 0x0000000e070c7812 */ /* 0x000fe200078efcff */
[----:B------:R-:W-:Y:S01]  /*0ba0*/  @!P6 IMAD.IADD R64, R64, 0x1, -R4 ;  /* 0x000000014040e824 */ /* 0x000fe200078e0a04 */
[C---:B------:R-:W-:Y:S01]  /*0bb0*/  ISETP.GT.U32.AND P6, PT, R4.reuse, R63, PT ;  /* 0x0000003f0400720c */ /* 0x040fe20003fc4070 */
[----:B------:R-:W-:Y:S01]  /*0bc0*/  @!P4 IMAD.MOV R62, RZ, RZ, -R62 ;  /* 0x000000ffff3ec224 */ /* 0x000fe200078e0a3e */
[----:B------:R-:W-:Y:S01]  /*0bd0*/  ISETP.GT.U32.AND P4, PT, R4, R66, PT ;  /* 0x000000420400720c */ /* 0x000fe20003f84070 */
[----:B------:R-:W-:Y:S01]  /*0be0*/  IMAD.HI.U32 R9, R6, R67, RZ ;  /* 0x0000004306097227 */ /* 0x000fe200078e00ff */
[----:B------:R-:W-:-:S02]  /*0bf0*/  IABS R11, R12 ;  /* 0x0000000c000b7213 */ /* 0x000fc40000000000 */
[----:B------:R-:W-:Y:S01]  /*0c00*/  ISETP.GE.AND P1, PT, R10, RZ, PT ;  /* 0x000000ff0a00720c */ /* 0x000fe20003f26270 */
[----:B------:R-:W-:Y:S01]  /*0c10*/  @!P5 IMAD.MOV R3, RZ, RZ, -R3 ;  /* 0x000000ffff03d224 */ /* 0x000fe200078e0a03 */
[----:B------:R-:W-:Y:S01]  /*0c20*/  ISETP.GE.AND P5, PT, R14, RZ, PT ;  /* 0x000000ff0e00720c */ /* 0x000fe20003fa6270 */
[----:B------:R-:W-:Y:S01]  /*0c30*/  IMAD.MOV R9, RZ, RZ, -R9 ;  /* 0x000000ffff097224 */ /* 0x000fe200078e0a09 */
[----:B------:R-:W-:Y:S01]  /*0c40*/  LOP3.LUT R14, R7, 0x10, RZ, 0xfc, !PT ;  /* 0x00000010070e7812 */ /* 0x000fe200078efcff */
[----:B------:R-:W-:Y:S01]  /*0c50*/  @!P2 IMAD.MOV R60, RZ, RZ, -R60 ;  /* 0x000000ffff3ca224 */ /* 0x000fe200078e0a3c */
[C---:B------:R-:W-:Y:S01]  /*0c60*/  ISETP.GT.U32.AND P2, PT, R4.reuse, R64, PT ;  /* 0x000000400400720c */ /* 0x040fe20003f44070 */
[----:B------:R-:W-:Y:S01]  /*0c70*/  IMAD R67, R4, R9, R67 ;  /* 0x0000000904437224 */ /* 0x000fe200078e0243 */
[----:B------:R-:W-:Y:S01]  /*0c80*/  IABS R13, R14 ;  /* 0x0000000e000d7213 */ /* 0x000fe20000000000 */
[--C-:B------:R-:W-:Y:S01]  /*0c90*/  @!P6 IMAD.IADD R63, R63, 0x1, -R4.reuse ;  /* 0x000000013f3fe824 */ /* 0x100fe200078e0a04 */
[----:B------:R-:W-:Y:S01]  /*0ca0*/  LOP3.LUT R15, R7, 0x12, RZ, 0xfc, !PT ;  /* 0x00000012070f7812 */ /* 0x000fe200078efcff */
[----:B------:R-:W-:Y:S01]  /*0cb0*/  @!P4 IMAD.IADD R66, R66, 0x1, -R4 ;  /* 0x000000014242c824 */ /* 0x000fe200078e0a04 */
[----:B------:R-:W-:Y:S01]  /*0cc0*/  ISETP.GT.U32.AND P6, PT, R4, R67, PT ;  /* 0x000000430400720c */ /* 0x000fe20003fc4070 */
[----:B------:R-:W-:Y:S01]  /*0cd0*/  IMAD.HI.U32 R9, R6, R11, RZ ;  /* 0x0000000b06097227 */ /* 0x000fe200078e00ff */
[----:B------:R-:W-:-:S02]  /*0ce0*/  IABS R71, R15 ;  /* 0x0000000f00477213 */ /* 0x000fc40000000000 */
[----:B------:R-:W-:Y:S01]  /*0cf0*/  ISETP.GE.AND P4, PT, R14, RZ, PT ;  /* 0x000000ff0e00720c */ /* 0x000fe20003f86270 */
[----:B------:R-:W-:Y:S01]  /*0d00*/  @!P5 IMAD.MOV R63, RZ, RZ, -R63 ;  /* 0x000000ffff3fd224 */ /* 0x000fe200078e0a3f */
[----:B------:R-:W-:Y:S01]  /*0d10*/  ISETP.GT.U32.AND P5, PT, R4, R66, PT ;  /* 0x000000420400720c */ /* 0x000fe20003fa4070 */
[----:B------:R-:W-:Y:S01]  /*0d20*/  IMAD.HI.U32 R10, R6, R13, RZ ;  /* 0x0000000d060a7227 */ /* 0x000fe200078e00ff */
[C---:B------:R-:W-:Y:S02]  /*0d30*/  LOP3.LUT R14, R7.reuse, 0x16, RZ, 0xfc, !PT ;  /* 0x00000016070e7812 */ /* 0x040fe400078efcff */
[C---:B------:R-:W-:Y:S01]  /*0d40*/  LOP3.LUT R83, R7.reuse, 0x72, RZ, 0xfc, !PT ;  /* 0x0000007207537812 */ /* 0x040fe200078efcff */
[----:B------:R-:W-:Y:S01]  /*0d50*/  IMAD.MOV R68, RZ, RZ, -R9 ;  /* 0x000000ffff447224 */ /* 0x000fe200078e0a09 */
[----:B------:R-:W-:Y:S01]  /*0d60*/  IABS R59, R14 ;  /* 0x0000000e003b7213 */ /* 0x000fe20000000000 */
[----:B------:R-:W-:Y:S01]  /*0d70*/  @!P2 IMAD.IADD R64, R64, 0x1, -R4 ;  /* 0x000000014040a824 */ /* 0x000fe200078e0a04 */
[----:B------:R-:W-:Y:S01]  /*0d80*/  ISETP.GE.AND P2, PT, R12, RZ, PT ;  /* 0x000000ff0c00720c */ /* 0x000fe20003f46270 */
[----:B------:R-:W-:Y:S01]  /*0d90*/  IMAD.MOV R10, RZ, RZ, -R10 ;  /* 0x000000ffff0a7224 */ /* 0x000fe200078e0a0a */
[----:B------:R-:W-:Y:S01]  /*0da0*/  LOP3.LUT R12, R7, 0x14, RZ, 0xfc, !PT ;  /* 0x00000014070c7812 */ /* 0x000fe200078efcff */
[C---:B------:R-:W-:Y:S01]  /*0db0*/  IMAD R68, R4.reuse, R68, R11 ;  /* 0x0000004404447224 */ /* 0x040fe200078e020b */
[----:B------:R-:W-:Y:S01]  /*0dc0*/  IABS R65, R83 ;  /* 0x0000005300417213 */ /* 0x000fe20000000000 */
[C---:B------:R-:W-:Y:S01]  /*0dd0*/  IMAD R70, R4.reuse, R10, R13 ;  /* 0x0000000a04467224 */ /* 0x040fe200078e020d */
[----:B------:R-:W-:Y:S01]  /*0de0*/  IABS R11, R12 ;  /* 0x0000000c000b7213 */ /* 0x000fe20000000000 */
[----:B------:R-:W-:Y:S01]  /*0df0*/  @!P6 IMAD.IADD R67, R67, 0x1, -R4 ;  /* 0x000000014343e824 */ /* 0x000fe200078e0a04 */
[----:B------:R-:W-:Y:S01]  /*0e00*/  IABS R13, R16 ;  /* 0x00000010000d7213 */ /* 0x000fe20000000000 */
[----:B------:R-:W-:Y:S01]  /*0e10*/  @!P0 IMAD.MOV R64, RZ, RZ, -R64 ;  /* 0x000000ffff408224 */ /* 0x000fe200078e0a40 */
[----:B------:R-:W-:Y:S01]  /*0e20*/  ISETP.GT.U32.AND P0, PT, R4, R68, PT ;  /* 0x000000440400720c */ /* 0x000fe20003f04070 */
[----:B------:R-:W-:Y:S01]  /*0e30*/  @!P5 IMAD.IADD R66, R66, 0x1, -R4 ;  /* 0x000000014242d824 */ /* 0x000fe200078e0a04 */
[----:B------:R-:W-:Y:S01]  /*0e40*/  ISETP.GT.U32.AND P6, PT, R4, R67, PT ;  /* 0x000000430400720c */ /* 0x000fe20003fc4070 */
[----:B------:R-:W-:Y:S01]  /*0e50*/  IMAD.HI.U32 R9, R6, R71, RZ ;  /* 0x0000004706097227 */ /* 0x000fe200078e00ff */
[----:B------:R-:W-:-:S02]  /*0e60*/  ISETP.GT.U32.AND P5, PT, R4, R70, PT ;  /* 0x000000460400720c */ /* 0x000fc40003fa4070 */
[C---:B------:R-:W-:Y:S01]  /*0e70*/  LOP3.LUT R85, R7.reuse, 0x74, RZ, 0xfc, !PT ;  /* 0x0000007407557812 */ /* 0x040fe200078efcff */
[----:B------:R-:W-:Y:S01]  /*0e80*/  IMAD.MOV R9, RZ, RZ, -R9 ;  /* 0x000000ffff097224 */ /* 0x000fe200078e0a09 */
[C---:B------:R-:W-:Y:S01]  /*0e90*/  LOP3.LUT R87, R7.reuse, 0x76, RZ, 0xfc, !PT ;  /* 0x0000007607577812 */ /* 0x040fe200078efcff */
[----:B------:R-:W-:Y:S01]  /*0ea0*/  IMAD.HI.U32 R10, R6, R59, RZ ;  /* 0x0000003b060a7227 */ /* 0x000fe200078e00ff */
[C---:B------:R-:W-:Y:S02]  /*0eb0*/  LOP3.LUT R89, R7.reuse, 0x78, RZ, 0xfc, !PT ;  /* 0x0000007807597812 */ /* 0x040fe400078efcff */
[----:B------:R-:W-:Y:S01]  /*0ec0*/  LOP3.LUT R90, R7, 0x7a, RZ, 0xfc, !PT ;  /* 0x0000007a075a7812 */ /* 0x000fe200078efcff */
[----:B------:R-:W-:Y:S01]  /*0ed0*/  IMAD R71, R4, R9, R71 ;  /* 0x0000000904477224 */ /* 0x000fe200078e0247 */
[----:B------:R-:W-:Y:S01]  /*0ee0*/  IABS R69, R89 ;  /* 0x0000005900457213 */ /* 0x000fe20000000000 */
[--C-:B------:R-:W-:Y:S01]  /*0ef0*/  @!P0 IMAD.IADD R68, R68, 0x1, -R4.reuse ;  /* 0x0000000144448824 */ /* 0x100fe200078e0a04 */
[----:B------:R-:W-:Y:S01]  /*0f00*/  ISETP.GE.AND P0, PT, R15, RZ, PT ;  /* 0x000000ff0f00720c */ /* 0x000fe20003f06270 */
[----:B------:R-:W-:Y:S01]  /*0f10*/  @!P6 IMAD.IADD R67, R67, 0x1, -R4 ;  /* 0x000000014343e824 */ /* 0x000fe200078e0a04 */
[----:B------:R-:W-:Y:S01]  /*0f20*/  ISETP.GT.U32.AND P6, PT, R4, R71, PT ;  /* 0x000000470400720c */ /* 0x000fe20003fc4070 */
[----:B------:R-:W-:Y:S01]  /*0f30*/  IMAD.HI.U32 R9, R6, R11, RZ ;  /* 0x0000000b06097227 */ /* 0x000fe200078e00ff */
[----:B------:R-:W-:-:S02]  /*0f40*/  IABS R73, R90 ;  /* 0x0000005a00497213 */ /* 0x000fc40000000000 */
[----:B------:R-:W-:Y:S01]  /*0f50*/  LOP3.LUT R77, R7, 0x7c, RZ, 0xfc, !PT ;  /* 0x0000007c074d7812 */ /* 0x000fe200078efcff */
[----:B------:R-:W-:Y:S01]  /*0f60*/  @!P5 IMAD.IADD R70, R70, 0x1, -R4 ;  /* 0x000000014646d824 */ /* 0x000fe200078e0a04 */
[----:B------:R-:W-:Y:S01]  /*0f70*/  ISETP.GT.U32.AND P5, PT, R4, R68, PT ;  /* 0x000000440400720c */ /* 0x000fe20003fa4070 */
[----:B------:R-:W-:Y:S01]  /*0f80*/  IMAD.MOV R10, RZ, RZ, -R10 ;  /* 0x000000ffff0a7224 */ /* 0x000fe200078e0a0a */
[----:B------:R-:W-:Y:S01]  /*0f90*/  IADD3 R9, -R9, RZ, RZ ;  /* 0x000000ff09097210 */ /* 0x000fe20007ffe1ff */
[----:B------:R-:W-:Y:S01]  /*0fa0*/  @!P1 IMAD.MOV R67, RZ, RZ, -R67 ;  /* 0x000000ffff439224 */ /* 0x000fe200078e0a43 */
[----:B------:R-:W-:Y:S01]  /*0fb0*/  ISETP.GE.AND P1, PT, R12, RZ, PT ;  /* 0x000000ff0c00720c */ /* 0x000fe20003f26270 */
[C---:B------:R-:W-:Y:S01]  /*0fc0*/  IMAD R59, R4.reuse, R10, R59 ;  /* 0x0000000a043b7224 */ /* 0x040fe200078e023b */
[----:B------:R-:W-:Y:S01]  /*0fd0*/  LOP3.LUT R12, R7, 0x1c, RZ, 0xfc, !PT ;  /* 0x0000001c070c7812 */ /* 0x000fe200078efcff */
[C---:B------:R-:W-:Y:S01]  /*0fe0*/  IMAD R30, R4.reuse, R9, R11 ;  /* 0x00000009041e7224 */ /* 0x040fe200078e020b */
[----:B------:R-:W-:Y:S01]  /*0ff0*/  IABS R75, R77 ;  /* 0x0000004d004b7213 */ /* 0x000fe20000000000 */
[----:B------:R-:W-:Y:S01]  /*1000*/  @!P6 IMAD.IADD R71, R71, 0x1, -R4 ;  /* 0x000000014747e824 */ /* 0x000fe200078e0a04 */
[----:B------:R-:W-:Y:S01]  /*1010*/  ISETP.GT.U32.AND P6, PT, R4, R70, PT ;  /* 0x000000460400720c */ /* 0x000fe20003fc4070 */
[----:B------:R-:W-:Y:S01]  /*1020*/  IMAD.HI.U32 R10, R6, R31, RZ ;  /* 0x0000001f060a7227 */ /* 0x000fe200078e00ff */
[----:B------:R-:W-:-:S03]  /*1030*/  IABS R11, R12 ;  /* 0x0000000c000b7213 */ /* 0x000fc60000000000 */
[----:B------:R-:W-:Y:S01]  /*1040*/  @!P5 IMAD.IADD R68, R68, 0x1, -R4 ;  /* 0x000000014444d824 */ /* 0x000fe200078e0a04 */
[C---:B------:R-:W-:Y:S01]  /*1050*/  ISETP.GT.U32.AND P5, PT, R4.reuse, R30, PT ;  /* 0x0000001e0400720c */ /* 0x040fe20003fa4070 */
[----:B------:R-:W-:Y:S02]  /*1060*/  IMAD.MOV R10, RZ, RZ, -R10 ;  /* 0x000000ffff0a7224 */ /* 0x000fe400078e0a0a */
[----:B------:R-:W-:Y:S02]  /*1070*/  @!P2 IMAD.MOV R68, RZ, RZ, -R68 ;  /* 0x000000ffff44a224 */ /* 0x000fe400078e0a44 */
[----:B------:R-:W-:Y:S01]  /*1080*/  IMAD R31, R4, R10, R31 ;  /* 0x0000000a041f7224 */ /* 0x000fe200078e021f */
[----:B------:R-:W-:Y:S01]  /*1090*/  LOP3.LUT R10, R7, 0x1e, RZ, 0xfc, !PT ;  /* 0x0000001e070a7812 */ /* 0x000fe200078efcff */
[----:B------:R-:W-:Y:S01]  /*10a0*/  @!P6 IMAD.IADD R70, R70, 0x1, -R4 ;  /* 0x000000014646e824 */ /* 0x000fe200078e0a04 */
[----:B------:R-:W-:Y:S01]  /*10b0*/  ISETP.GT.U32.AND P6, PT, R4, R59, PT ;  /* 0x0000003b0400720c */ /* 0x000fe20003fc4070 */
[----:B------:R-:W-:-:S04]  /*10c0*/  IMAD.HI.U32 R9, R6, R13, RZ ;  /* 0x0000000d06097227 */ /* 0x000fc800078e00ff */
[----:B------:R-:W-:Y:S02]  /*10d0*/  @!P5 IMAD.IADD R30, R30, 0x1, -R4 ;  /* 0x000000011e1ed824 */ /* 0x000fe400078e0a04 */
[----:B------:R-:W-:Y:S01]  /*10e0*/  @!P4 IMAD.MOV R70, RZ, RZ, -R70 ;  /* 0x000000ffff46c224 */ /* 0x000fe200078e0a46 */
[C---:B------:R-:W-:Y:S01]  /*10f0*/  ISETP.GT.U32.AND P4, PT, R4.reuse, R31, PT ;  /* 0x0000001f0400720c */ /* 0x040fe20003f84070 */
[----:B------:R-:W-:Y:S01]  /*1100*/  IMAD.MOV R9, RZ, RZ, -R9 ;  /* 0x000000ffff097224 */ /* 0x000fe200078e0a09 */
[C---:B------:R-:W-:Y:S01]  /*1110*/  ISETP.GT.U32.AND P2, PT, R4.reuse, R30, PT ;  /* 0x0000001e0400720c */ /* 0x040fe20003f44070 */
[----:B------:R-:W-:Y:S01]  /*1120*/  @!P3 IMAD.MOV R66, RZ, RZ, -R66 ;  /* 0x000000ffff42b224 */ /* 0x000fe200078e0a42 */
[C---:B------:R-:W-:Y:S01]  /*1130*/  ISETP.GT.U32.AND P3, PT, R4.reuse, R71, PT ;  /* 0x000000470400720c */ /* 0x040fe20003f64070 */
[----:B------:R-:W-:Y:S01]  /*1140*/  IMAD R58, R4, R9, R13 ;  /* 0x00000009043a7224 */ /* 0x000fe200078e020d */
[----:B------:R-:W-:Y:S01]  /*1150*/  IABS R13, R10 ;  /* 0x0000000a000d7213 */ /* 0x000fe20000000000 */
[----:B------:R-:W-:-:S02]  /*1160*/  @!P6 IMAD.IADD R59, R59, 0x1, -R4 ;  /* 0x000000013b3be824 */ /* 0x000fc400078e0a04 */
[----:B------:R-:W-:Y:S01]  /*1170*/  IMAD.HI.U32 R9, R6, R11, RZ ;  /* 0x0000000b06097227 */ /* 0x000fe200078e00ff */
[C---:B------:R-:W-:Y:S02]  /*1180*/  ISETP.GT.U32.AND P5, PT, R4.reuse, R58, PT ;  /* 0x0000003a0400720c */ /* 0x040fe40003fa4070 */
[----:B------:R-:W-:Y:S01]  /*1190*/  ISETP.GT.U32.AND P6, PT, R4, R59, PT ;  /* 0x0000003b0400720c */ /* 0x000fe20003fc4070 */
[--C-:B------:R-:W-:Y:S01]  /*11a0*/  @!P4 IMAD.IADD R31, R31, 0x1, -R4.reuse ;  /* 0x000000011f1fc824 */ /* 0x100fe200078e0a04 */
[----:B------:R-:W-:Y:S01]  /*11b0*/  ISETP.GE.AND P4, PT, R12, RZ, PT ;  /* 0x000000ff0c00720c */ /* 0x000fe20003f86270 */
[----:B------:R-:W-:Y:S01]  /*11c0*/  @!P2 IMAD.IADD R30, R30, 0x1, -R4 ;  /* 0x000000011e1ea824 */ /* 0x000fe200078e0a04 */
[----:B------:R-:W-:Y:S01]  /*11d0*/  ISETP.GE.AND P2, PT, R17, RZ, PT ;  /* 0x000000ff1100720c */ /* 0x000fe20003f46270 */
[----:B------:R-:W-:Y:S01]  /*11e0*/  IMAD.MOV R9, RZ, RZ, -R9 ;  /* 0x000000ffff097224 */ /* 0x000fe200078e0a09 */
[C---:B------:R-:W-:Y:S01]  /*11f0*/  LOP3.LUT R12, R7.reuse, 0x26, RZ, 0xfc, !PT ;  /* 0x00000026070c7812 */ /* 0x040fe200078efcff */
[----:B------:R-:W-:Y:S01]  /*1200*/  @!P1 IMAD.MOV R30, RZ, RZ, -R30 ;  /* 0x000000ffff1e9224 */ /* 0x000fe200078e0a1e */
[C---:B------:R-:W-:Y:S01]  /*1210*/  ISETP.GT.U32.AND P1, PT, R4.reuse, R31, PT ;  /* 0x0000001f0400720c */ /* 0x040fe20003f24070 */
[----:B------:R-:W-:Y:S01]  /*1220*/  IMAD R32, R4, R9, R11 ;  /* 0x0000000904207224 */ /* 0x000fe200078e020b */
[----:B------:R-:W-:Y:S01]  /*1230*/  LOP3.LUT R11, R7, 0x24, RZ, 0xfc, !PT ;  /* 0x00000024070b7812 */ /* 0x000fe200078efcff */
[----:B------:R-:W-:Y:S01]  /*1240*/  IMAD.HI.U32 R9, R6, R13, RZ ;  /* 0x0000000d06097227 */ /* 0x000fe200078e00ff */
[----:B------:R-:W-:-:S02]  /*1250*/  IABS R39, R12 ;  /* 0x0000000c00277213 */ /* 0x000fc40000000000 */
[----:B------:R-:W-:Y:S01]  /*1260*/  IABS R15, R11 ;  /* 0x0000000b000f7213 */ /* 0x000fe20000000000 */
[----:B------:R-:W-:Y:S01]  /*1270*/  IMAD.MOV R9, RZ, RZ, -R9 ;  /* 0x000000ffff097224 */ /* 0x000fe200078e0a09 */
[----:B------:R-:W-:Y:S01]  /*1280*/  LOP3.LUT R17, R7, 0x2e, RZ, 0xfc, !PT ;  /* 0x0000002e07117812 */ /* 0x000fe200078efcff */
[--C-:B------:R-:W-:Y:S01]  /*1290*/  @!P6 IMAD.IADD R59, R59, 0x1, -R4.reuse ;  /* 0x000000013b3be824 */ /* 0x100fe200078e0a04 */
[C---:B------:R-:W-:Y:S01]  /*12a0*/  ISETP.GT.U32.AND P6, PT, R4.reuse, R32, PT ;  /* 0x000000200400720c */ /* 0x040fe20003fc4070 */
[----:B------:R-:W-:Y:S01]  /*12b0*/  IMAD R34, R4, R9, R13 ;  /* 0x0000000904227224 */ /* 0x000fe200078e020d */
[----:B------:R-:W-:Y:S01]  /*12c0*/  LOP3.LUT R9, R7, 0x20, RZ, 0xfc, !PT ;  /* 0x0000002007097812 */ /* 0x000fe200078efcff */
[--C-:B------:R-:W-:Y:S02]  /*12d0*/  @!P5 IMAD.IADD R58, R58, 0x1, -R4.reuse ;  /* 0x000000013a3ad824 */ /* 0x100fe400078e0a04 */
[--C-:B------:R-:W-:Y:S01]  /*12e0*/  @!P1 IMAD.IADD R31, R31, 0x1, -R4.reuse ;  /* 0x000000011f1f9824 */ /* 0x100fe200078e0a04 */
[C---:B------:R-:W-:Y:S01]  /*12f0*/  ISETP.GT.U32.AND P1, PT, R4.reuse, R34, PT ;  /* 0x000000220400720c */ /* 0x040fe20003f24070 */
[--C-:B------:R-:W-:Y:S01]  /*1300*/  @!P3 IMAD.IADD R71, R71, 0x1, -R4.reuse ;  /* 0x000000014747b824 */ /* 0x100fe200078e0a04 */
[----:B------:R-:W-:Y:S01]  /*1310*/  ISETP.GT.U32.AND P5, PT, R4, R58, PT ;  /* 0x0000003a0400720c */ /* 0x000fe20003fa4070 */
[----:B------:R-:W-:Y:S01]  /*1320*/  @!P2 IMAD.MOV R31, RZ, RZ, -R31 ;  /* 0x000000ffff1fa224 */ /* 0x000fe200078e0a1f */
[----:B------:R-:W-:Y:S01]  /*1330*/  ISETP.GE.AND P3, PT, R14, RZ, PT ;  /* 0x000000ff0e00720c */ /* 0x000fe20003f66270 */
[----:B------:R-:W-:Y:S01]  /*1340*/  @!P0 IMAD.MOV R71, RZ, RZ, -R71 ;  /* 0x000000ffff478224 */ /* 0x000fe200078e0a47 */
[----:B------:R-:W-:Y:S01]  /*1350*/  ISETP.GE.AND P0, PT, R16, RZ, PT ;  /* 0x000000ff1000720c */ /* 0x000fe20003f06270 */
[----:B------:R-:W-:Y:S01]  /*1360*/  @!P6 IMAD.IADD R32, R32, 0x1, -R4 ;  /* 0x000000012020e824 */ /* 0x000fe200078e0a04 */
[----:B------:R-:W-:-:S02]  /*1370*/  IABS R35, R9 ;  /* 0x0000000900237213 */ /* 0x000fc40000000000 */
[----:B------:R-:W-:Y:S02]  /*1380*/  ISETP.GE.AND P2, PT, R11, RZ, PT ;  /* 0x000000ff0b00720c */ /* 0x000fe40003f46270 */
[----:B------:R-:W-:Y:S01]  /*1390*/  ISETP.GT.U32.AND P6, PT, R4, R32, PT ;  /* 0x000000200400720c */ /* 0x000fe20003fc4070 */
[--C-:B------:R-:W-:Y:S01]  /*13a0*/  @!P1 IMAD.IADD R34, R34, 0x1, -R4.reuse ;  /* 0x0000000122229824 */ /* 0x100fe200078e0a04 */
[C---:B------:R-:W-:Y:S01]  /*13b0*/  LOP3.LUT R14, R7.reuse, 0x28, RZ, 0xfc, !PT ;  /* 0x00000028070e7812 */ /* 0x040fe200078efcff */
[----:B------:R-:W-:Y:S01]  /*13c0*/  @!P5 IMAD.IADD R58, R58, 0x1, -R4 ;  /* 0x000000013a3ad824 */ /* 0x000fe200078e0a04 */
[----:B------:R-:W-:Y:S01]  /*13d0*/  ISETP.GE.AND P5, PT, R10, RZ, PT ;  /* 0x000000ff0a00720c */ /* 0x000fe20003fa6270 */
[----:B------:R-:W-:Y:S01]  /*13e0*/  @!P3 IMAD.MOV R59, RZ, RZ, -R59 ;  /* 0x000000ffff3bb224 */ /* 0x000fe200078e0a3b */
[----:B------:R-:W-:Y:S01]  /*13f0*/  LOP3.LUT R10, R7, 0x22, RZ, 0xfc, !PT ;  /* 0x00000022070a7812 */ /* 0x000fe200078efcff */
[----:B------:R-:W-:Y:S01]  /*1400*/  @!P0 IMAD.MOV R58, RZ, RZ, -R58 ;  /* 0x000000ffff3a8224 */ /* 0x000fe200078e0a3a */
[----:B------:R-:W-:Y:S01]  /*1410*/  ISETP.GE.AND P3, PT, R9, RZ, PT ;  /* 0x000000ff0900720c */ /* 0x000fe20003f66270 */
[----:B------:R-:W-:Y:S01]  /*1420*/  IMAD.HI.U32 R9, R6, R35, RZ ;  /* 0x0000002306097227 */ /* 0x000fe200078e00ff */
[----:B------:R-:W-:-:S02]  /*1430*/  ISETP.GT.U32.AND P1, PT, R4, R34, PT ;  /* 0x000000220400720c */ /* 0x000fc40003f24070 */
[----:B------:R-:W-:Y:S01]  /*1440*/  ISETP.GE.AND P0, PT, R10, RZ, PT ;  /* 0x000000ff0a00720c */ /* 0x000fe20003f06270 */
[----:B------:R-:W-:Y:S01]  /*1450*/  IMAD.MOV R11, RZ, RZ, -R9 ;  /* 0x000000ffff0b7224 */ /* 0x000fe200078e0a09 */
[----:B------:R-:W-:Y:S01]  /*1460*/  IABS R13, R10 ;  /* 0x0000000a000d7213 */ /* 0x000fe20000000000 */
[----:B------:R-:W-:Y:S01]  /*1470*/  IMAD.HI.U32 R10, R6, R15, RZ ;  /* 0x0000000f060a7227 */ /* 0x000fe200078e00ff */
[----:B------:R-:W-:-:S03]  /*1480*/  LOP3.LUT R16, R7, 0x2c, RZ, 0xfc, !PT ;  /* 0x0000002c07107812 */ /* 0x000fc600078efcff */
[----:B------:R-:W-:Y:S01]  /*1490*/  @!P6 IMAD.IADD R32, R32, 0x1, -R4 ;  /* 0x000000012020e824 */ /* 0x000fe200078e0a04 */
[----:B------:R-:W-:Y:S01]  /*14a0*/  ISETP.GE.AND P6, PT, R12, RZ, PT ;  /* 0x000000ff0c00720c */ /* 0x000fe20003fc6270 */
[C---:B------:R-:W-:Y:S01]  /*14b0*/  IMAD R35, R4.reuse, R11, R35 ;  /* 0x0000000b04237224 */ /* 0x040fe200078e0223 */
[----:B------:R-:W-:Y:S01]  /*14c0*/  IABS R11, R14 ;  /* 0x0000000e000b7213 */ /* 0x000fe20000000000 */
[----:B------:R-:W-:Y:S01]  /*14d0*/  IMAD.MOV R10, RZ, RZ, -R10 ;  /* 0x000000ffff0a7224 */ /* 0x000fe200078e0a0a */
[----:B------:R-:W-:Y:S01]  /*14e0*/  IABS R12, R17 ;  /* 0x00000011000c7213 */ /* 0x000fe20000000000 */
[----:B------:R-:W-:Y:S01]  /*14f0*/  @!P4 IMAD.MOV R32, RZ, RZ, -R32 ;  /* 0x000000ffff20c224 */ /* 0x000fe200078e0a20 */
[----:B------:R-:W-:Y:S01]  /*1500*/  ISETP.GT.U32.AND P4, PT, R4, R35, PT ;  /* 0x000000230400720c */ /* 0x000fe20003f84070 */
[----:B------:R-:W-:Y:S01]  /*1510*/  @!P1 IMAD.IADD R34, R34, 0x1, -R4 ;  /* 0x0000000122229824 */ /* 0x000fe200078e0a04 */
[----:B------:R-:W-:Y:S01]  /*1520*/  IABS R43, R16 ;  /* 0x00000010002b7213 */ /* 0x000fe20000000000 */
[----:B------:R-:W-:Y:S01]  /*1530*/  IMAD R38, R4, R10, R15 ;  /* 0x0000000a04267224 */ /* 0x000fe200078e020f */
[----:B------:R-:W-:Y:S01]  /*1540*/  LOP3.LUT R15, R7, 0x2a, RZ, 0xfc, !PT ;  /* 0x0000002a070f7812 */ /* 0x000fe200078efcff */
[----:B------:R-:W-:-:S02]  /*1550*/  @!P5 IMAD.MOV R34, RZ, RZ, -R34 ;  /* 0x000000ffff22d224 */ /* 0x000fc400078e0a22 */
[----:B------:R-:W-:Y:S01]  /*1560*/  IMAD.HI.U32 R9, R6, R13, RZ ;  /* 0x0000000d06097227 */ /* 0x000fe200078e00ff */
[----:B------:R-:W-:-:S03]  /*1570*/  ISETP.GT.U32.AND P5, PT, R4, R38, PT ;  /* 0x000000260400720c */ /* 0x000fc60003fa4070 */
[----:B------:R-:W-:Y:S02]  /*1580*/  IMAD.MOV R36, RZ, RZ, -R9 ;  /* 0x000000ffff247224 */ /* 0x000fe400078e0a09 */
[--C-:B------:R-:W-:Y:S02]  /*1590*/  @!P4 IMAD.IADD R35, R35, 0x1, -R4.reuse ;  /* 0x000000012323c824 */ /* 0x100fe400078e0a04 */
[----:B------:R-:W-:Y:S01]  /*15a0*/  IMAD R36, R4, R36, R13 ;  /* 0x0000002404247224 */ /* 0x000fe200078e020d */
[----:B------:R-:W-:Y:S01]  /*15b0*/  IABS R13, R15 ;  /* 0x0000000f000d7213 */ /* 0x000fe20000000000 */
[----:B------:R-:W-:Y:S01]  /*15c0*/  IMAD.HI.U32 R9, R6, R39, RZ ;  /* 0x0000002706097227 */ /* 0x000fe200078e00ff */
[C---:B------:R-:W-:Y:S02]  /*15d0*/  ISETP.GT.U32.AND P4, PT, R4.reuse, R35, PT ;  /* 0x000000230400720c */ /* 0x040fe40003f84070 */
[----:B------:R-:W-:Y:S01]  /*15e0*/  ISETP.GT.U32.AND P1, PT, R4, R36, PT ;  /* 0x000000240400720c */ /* 0x000fe20003f24070 */
[----:B------:R-:W-:-:S02]  /*15f0*/  @!P5 IMAD.IADD R38, R38, 0x1, -R4 ;  /* 0x000000012626d824 */ /* 0x000fc400078e0a04 */
[----:B------:R-:W-:Y:S02]  /*1600*/  IMAD.MOV R9, RZ, RZ, -R9 ;  /* 0x000000ffff097224 */ /* 0x000fe400078e0a09 */
[----:B------:R-:W-:Y:S01]  /*1610*/  IMAD.HI.U32 R10, R6, R13, RZ ;  /* 0x0000000d060a7227 */ /* 0x000fe200078e00ff */
[----:B------:R-:W-:-:S03]  /*1620*/  ISETP.GT.U32.AND P5, PT, R4, R38, PT ;  /* 0x000000260400720c */ /* 0x000fc60003fa4070 */
[C---:B------:R-:W-:Y:S02]  /*1630*/  IMAD R39, R4.reuse, R9, R39 ;  /* 0x0000000904277224 */ /* 0x040fe400078e0227 */
[----:B------:R-:W-:Y:S02]  /*1640*/  IMAD.MOV R10, RZ, RZ, -R10 ;  /* 0x000000ffff0a7224 */ /* 0x000fe400078e0a0a */
[----:B------:R-:W-:Y:S01]  /*1650*/  @!P4 IMAD.IADD R35, R35, 0x1, -R4 ;  /* 0x000000012323c824 */ /* 0x000fe200078e0a04 */
[C---:B------:R-:W-:Y:S01]  /*1660*/  ISETP.GT.U32.AND P4, PT, R4.reuse, R39, PT ;  /* 0x000000270400720c */ /* 0x040fe20003f84070 */
[----:B------:R-:W-:Y:S02]  /*1670*/  IMAD R42, R4, R10, R13 ;  /* 0x0000000a042a7224 */ /* 0x000fe400078e020d */
[----:B------:R-:W-:-:S04]  /*1680*/  IMAD.HI.U32 R9, R6, R11, RZ ;  /* 0x0000000b06097227 */ /* 0x000fc800078e00ff */
[--C-:B------:R-:W-:Y:S01]  /*1690*/  @!P5 IMAD.IADD R38, R38, 0x1, -R4.reuse ;  /* 0x000000012626d824 */ /* 0x100fe200078e0a04 */
[----:B------:R-:W-:Y:S01]  /*16a0*/  ISETP.GT.U32.AND P5, PT, R4, R42, PT ;  /* 0x0000002a0400720c */ /* 0x000fe20003fa4070 */
[--C-:B------:R-:W-:Y:S02]  /*16b0*/  @!P1 IMAD.IADD R36, R36, 0x1, -R4.reuse ;  /* 0x0000000124249824 */ /* 0x100fe400078e0a04 */
[----:B------:R-:W-:Y:S02]  /*16c0*/  IMAD.MOV R9, RZ, RZ, -R9 ;  /* 0x000000ffff097224 */ /* 0x000fe400078e0a09 */
[----:B------:R-:W-:Y:S01]  /*16d0*/  @!P4 IMAD.IADD R39, R39, 0x1, -R4 ;  /* 0x000000012727c824 */ /* 0x000fe200078e0a04 */
[C---:B------:R-:W-:Y:S01]  /*16e0*/  ISETP.GT.U32.AND P1, PT, R4.reuse, R36, PT ;  /* 0x000000240400720c */ /* 0x040fe20003f24070 */
[----:B------:R-:W-:Y:S02]  /*16f0*/  IMAD R40, R4, R9, R11 ;  /* 0x0000000904287224 */ /* 0x000fe400078e020b */
[----:B------:R-:W-:Y:S01]  /*1700*/  IMAD.MOV.U32 R11, RZ, RZ, R12 ;  /* 0x000000ffff0b7224 */ /* 0x000fe200078e000c */
[----:B------:R-:W-:Y:S01]  /*1710*/  LOP3.LUT R12, R7, 0x30, RZ, 0xfc, !PT ;  /* 0x00000030070c7812 */ /* 0x000fe200078efcff */
[----:B------:R-:W-:Y:S01]  /*1720*/  IMAD.HI.U32 R9, R6, R43, RZ ;  /* 0x0000002b06097227 */ /* 0x000fe200078e00ff */
[----:B------:R-:W-:-:S02]  /*1730*/  ISETP.GT.U32.AND P4, PT, R4, R39, PT ;  /* 0x000000270400720c */ /* 0x000fc40003f84070 */
[----:B------:R-:W-:Y:S01]  /*1740*/  IABS R13, R12 ;  /* 0x0000000c000d7213 */ /* 0x000fe20000000000 */
[----:B------:R-:W-:Y:S02]  /*1750*/  @!P5 IMAD.IADD R42, R42, 0x1, -R4 ;  /* 0x000000012a2ad824 */ /* 0x000fe400078e0a04 */
[----:B------:R-:W-:Y:S02]  /*1760*/  IMAD.MOV R9, RZ, RZ, -R9 ;  /* 0x000000ffff097224 */ /* 0x000fe400078e0a09 */
[----:B------:R-:W-:Y:S01]  /*1770*/  IMAD.HI.U32 R10, R6, R11, RZ ;  /* 0x0000000b060a7227 */ /* 0x000fe200078e00ff */
[----:B------:R-:W-:-:S03]  /*1780*/  ISETP.GT.U32.AND P5, PT, R4, R42, PT ;  /* 0x0000002a0400720c */ /* 0x000fc60003fa4070 */
[----:B------:R-:W-:Y:S02]  /*1790*/  IMAD R43, R4, R9, R43 ;  /* 0x00000009042b7224 */ /* 0x000fe400078e022b */
[----:B------:R-:W-:-:S04]  /*17a0*/  IMAD.HI.U32 R9, R6, R13, RZ ;  /* 0x0000000d06097227 */ /* 0x000fc800078e00ff */
[----:B------:R-:W-:Y:S01]  /*17b0*/  @!P1 IMAD.IADD R36, R36, 0x1, -R4 ;  /* 0x0000000124249824 */ /* 0x000fe200078e0a04 */
[C---:B------:R-:W-:Y:S01]  /*17c0*/  ISETP.GT.U32.AND P1, PT, R4.reuse, R40, PT ;  /* 0x000000280400720c */ /* 0x040fe20003f24070 */
[----:B------:R-:W-:Y:S02]  /*17d0*/  IMAD.MOV R10, RZ, RZ, -R10 ;  /* 0x000000ffff0a7224 */ /* 0x000fe400078e0a0a */
[----:B------:R-:W-:Y:S02]  /*17e0*/  IMAD.MOV R9, RZ, RZ, -R9 ;  /* 0x000000ffff097224 */ /* 0x000fe400078e0a09 */
[C---:B------:R-:W-:Y:S02]  /*17f0*/  IMAD R44, R4.reuse, R10, R11 ;  /* 0x0000000a042c7224 */ /* 0x040fe400078e020b */
[----:B------:R-:W-:Y:S01]  /*1800*/  @!P4 IMAD.IADD R39, R39, 0x1, -R4 ;  /* 0x000000012727c824 */ /* 0x000fe200078e0a04 */
[C---:B------:R-:W-:Y:S01]  /*1810*/  ISETP.GT.U32.AND P4, PT, R4.reuse, R43, PT ;  /* 0x0000002b0400720c */ /* 0x040fe20003f84070 */
[----:B------:R-:W-:-:S02]  /*1820*/  IMAD R46, R4, R9, R13 ;  /* 0x00000009042e7224 */ /* 0x000fc400078e020d */
[----:B------:R-:W-:Y:S01]  /*1830*/  @!P6 IMAD.MOV R39, RZ, RZ, -R39 ;  /* 0x000000ffff27e224 */ /* 0x000fe200078e0a27 */
[----:B------:R-:W-:Y:S01]  /*1840*/  ISETP.GT.U32.AND P6, PT, R4, R44, PT ;  /* 0x0000002c0400720c */ /* 0x000fe20003fc4070 */
[--C-:B------:R-:W-:Y:S01]  /*1850*/  @!P5 IMAD.IADD R42, R42, 0x1, -R4.reuse ;  /* 0x000000012a2ad824 */ /* 0x100fe200078e0a04 */
[----:B------:R-:W-:Y:S01]  /*1860*/  ISETP.GT.U32.AND P5, PT, R4, R46, PT ;  /* 0x0000002e0400720c */ /* 0x000fe20003fa4070 */
[----:B------:R-:W-:Y:S01]  /*1870*/  @!P3 IMAD.MOV R35, RZ, RZ, -R35 ;  /* 0x000000ffff23b224 */ /* 0x000fe200078e0a23 */
[----:B------:R-:W-:Y:S01]  /*1880*/  ISETP.GE.AND P3, PT, R14, RZ, PT ;  /* 0x000000ff0e00720c */ /* 0x000fe20003f66270 */
[----:B------:R-:W-:Y:S01]  /*1890*/  @!P1 IMAD.IADD R40, R40, 0x1, -R4 ;  /* 0x0000000128289824 */ /* 0x000fe200078e0a04 */
[----:B------:R-:W-:Y:S01]  /*18a0*/  LOP3.LUT R14, R7, 0x32, RZ, 0xfc, !PT ;  /* 0x00000032070e7812 */ /* 0x000fe200078efcff */
[----:B------:R-:W-:Y:S01]  /*18b0*/  @!P0 IMAD.MOV R36, RZ, RZ, -R36 ;  /* 0x000000ffff248224 */ /* 0x000fe200078e0a24 */
[----:B------:R-:W-:Y:S01]  /*18c0*/  ISETP.GE.AND P1, PT, R15, RZ, PT ;  /* 0x000000ff0f00720c */ /* 0x000fe20003f26270 */
[----:B------:R-:W-:Y:S01]  /*18d0*/  @!P4 IMAD.IADD R43, R43, 0x1, -R4 ;  /* 0x000000012b2bc824 */ /* 0x000fe200078e0a04 */
[----:B------:R-:W-:Y:S01]  /*18e0*/  ISETP.GT.U32.AND P0, PT, R4, R40, PT ;  /* 0x000000280400720c */ /* 0x000fe20003f04070 */
[----:B------:R-:W-:Y:S01]  /*18f0*/  @!P2 IMAD.MOV R38, RZ, RZ, -R38 ;  /* 0x000000ffff26a224 */ /* 0x000fe200078e0a26 */
[----:B------:R-:W-:Y:S01]  /*1900*/  IABS R47, R14 ;  /* 0x0000000e002f7213 */ /* 0x000fe20000000000 */
[--C-:B------:R-:W-:Y:S01]  /*1910*/  @!P6 IMAD.IADD R44, R44, 0x1, -R4.reuse ;  /* 0x000000012c2ce824 */ /* 0x100fe200078e0a04 */
[----:B------:R-:W-:Y:S01]  /*1920*/  LOP3.LUT R15, R7, 0x34, RZ, 0xfc, !PT ;  /* 0x00000034070f7812 */ /* 0x000fe200078efcff */
[----:B------:R-:W-:Y:S01]  /*1930*/  @!P5 IMAD.IADD R46, R46, 0x1, -R4 ;  /* 0x000000012e2ed824 */ /* 0x000fe200078e0a04 */
[----:B------:R-:W-:Y:S01]  /*1940*/  ISETP.GT.U32.AND P6, PT, R4, R43, PT ;  /* 0x0000002b0400720c */ /* 0x000fe20003fc4070 */
[----:B------:R-:W-:Y:S01]  /*1950*/  IMAD.HI.U32 R9, R6, R47, RZ ;  /* 0x0000002f06097227 */ /* 0x000fe200078e00ff */
[----:B------:R-:W-:-:S02]  /*1960*/  IABS R11, R15 ;  /* 0x0000000f000b7213 */ /* 0x000fc40000000000 */
[----:B------:R-:W-:Y:S01]  /*1970*/  ISETP.GT.U32.AND P5, PT, R4, R46, PT ;  /* 0x0000002e0400720c */ /* 0x000fe20003fa4070 */
[----:B------:R-:W-:Y:S01]  /*1980*/  IMAD.MOV R10, RZ, RZ, -R9 ;  /* 0x000000ffff0a7224 */ /* 0x000fe200078e0a09 */
[----:B------:R-:W-:Y:S01]  /*1990*/  ISETP.GE.AND P2, PT, R16, RZ, PT ;  /* 0x000000ff1000720c */ /* 0x000fe20003f46270 */
[----:B------:R-:W-:Y:S01]  /*19a0*/  IMAD.HI.U32 R9, R6, R11, RZ ;  /* 0x0000000b06097227 */ /* 0x000fe200078e00ff */
[C---:B------:R-:W-:Y:S02]  /*19b0*/  LOP3.LUT R16, R7.reuse, 0x38, RZ, 0xfc, !PT ;  /* 0x0000003807107812 */ /* 0x040fe400078efcff */
[----:B------:R-:W-:Y:S01]  /*19c0*/  ISETP.GE.AND P4, PT, R12, RZ, PT ;  /* 0x000000ff0c00720c */ /* 0x000fe20003f86270 */
[----:B------:R-:W-:Y:S01]  /*19d0*/  @!P0 IMAD.IADD R40, R40, 0x1, -R4 ;  /* 0x0000000128288824 */ /* 0x000fe200078e0a04 */
[----:B------:R-:W-:Y:S01]  /*19e0*/  LOP3.LUT R12, R7, 0x36, RZ, 0xfc, !PT ;  /* 0x00000036070c7812 */ /* 0x000fe200078efcff */
[C---:B------:R-:W-:Y:S01]  /*19f0*/  IMAD R47, R4.reuse, R10, R47 ;  /* 0x0000000a042f7224 */ /* 0x040fe200078e022f */
[----:B------:R-:W-:Y:S01]  /*1a00*/  IABS R51, R16 ;  /* 0x0000001000337213 */ /* 0x000fe20000000000 */
[----:B------:R-:W-:Y:S01]  /*1a10*/  IMAD.MOV R9, RZ, RZ, -R9 ;  /* 0x000000ffff097224 */ /* 0x000fe200078e0a09 */
[----:B------:R-:W-:Y:S01]  /*1a20*/  IABS R13, R12 ;  /* 0x0000000c000d7213 */ /* 0x000fe20000000000 */
[----:B------:R-:W-:Y:S01]  /*1a30*/  @!P3 IMAD.MOV R40, RZ, RZ, -R40 ;  /* 0x000000ffff28b224 */ /* 0x000fe200078e0a28 */
[C---:B------:R-:W-:Y:S01]  /*1a40*/  ISETP.GT.U32.AND P3, PT, R4.reuse, R44, PT ;  /* 0x0000002c0400720c */ /* 0x040fe20003f64070 */
[--C-:B------:R-:W-:Y:S01]  /*1a50*/  @!P6 IMAD.IADD R43, R43, 0x1, -R4.reuse ;  /* 0x000000012b2be824 */ /* 0x100fe200078e0a04 */
[C---:B------:R-:W-:Y:S01]  /*1a60*/  ISETP.GT.U32.AND P6, PT, R4.reuse, R47, PT ;  /* 0x0000002f0400720c */ /* 0x040fe20003fc4070 */
[----:B------:R-:W-:Y:S01]  /*1a70*/  IMAD R48, R4, R9, R11 ;  /* 0x0000000904307224 */ /* 0x000fe200078e020b */
[----:B------:R-:W-:Y:S01]  /*1a80*/  ISETP.GE.AND P0, PT, R17, RZ, PT ;  /* 0x000000ff1100720c */ /* 0x000fe20003f06270 */
[----:B------:R-:W-:Y:S01]  /*1a90*/  @!P5 IMAD.IADD R46, R46, 0x1, -R4 ;  /* 0x000000012e2ed824 */ /* 0x000fe200078e0a04 */
[----:B------:R-:W-:Y:S01]  /*1aa0*/  IABS R17, R21 ;  /* 0x0000001500117213 */ /* 0x000fe20000000000 */
[----:B------:R-:W-:Y:S01]  /*1ab0*/  IMAD.HI.U32 R10, R6, R51, RZ ;  /* 0x00000033060a7227 */ /* 0x000fe200078e00ff */
[----:B------:R-:W-:-:S03]  /*1ac0*/  ISETP.GT.U32.AND P5, PT, R4, R48, PT ;  /* 0x000000300400720c */ /* 0x000fc60003fa4070 */
[----:B------:R-:W-:Y:S01]  /*1ad0*/  IMAD.HI.U32 R9, R6, R13, RZ ;  /* 0x0000000d06097227 */ /* 0x000fe200078e00ff */
[----:B------:R-:W-:-:S03]  /*1ae0*/  IADD3 R10, -R10, RZ, RZ ;  /* 0x000000ff0a0a7210 */ /* 0x000fc60007ffe1ff */
[--C-:B------:R-:W-:Y:S01]  /*1af0*/  @!P3 IMAD.IADD R44, R44, 0x1, -R4.reuse ;  /* 0x000000012c2cb824 */ /* 0x100fe200078e0a04 */
[----:B------:R-:W-:Y:S01]  /*1b00*/  ISETP.GE.AND P3, PT, R14, RZ, PT ;  /* 0x000000ff0e00720c */ /* 0x000fe20003f66270 */
[--C-:B------:R-:W-:Y:S01]  /*1b10*/  @!P6 IMAD.IADD R47, R47, 0x1, -R4.reuse ;  /* 0x000000012f2fe824 */ /* 0x100fe200078e0a04 */
[----:B------:R-:W-:Y:S01]  /*1b20*/  LOP3.LUT R14, R7, 0x3a, RZ, 0xfc, !PT ;  /* 0x0000003a070e7812 */ /* 0x000fe200078efcff */
[----:B------:R-:W-:Y:S01]  /*1b30*/  IMAD.MOV R9, RZ, RZ, -R9 ;  /* 0x000000ffff097224 */ /* 0x000fe200078e0a09 */
[----:B------:R-:W-:Y:S01]  /*1b40*/  ISETP.GE.AND P6, PT, R15, RZ, PT ;  /* 0x000000ff0f00720c */ /* 0x000fe20003fc6270 */
[----:B------:R-:W-:Y:S01]  /*1b50*/  @!P5 IMAD.IADD R48, R48, 0x1, -R4 ;  /* 0x000000013030d824 */ /* 0x000fe200078e0a04 */
[----:B------:R-:W-:Y:S01]  /*1b60*/  LOP3.LUT R15, R7, 0x3c, RZ, 0xfc, !PT ;  /* 0x0000003c070f7812 */ /* 0x000fe200078efcff */
[----:B------:R-:W-:Y:S01]  /*1b70*/  @!P1 IMAD.MOV R42, RZ, RZ, -R42 ;  /* 0x000000ffff2a9224 */ /* 0x000fe200078e0a2a */
[----:B------:R-:W-:Y:S01]  /*1b80*/  IABS R11, R14 ;  /* 0x0000000e000b7213 */ /* 0x000fe20000000000 */
[C---:B------:R-:W-:Y:S01]  /*1b90*/  IMAD R50, R4.reuse, R9, R13 ;  /* 0x0000000904327224 */ /* 0x040fe200078e020d */
[C---:B------:R-:W-:Y:S01]  /*1ba0*/  ISETP.GT.U32.AND P1, PT, R4.reuse, R47, PT ;  /* 0x0000002f0400720c */ /* 0x040fe20003f24070 */
[C---:B------:R-:W-:Y:S01]  /*1bb0*/  IMAD R51, R4.reuse, R10, R51 ;  /* 0x0000000a04337224 */ /* 0x040fe200078e0233 */
[----:B------:R-:W-:Y:S01]  /*1bc0*/  IABS R13, R15 ;  /* 0x0000000f000d7213 */ /* 0x000fe20000000000 */
[----:B------:R-:W-:Y:S01]  /*1bd0*/  @!P2 IMAD.MOV R43, RZ, RZ, -R43 ;  /* 0x000000ffff2ba224 */ /* 0x000fe200078e0a2b */
[----:B------:R-:W-:Y:S01]  /*1be0*/  ISETP.GT.U32.AND P2, PT, R4, R48, PT ;  /* 0x000000300400720c */ /* 0x000fe20003f44070 */
[----:B------:R-:W-:Y:S01]  /*1bf0*/  IMAD.HI.U32 R9, R6, R11, RZ ;  /* 0x0000000b06097227 */ /* 0x000fe200078e00ff */
[----:B------:R-:W-:-:S03]  /*1c00*/  ISETP.GT.U32.AND P5, PT, R4, R50, PT ;  /* 0x000000320400720c */ /* 0x000fc60003fa4070 */
[----:B------:R-:W-:Y:S01]  /*1c10*/  @!P0 IMAD.MOV R44, RZ, RZ, -R44 ;  /* 0x000000ffff2c8224 */ /* 0x000fe200078e0a2c */
[----:B------:R-:W-:Y:S01]  /*1c20*/  ISETP.GT.U32.AND P0, PT, R4, R51, PT ;  /* 0x000000330400720c */ /* 0x000fe20003f04070 */
[----:B------:R-:W-:-:S04]  /*1c30*/  IMAD.HI.U32 R10, R6, R13, RZ ;  /* 0x0000000d060a7227 */ /* 0x000fc800078e00ff */
[----:B------:R-:W-:Y:S02]  /*1c40*/  IMAD.MOV R9, RZ, RZ, -R9 ;  /* 0x000000ffff097224 */ /* 0x000fe400078e0a09 */
[----:B------:R-:W-:Y:S01]  /*1c50*/  @!P1 IMAD.IADD R47, R47, 0x1, -R4 ;  /* 0x000000012f2f9824 */ /* 0x000fe200078e0a04 */
[----:B------:R-:W-:Y:S01]  /*1c60*/  ISETP.GE.AND P1, PT, R16, RZ, PT ;  /* 0x000000ff1000720c */ /* 0x000fe20003f26270 */
[----:B------:R-:W-:Y:S01]  /*1c70*/  IMAD.MOV R10, RZ, RZ, -R10 ;  /* 0x000000ffff0a7224 */ /* 0x000fe200078e0a0a */
[C---:B------:R-:W-:Y:S01]  /*1c80*/  LOP3.LUT R16, R7.reuse, 0x48, RZ, 0xfc, !PT ;  /* 0x0000004807107812 */ /* 0x040fe200078efcff */
[----:B------:R-:W-:Y:S02]  /*1c90*/  IMAD R52, R4, R9, R11 ;  /* 0x0000000904347224 */ /* 0x000fe400078e020b */
[--C-:B------:R-:W-:Y:S01]  /*1ca0*/  @!P2 IMAD.IADD R48, R48, 0x1, -R4.reuse ;  /* 0x000000013030a824 */ /* 0x100fe200078e0a04 */
[----:B------:R-:W-:Y:S01]  /*1cb0*/  ISETP.GE.AND P2, PT, R14, RZ, PT ;  /* 0x000000ff0e00720c */ /* 0x000fe20003f46270 */
[C---:B------:R-:W-:Y:S01]  /*1cc0*/  IMAD R54, R4.reuse, R10, R13 ;  /* 0x0000000a04367224 */ /* 0x040fe200078e020d */
[----:B------:R-:W-:Y:S01]  /*1cd0*/  LOP3.LUT R10, R7, 0x3e, RZ, 0xfc, !PT ;  /* 0x0000003e070a7812 */ /* 0x000fe200078efcff */
[----:B------:R-:W-:Y:S01]  /*1ce0*/  @!P3 IMAD.MOV R47, RZ, RZ, -R47 ;  /* 0x000000ffff2fb224 */ /* 0x000fe200078e0a2f */
[C---:B------:R-:W-:Y:S01]  /*1cf0*/  ISETP.GT.U32.AND P3, PT, R4.reuse, R52, PT ;  /* 0x000000340400720c */ /* 0x040fe20003f64070 */
[----:B------:R-:W-:Y:S01]  /*1d00*/  @!P0 IMAD.IADD R51, R51, 0x1, -R4 ;  /* 0x0000000133338824 */ /* 0x000fe200078e0a04 */
[----:B------:R-:W-:Y:S01]  /*1d10*/  IABS R55, R10 ;  /* 0x0000000a00377213 */ /* 0x000fe20000000000 */
[----:B------:R-:W-:Y:S01]  /*1d20*/  @!P6 IMAD.MOV R48, RZ, RZ, -R48 ;  /* 0x000000ffff30e224 */ /* 0x000fe200078e0a30 */
[C---:B------:R-:W-:Y:S01]  /*1d30*/  ISETP.GT.U32.AND P6, PT, R4.reuse, R54, PT ;  /* 0x000000360400720c */ /* 0x040fe20003fc4070 */
[----:B------:R-:W-:Y:S01]  /*1d40*/  @!P4 IMAD.MOV R46, RZ, RZ, -R46 ;  /* 0x000000ffff2ec224 */ /* 0x000fe200078e0a2e */
[----:B------:R-:W-:Y:S01]  /*1d50*/  ISETP.GT.U32.AND P0, PT, R4, R51, PT ;  /* 0x000000330400720c */ /* 0x000fe20003f04070 */
[----:B------:R-:W-:Y:S01]  /*1d60*/  @!P5 IMAD.IADD R50, R50, 0x1, -R4 ;  /* 0x000000013232d824 */ /* 0x000fe200078e0a04 */
[----:B------:R-:W-:Y:S01]  /*1d70*/  ISETP.GE.AND P4, PT, R12, RZ, PT ;  /* 0x000000ff0c00720c */ /* 0x000fe20003f86270 */
[----:B------:R-:W-:Y:S01]  /*1d80*/  IMAD.HI.U32 R9, R6, R55, RZ ;  /* 0x0000003706097227 */ /* 0x000fe200078e00ff */
[----:B------:R-:W-:-:S02]  /*1d90*/  LOP3.LUT R12, R7, 0x40, RZ, 0xfc, !PT ;  /* 0x00000040070c7812 */ /* 0x000fc400078efcff */
[----:B------:R-:W-:Y:S01]  /*1da0*/  ISETP.GT.U32.AND P5, PT, R4, R50, PT ;  /* 0x000000320400720c */ /* 0x000fe20003fa4070 */
[--C-:B------:R-:W-:Y:S01]  /*1db0*/  @!P3 IMAD.IADD R52, R52, 0x1, -R4.reuse ;  /* 0x000000013434b824 */ /* 0x100fe200078e0a04 */
[----:B------:R-:W-:Y:S01]  /*1dc0*/  IABS R11, R12 ;  /* 0x0000000c000b7213 */ /* 0x000fe20000000000 */
[----:B------:R-:W-:Y:S01]  /*1dd0*/  IMAD.MOV R9, RZ, RZ, -R9 ;  /* 0x000000ffff097224 */ /* 0x000fe200078e0a09 */
[----:B------:R-:W-:Y:S01]  /*1de0*/  LOP3.LUT R14, R7, 0x42, RZ, 0xfc, !PT ;  /* 0x00000042070e7812 */ /* 0x000fe200078efcff */
[--C-:B------:R-:W-:Y:S01]  /*1df0*/  @!P6 IMAD.IADD R54, R54, 0x1, -R4.reuse ;  /* 0x000000013636e824 */ /* 0x100fe200078e0a04 */
[----:B------:R-:W-:Y:S01]  /*1e00*/  ISETP.GT.U32.AND P3, PT, R4, R52, PT ;  /* 0x000000340400720c */ /* 0x000fe20003f64070 */
[----:B------:R-:W-:Y:S01]  /*1e10*/  @!P0 IMAD.IADD R51, R51, 0x1, -R4 ;  /* 0x0000000133338824 */ /* 0x000fe200078e0a04 */
[----:B------:R-:W-:Y:S01]  /*1e20*/  ISETP.GE.AND P0, PT, R10, RZ, PT ;  /* 0x000000ff0a00720c */ /* 0x000fe20003f06270 */
[----:B------:R-:W-:Y:S01]  /*1e30*/  IMAD.HI.U32 R10, R6, R11, RZ ;  /* 0x0000000b060a7227 */ /* 0x000fe200078e00ff */
[----:B------:R-:W-:-:S02]  /*1e40*/  ISETP.GT.U32.AND P6, PT, R4, R54, PT ;  /* 0x000000360400720c */ /* 0x000fc40003fc4070 */
[----:B------:R-:W-:Y:S01]  /*1e50*/  IABS R27, R14 ;  /* 0x0000000e001b7213 */ /* 0x000fe20000000000 */
[----:B------:R-:W-:Y:S01]  /*1e60*/  IMAD.MOV R10, RZ, RZ, -R10 ;  /* 0x000000ffff0a7224 */ /* 0x000fe200078e0a0a */
[----:B------:R-:W-:Y:S01]  /*1e70*/  IABS R23, R16 ;  /* 0x0000001000177213 */ /* 0x000fe20000000000 */
[C---:B------:R-:W-:Y:S02]  /*1e80*/  IMAD R55, R4.reuse, R9, R55 ;  /* 0x0000000904377224 */ /* 0x040fe400078e0237 */
[----:B------:R-:W-:Y:S02]  /*1e90*/  IMAD R56, R4, R10, R11 ;  /* 0x0000000a04387224 */ /* 0x000fe400078e020b */
[--C-:B------:R-:W-:Y:S01]  /*1ea0*/  @!P3 IMAD.IADD R52, R52, 0x1, -R4.reuse ;  /* 0x000000013434b824 */ /* 0x100fe200078e0a04 */
[----:B------:R-:W-:Y:S01]  /*1eb0*/  ISETP.GT.U32.AND P3, PT, R4, R55, PT ;  /* 0x000000370400720c */ /* 0x000fe20003f64070 */
[--C-:B------:R-:W-:Y:S01]  /*1ec0*/  @!P5 IMAD.IADD R50, R50, 0x1, -R4.reuse ;  /* 0x000000013232d824 */ /* 0x100fe200078e0a04 */
[----:B------:R-:W-:Y:S01]  /*1ed0*/  ISETP.GE.AND P5, PT, R15, RZ, PT ;  /* 0x000000ff0f00720c */ /* 0x000fe20003fa6270 */
[----:B------:R-:W-:Y:S01]  /*1ee0*/  @!P6 IMAD.IADD R54, R54, 0x1, -R4 ;  /* 0x000000013636e824 */ /* 0x000fe200078e0a04 */
[----:B------:R-:W-:Y:S01]  /*1ef0*/  ISETP.GT.U32.AND P6, PT, R4, R56, PT ;  /* 0x000000380400720c */ /* 0x000fe20003fc4070 */
[----:B------:R-:W-:Y:S01]  /*1f00*/  @!P4 IMAD.MOV R50, RZ, RZ, -R50 ;  /* 0x000000ffff32c224 */ /* 0x000fe200078e0a32 */
[----:B------:R-:W-:Y:S01]  /*1f10*/  ISETP.GE.AND P4, PT, R12, RZ, PT ;  /* 0x000000ff0c00720c */ /* 0x000fe20003f86270 */
[----:B------:R-:W-:Y:S01]  /*1f20*/  IMAD.HI.U32 R9, R6, R27, RZ ;  /* 0x0000001b06097227 */ /* 0x000fe200078e00ff */
[----:B------:R-:W-:-:S02]  /*1f30*/  LOP3.LUT R12, R7, 0x44, RZ, 0xfc, !PT ;  /* 0x00000044070c7812 */ /* 0x000fc400078efcff */
[----:B------:R-:W-:Y:S01]  /*1f40*/  LOP3.LUT R15, R7, 0x46, RZ, 0xfc, !PT ;  /* 0x00000046070f7812 */ /* 0x000fe200078efcff */
[----:B------:R-:W-:Y:S01]  /*1f50*/  IMAD.MOV R9, RZ, RZ, -R9 ;  /* 0x000000ffff097224 */ /* 0x000fe200078e0a09 */
[----:B------:R-:W-:Y:S01]  /*1f60*/  IABS R11, R12 ;  /* 0x0000000c000b7213 */ /* 0x000fe20000000000 */
[--C-:B------:R-:W-:Y:S01]  /*1f70*/  @!P3 IMAD.IADD R55, R55, 0x1, -R4.reuse ;  /* 0x000000013737b824 */ /* 0x100fe200078e0a04 */
[----:B------:R-:W-:Y:S01]  /*1f80*/  IABS R13, R15 ;  /* 0x0000000f000d7213 */ /* 0x000fe20000000000 */
[----:B------:R-:W-:Y:S02]  /*1f90*/  IMAD R27, R4, R9, R27 ;  /* 0x00000009041b7224 */ /* 0x000fe400078e021b */
[----:B------:R-:W-:Y:S01]  /*1fa0*/  @!P6 IMAD.IADD R56, R56, 0x1, -R4 ;  /* 0x000000013838e824 */ /* 0x000fe200078e0a04 */
[----:B------:R-:W-:Y:S01]  /*1fb0*/  ISETP.GT.U32.AND P6, PT, R4, R55, PT ;  /* 0x000000370400720c */ /* 0x000fe20003fc4070 */
[----:B------:R-:W-:Y:S01]  /*1fc0*/  IMAD.HI.U32 R9, R6, R11, RZ ;  /* 0x0000000b06097227 */ /* 0x000fe200078e00ff */
[----:B------:R-:W-:-:S03]  /*1fd0*/  ISETP.GT.U32.AND P3, PT, R4, R27, PT ;  /* 0x0000001b0400720c */ /* 0x000fc60003f64070 */
[----:B------:R-:W-:Y:S02]  /*1fe0*/  IMAD.MOV R9, RZ, RZ, -R9 ;  /* 0x000000ffff097224 */ /* 0x000fe400078e0a09 */
[----:B------:R-:W-:-:S04]  /*1ff0*/  IMAD.HI.U32 R10, R6, R13, RZ ;  /* 0x0000000d060a7227 */ /* 0x000fc800078e00ff */
[----:B------:R-:W-:Y:S01]  /*2000*/  IMAD R26, R4, R9, R11 ;  /* 0x00000009041a7224 */ /* 0x000fe200078e020b */
[----:B------:R-:W-:Y:S01]  /*2010*/  IABS R11, R18 ;  /* 0x00000012000b7213 */ /* 0x000fe20000000000 */
[----:B------:R-:W-:Y:S02]  /*2020*/  @!P6 IMAD.IADD R55, R55, 0x1, -R4 ;  /* 0x000000013737e824 */ /* 0x000fe400078e0a04 */
[----:B------:R-:W-:Y:S01]  /*2030*/  IMAD.HI.U32 R9, R6, R23, RZ ;  /* 0x0000001706097227 */ /* 0x000fe200078e00ff */
[----:B------:R-:W-:-:S03]  /*2040*/  ISETP.GT.U32.AND P6, PT, R4, R26, PT ;  /* 0x0000001a0400720c */ /* 0x000fc60003fc4070 */
[----:B------:R-:W-:Y:S01]  /*2050*/  @!P3 IMAD.IADD R27, R27, 0x1, -R4 ;  /* 0x000000011b1bb824 */ /* 0x000fe200078e0a04 */
[C---:B------:R-:W-:Y:S01]  /*2060*/  ISETP.GT.U32.AND P3, PT, R4.reuse, R56, PT ;  /* 0x000000380400720c */ /* 0x040fe20003f64070 */
[----:B------:R-:W-:Y:S02]  /*2070*/  IMAD.MOV R9, RZ, RZ, -R9 ;  /* 0x000000ffff097224 */ /* 0x000fe400078e0a09 */
[----:B------:R-:W-:Y:S02]  /*2080*/  IMAD.MOV R10, RZ, RZ, -R10 ;  /* 0x000000ffff0a7224 */ /* 0x000fe400078e0a0a */
[C---:B------:R-:W-:Y:S02]  /*2090*/  IMAD R23, R4.reuse, R9, R23 ;  /* 0x0000000904177224 */ /* 0x040fe400078e0217 */
[----:B------:R-:W-:Y:S02]  /*20a0*/  IMAD R24, R4, R10, R13 ;  /* 0x0000000a04187224 */ /* 0x000fe400078e020d */
[--C-:B------:R-:W-:Y:S01]  /*20b0*/  @!P6 IMAD.IADD R26, R26, 0x1, -R4.reuse ;  /* 0x000000011a1ae824 */ /* 0x100fe200078e0a04 */
[C---:B------:R-:W-:Y:S01]  /*20c0*/  ISETP.GT.U32.AND P6, PT, R4.reuse, R23, PT ;  /* 0x000000170400720c */ /* 0x040fe20003fc4070 */
[----:B------:R-:W-:Y:S01]  /*20d0*/  @!P0 IMAD.MOV R55, RZ, RZ, -R55 ;  /* 0x000000ffff378224 */ /* 0x000fe200078e0a37 */
[----:B------:R-:W-:Y:S01]  /*20e0*/  ISETP.GT.U32.AND P0, PT, R4, R24, PT ;  /* 0x000000180400720c */ /* 0x000fe20003f04070 */
[----:B------:R-:W-:Y:S01]  /*20f0*/  @!P3 IMAD.IADD R56, R56, 0x1, -R4 ;  /* 0x000000013838b824 */ /* 0x000fe200078e0a04 */
[----:B------:R-:W-:Y:S01]  /*2100*/  ISETP.GE.AND P3, PT, R15, RZ, PT ;  /* 0x000000ff0f00720c */ /* 0x000fe20003f66270 */
[----:B------:R-:W-:Y:S01]  /*2110*/  IMAD.HI.U32 R10, R6, R11, RZ ;  /* 0x0000000b060a7227 */ /* 0x000fe200078e00ff */
[----:B------:R-:W-:-:S03]  /*2120*/  IABS R15, R19 ;  /* 0x00000013000f7213 */ /* 0x000fc60000000000 */
[----:B------:R-:W-:Y:S01]  /*2130*/  @!P4 IMAD.MOV R56, RZ, RZ, -R56 ;  /* 0x000000ffff38c224 */ /* 0x000fe200078e0a38 */
[----:B------:R-:W-:Y:S01]  /*2140*/  ISETP.GT.U32.AND P4, PT, R4, R26, PT ;  /* 0x0000001a0400720c */ /* 0x000fe20003f84070 */
        /* <DEDUP_REMOVED lines=8> */
[----:B------:R-:W-:-:S02]  /*21d0*/  @!P6 IMAD.IADD R23, R23, 0x1, -R4 ;  /* 0x000000011717e824 */ /* 0x000fc400078e0a04 */
[--C-:B------:R-:W-:Y:S02]  /*21e0*/  @!P0 IMAD.IADD R24, R24, 0x1, -R4.reuse ;  /* 0x0000000118188824 */ /* 0x100fe400078e0a04 */
[----:B------:R-:W-:Y:S01]  /*21f0*/  IMAD.HI.U32 R9, R6, R11, RZ ;  /* 0x0000000b06097227 */ /* 0x000fe200078e00ff */
[C---:B------:R-:W-:Y:S02]  /*2200*/  ISETP.GT.U32.AND P6, PT, R4.reuse, R23, PT ;  /* 0x000000170400720c */ /* 0x040fe40003fc4070 */
[----:B------:R-:W-:Y:S01]  /*2210*/  ISETP.GT.U32.AND P0, PT, R4, R24, PT ;  /* 0x000000180400720c */ /* 0x000fe20003f04070 */
[--C-:B------:R-:W-:Y:S01]  /*2220*/  @!P4 IMAD.IADD R26, R26, 0x1, -R4.reuse ;  /* 0x000000011a1ac824 */ /* 0x100fe200078e0a04 */
[----:B------:R-:W-:Y:S01]  /*2230*/  ISETP.GT.U32.AND P4, PT, R4, R22, PT ;  /* 0x000000160400720c */ /* 0x000fe20003f84070 */
[----:B------:R-:W-:Y:S02]  /*2240*/  IMAD.MOV R9, RZ, RZ, -R9 ;  /* 0x000000ffff097224 */ /* 0x000fe400078e0a09 */
[----:B------:R-:W-:Y:S01]  /*2250*/  @!P2 IMAD.IADD R27, R27, 0x1, -R4 ;  /* 0x000000011b1ba824 */ /* 0x000fe200078e0a04 */
[----:B------:R-:W-:Y:S01]  /*2260*/  ISETP.GE.AND P2, PT, R16, RZ, PT ;  /* 0x000000ff1000720c */ /* 0x000fe20003f46270 */
[----:B------:R-:W-:Y:S01]  /*2270*/  IMAD R20, R4, R9, R11 ;  /* 0x0000000904147224 */ /* 0x000fe200078e020b */
[----:B------:R-:W-:Y:S01]  /*2280*/  LOP3.LUT R16, R7, 0x4e, RZ, 0xfc, !PT ;  /* 0x0000004e07107812 */ /* 0x000fe200078efcff */
[----:B------:R-:W-:-:S03]  /*2290*/  IMAD.HI.U32 R10, R6, R15, RZ ;  /* 0x0000000f060a7227 */ /* 0x000fc600078e00ff */
[----:B------:R-:W-:Y:S01]  /*22a0*/  IABS R13, R16 ;  /* 0x00000010000d7213 */ /* 0x000fe20000000000 */
[----:B------:R-:W-:-:S04]  /*22b0*/  IMAD.HI.U32 R11, R6, R17, RZ ;  /* 0x00000011060b7227 */ /* 0x000fc800078e00ff */
[----:B------:R-:W-:Y:S01]  /*22c0*/  @!P6 IMAD.IADD R23, R23, 0x1, -R4 ;  /* 0x000000011717e824 */ /* 0x000fe200078e0a04 */
[----:B------:R-:W-:Y:S01]  /*22d0*/  ISETP.GT.U32.AND P6, PT, R4, R20, PT ;  /* 0x000000140400720c */ /* 0x000fe20003fc4070 */
[----:B------:R-:W-:Y:S02]  /*22e0*/  IMAD.MOV R10, RZ, RZ, -R10 ;  /* 0x000000ffff0a7224 */ /* 0x000fe400078e0a0a */
[----:B------:R-:W-:Y:S01]  /*22f0*/  @!P5 IMAD.MOV R54, RZ, RZ, -R54 ;  /* 0x000000ffff36d224 */ /* 0x000fe200078e0a36 */
[----:B------:R-:W-:Y:S01]  /*2300*/  ISETP.GE.AND P5, PT, R12, RZ, PT ;  /* 0x000000ff0c00720c */ /* 0x000fe20003fa6270 */
[----:B------:R-:W-:Y:S02]  /*2310*/  IMAD.MOV R12, RZ, RZ, -R11 ;  /* 0x000000ffff0c7224 */ /* 0x000fe400078e0a0b */
[--C-:B------:R-:W-:Y:S01]  /*2320*/  @!P0 IMAD.IADD R24, R24, 0x1, -R4.reuse ;  /* 0x0000000118188824 */ /* 0x100fe200078e0a04 */
[----:B------:R-:W-:Y:S01]  /*2330*/  ISETP.GE.AND P0, PT, R18, RZ, PT ;  /* 0x000000ff1200720c */ /* 0x000fe20003f06270 */
[----:B------:R-:W-:Y:S01]  /*2340*/  @!P4 IMAD.IADD R22, R22, 0x1, -R4 ;  /* 0x000000011616c824 */ /* 0x000fe200078e0a04 */
[----:B------:R-:W-:Y:S01]  /*2350*/  ISETP.GE.AND P4, PT, R14, RZ, PT ;  /* 0x000000ff0e00720c */ /* 0x000fe20003f86270 */
[----:B------:R-:W-:Y:S01]  /*2360*/  IMAD R11, R4, R10, R15 ;  /* 0x0000000a040b7224 */ /* 0x000fe200078e020f */
[C---:B------:R-:W-:Y:S01]  /*2370*/  LOP3.LUT R14, R7.reuse, 0x54, RZ, 0xfc, !PT ;  /* 0x00000054070e7812 */ /* 0x040fe200078efcff */
[----:B------:R-:W-:Y:S01]  /*2380*/  IMAD.HI.U32 R9, R6, R13, RZ ;  /* 0x0000000d06097227 */ /* 0x000fe200078e00ff */
[----:B------:R-:W-:-:S02]  /*2390*/  LOP3.LUT R18, R7, 0x56, RZ, 0xfc, !PT ;  /* 0x0000005607127812 */ /* 0x000fc400078efcff */
[----:B------:R-:W-:Y:S01]  /*23a0*/  IABS R15, R14 ;  /* 0x0000000e000f7213 */ /* 0x000fe20000000000 */
[----:B------:R-:W-:Y:S01]  /*23b0*/  @!P1 IMAD.MOV R27, RZ, RZ, -R27 ;  /* 0x000000ffff1b9224 */ /* 0x000fe200078e0a1b */
[C---:B------:R-:W-:Y:S01]  /*23c0*/  ISETP.GT.U32.AND P1, PT, R4.reuse, R22, PT ;  /* 0x000000160400720c */ /* 0x040fe20003f24070 */
[----:B------:R-:W-:Y:S01]  /*23d0*/  @!P3 IMAD.MOV R24, RZ, RZ, -R24 ;  /* 0x000000ffff18b224 */ /* 0x000fe200078e0a18 */
[----:B------:R-:W-:Y:S01]  /*23e0*/  ISETP.GT.U32.AND P3, PT, R4, R11, PT ;  /* 0x0000000b0400720c */ /* 0x000fe20003f64070 */
[----:B------:R-:W-:Y:S02]  /*23f0*/  IMAD.MOV R9, RZ, RZ, -R9 ;  /* 0x000000ffff097224 */ /* 0x000fe400078e0a09 */
[----:B------:R-:W-:Y:S02]  /*2400*/  @!P6 IMAD.IADD R20, R20, 0x1, -R4 ;  /* 0x000000011414e824 */ /* 0x000fe400078e0a04 */
[C---:B------:R-:W-:Y:S02]  /*2410*/  IMAD R9, R4.reuse, R9, R13 ;  /* 0x0000000904097224 */ /* 0x040fe400078e020d */
[----:B------:R-:W-:Y:S01]  /*2420*/  @!P5 IMAD.MOV R26, RZ, RZ, -R26 ;  /* 0x000000ffff1ad224 */ /* 0x000fe200078e0a1a */
[C---:B------:R-:W-:Y:S01]  /*2430*/  ISETP.GT.U32.AND P5, PT, R4.reuse, R20, PT ;  /* 0x000000140400720c */ /* 0x040fe20003fa4070 */
[C---:B------:R-:W-:Y:S01]  /*2440*/  IMAD R13, R4.reuse, R12, R17 ;  /* 0x0000000c040d7224 */ /* 0x040fe200078e0211 */
[----:B------:R-:W-:Y:S01]  /*2450*/  ISETP.GT.U32.AND P6, PT, R4, R9, PT ;  /* 0x000000090400720c */ /* 0x000fe20003fc4070 */
[--C-:B------:R-:W-:Y:S01]  /*2460*/  @!P1 IMAD.IADD R22, R22, 0x1, -R4.reuse ;  /* 0x0000000116169824 */ /* 0x100fe200078e0a04 */
[----:B------:R-:W-:Y:S01]  /*2470*/  IABS R17, R18 ;  /* 0x0000001200117213 */ /* 0x000fe20000000000 */
[----:B------:R-:W-:Y:S01]  /*2480*/  @!P3 IMAD.IADD R11, R11, 0x1, -R4 ;  /* 0x000000010b0bb824 */ /* 0x000fe200078e0a04 */
[----:B------:R-:W-:Y:S01]  /*2490*/  ISETP.GT.U32.AND P1, PT, R4, R13, PT ;  /* 0x0000000d0400720c */ /* 0x000fe20003f24070 */
[----:B------:R-:W-:-:S04]  /*24a0*/  IMAD.HI.U32 R10, R6, R15, RZ ;  /* 0x0000000f060a7227 */ /* 0x000fc800078e00ff */
[----:B------:R-:W-:Y:S01]  /*24b0*/  @!P0 IMAD.MOV R22, RZ, RZ, -R22 ;  /* 0x000000ffff168224 */ /* 0x000fe200078e0a16 */
[----:B------:R-:W-:Y:S01]  /*24c0*/  ISETP.GT.U32.AND P0, PT, R4, R11, PT ;  /* 0x0000000b0400720c */ /* 0x000fe20003f04070 */
[----:B------:R-:W-:Y:S02]  /*24d0*/  IMAD.MOV R12, RZ, RZ, -R10 ;  /* 0x000000ffff0c7224 */ /* 0x000fe400078e0a0a */
[----:B------:R-:W-:-:S04]  /*24e0*/  IMAD.HI.U32 R10, R6, R17, RZ ;  /* 0x00000011060a7227 */ /* 0x000fc800078e00ff */
[--C-:B------:R-:W-:Y:S01]  /*24f0*/  @!P6 IMAD.IADD R9, R9, 0x1, -R4.reuse ;  /* 0x000000010909e824 */ /* 0x100fe200078e0a04 */
[----:B------:R-:W-:Y:S01]  /*2500*/  ISETP.GE.AND P6, PT, R21, RZ, PT ;  /* 0x000000ff1500720c */ /* 0x000fe20003fc6270 */
[----:B------:R-:W-:Y:S01]  /*2510*/  @!P5 IMAD.IADD R20, R20, 0x1, -R4 ;  /* 0x000000011414d824 */ /* 0x000fe200078e0a04 */
[----:B------:R-:W-:Y:S01]  /*2520*/  ISETP.GE.AND P5, PT, R19, RZ, PT ;  /* 0x000000ff1300720c */ /* 0x000fe20003fa6270 */
[C---:B------:R-:W-:Y:S01]  /*2530*/  IMAD R15, R4.reuse, R12, R15 ;  /* 0x0000000c040f7224 */ /* 0x040fe200078e020f */
[C---:B------:R-:W-:Y:S01]  /*2540*/  ISETP.GT.U32.AND P3, PT, R4.reuse, R9, PT ;  /* 0x000000090400720c */ /* 0x040fe20003f64070 */
[----:B------:R-:W-:Y:S01]  /*2550*/  IMAD.MOV R10, RZ, RZ, -R10 ;  /* 0x000000ffff0a7224 */ /* 0x000fe200078e0a0a */
[----:B------:R-:W-:Y:S01]  /*2560*/  IABS R21, R29 ;  /* 0x0000001d00157213 */ /* 0x000fe20000000000 */
[----:B------:R-:W-:Y:S01]  /*2570*/  @!P4 IMAD.MOV R20, RZ, RZ, -R20 ;  /* 0x000000ffff14c224 */ /* 0x000fe200078e0a14 */
[C---:B------:R-:W-:Y:S01]  /*2580*/  ISETP.GT.U32.AND P4, PT, R4.reuse, R15, PT ;  /* 0x0000000f0400720c */ /* 0x040fe20003f84070 */
[----:B------:R-:W-:-:S02]  /*2590*/  IMAD R17, R4, R10, R17 ;  /* 0x0000000a04117224 */ /* 0x000fc400078e0211 */
[----:B------:R-:W-:Y:S01]  /*25a0*/  @!P2 IMAD.MOV R23, RZ, RZ, -R23 ;  /* 0x000000ffff17a224 */ /* 0x000fe200078e0a17 */
[----:B------:R-:W-:Y:S01]  /*25b0*/  ISETP.GE.AND P2, PT, R16, RZ, PT ;  /* 0x000000ff1000720c */ /* 0x000fe20003f46270 */
[--C-:B------:R-:W-:Y:S01]  /*25c0*/  @!P1 IMAD.IADD R13, R13, 0x1, -R4.reuse ;  /* 0x000000010d0d9824 */ /* 0x100fe200078e0a04 */
[----:B------:R-:W-:Y:S01]  /*25d0*/  LOP3.LUT R16, R7, 0x58, RZ, 0xfc, !PT ;  /* 0x0000005807107812 */ /* 0x000fe200078efcff */
[--C-:B------:R-:W-:Y:S01]  /*25e0*/  @!P0 IMAD.IADD R11, R11, 0x1, -R4.reuse ;  /* 0x000000010b0b8824 */ /* 0x100fe200078e0a04 */
[C---:B------:R-:W-:Y:S01]  /*25f0*/  ISETP.GT.U32.AND P0, PT, R4.reuse, R17, PT ;  /* 0x000000110400720c */ /* 0x040fe20003f04070 */
[--C-:B------:R-:W-:Y:S01]  /*2600*/  @!P3 IMAD.IADD R9, R9, 0x1, -R4.reuse ;  /* 0x000000010909b824 */ /* 0x100fe200078e0a04 */
[----:B------:R-:W-:Y:S01]  /*2610*/  ISETP.GT.U32.AND P1, PT, R4, R13, PT ;  /* 0x0000000d0400720c */ /* 0x000fe20003f24070 */
[----:B------:R-:W-:Y:S01]  /*2620*/  IMAD.HI.U32 R12, R6, R21, RZ ;  /* 0x00000015060c7227 */ /* 0x000fe200078e00ff */
[----:B------:R-:W-:Y:S02]  /*2630*/  IABS R19, R16 ;  /* 0x0000001000137213 */ /* 0x000fe40000000000 */
[----:B------:R-:W-:Y:S01]  /*2640*/  ISETP.GE.AND P3, PT, R14, RZ, PT ;  /* 0x000000ff0e00720c */ /* 0x000fe20003f66270 */
[----:B------:R-:W-:Y:S01]  /*2650*/  @!P4 IMAD.IADD R15, R15, 0x1, -R4 ;  /* 0x000000010f0fc824 */ /* 0x000fe200078e0a04 */
[----:B------:R-:W-:Y:S01]  /*2660*/  LOP3.LUT R14, R7, 0x5c, RZ, 0xfc, !PT ;  /* 0x0000005c070e7812 */ /* 0x000fe200078efcff */
[----:B------:R-:W-:Y:S01]  /*2670*/  IMAD.HI.U32 R10, R6, R19, RZ ;  /* 0x00000013060a7227 */ /* 0x000fe200078e00ff */
[----:B------:R-:W-:-:S02]  /*2680*/  ISETP.GE.AND P4, PT, R16, RZ, PT ;  /* 0x000000ff1000720c */ /* 0x000fc40003f86270 */
[----:B------:R-:W-:Y:S01]  /*2690*/  IABS R25, R14 ;  /* 0x0000000e00197213 */ /* 0x000fe20000000000 */
[--C-:B------:R-:W-:Y:S01]  /*26a0*/  @!P0 IMAD.IADD R17, R17, 0x1, -R4.reuse ;  /* 0x0000000111118824 */ /* 0x100fe200078e0a04 */
[----:B------:R-:W-:Y:S01]  /*26b0*/  IADD3 R10, -R10, RZ, RZ ;  /* 0x000000ff0a0a7210 */ /* 0x000fe20007ffe1ff */
[----:B------:R-:W-:Y:S01]  /*26c0*/  @!P1 IMAD.IADD R13, R13, 0x1, -R4 ;  /* 0x000000010d0d9824 */ /* 0x000fe200078e0a04 */
[----:B------:R-:W-:Y:S01]  /*26d0*/  ISETP.GT.U32.AND P0, PT, R4, R15, PT ;  /* 0x0000000f0400720c */ /* 0x000fe20003f04070 */
[----:B------:R-:W-:Y:S01]  /*26e0*/  IMAD.MOV R12, RZ, RZ, -R12 ;  /* 0x000000ffff0c7224 */ /* 0x000fe200078e0a0c */
[----:B------:R-:W-:Y:S01]  /*26f0*/  ISETP.GE.AND P1, PT, R18, RZ, PT ;  /* 0x000000ff1200720c */ /* 0x000fe20003f26270 */
[----:B------:R-:W-:Y:S01]  /*2700*/  IMAD.MOV.U32 R18, RZ, RZ, R9 ;  /* 0x000000ffff127224 */ /* 0x000fe200078e0009 */
[----:B------:R-:W-:Y:S01]  /*2710*/  LOP3.LUT R16, R7, 0x60, RZ, 0xfc, !PT ;  /* 0x0000006007107812 */ /* 0x000fe200078efcff */
[----:B------:R-:W-:Y:S02]  /*2720*/  IMAD R9, R4, R10, R19 ;  /* 0x0000000a04097224 */ /* 0x000fe400078e0213 */
[----:B------:R-:W-:-:S04]  /*2730*/  IMAD.HI.U32 R10, R6, R25, RZ ;  /* 0x00000019060a7227 */ /* 0x000fc800078e00ff */
[----:B------:R-:W-:Y:S02]  /*2740*/  IMAD.MOV R10, RZ, RZ, -R10 ;  /* 0x000000ffff0a7224 */ /* 0x000fe400078e0a0a */
[C---:B------:R-:W-:Y:S01]  /*2750*/  IMAD R19, R4.reuse, R12, R21 ;  /* 0x0000000c04137224 */ /* 0x040fe200078e0215 */
[----:B------:R-:W-:Y:S01]  /*2760*/  LOP3.LUT R12, R7, 0x5e, RZ, 0xfc, !PT ;  /* 0x0000005e070c7812 */ /* 0x000fe200078efcff */
[----:B------:R-:W-:Y:S02]  /*2770*/  @!P0 IMAD.IADD R15, R15, 0x1, -R4 ;  /* 0x000000010f0f8824 */ /* 0x000fe400078e0a04 */
[C---:B------:R-:W-:Y:S01]  /*2780*/  IMAD R21, R4.reuse, R10, R25 ;  /* 0x0000000a04157224 */ /* 0x040fe200078e0219 */
[C---:B------:R-:W-:Y:S01]  /*2790*/  ISETP.GT.U32.AND P0, PT, R4.reuse, R19, PT ;  /* 0x000000130400720c */ /* 0x040fe20003f04070 */
[----:B------:R-:W-:Y:S01]  /*27a0*/  @!P5 IMAD.MOV R11, RZ, RZ, -R11 ;  /* 0x000000ffff0bd224 */ /* 0x000fe200078e0a0b */
[C---:B------:R-:W-:Y:S01]  /*27b0*/  ISETP.GT.U32.AND P5, PT, R4.reuse, R9, PT ;  /* 0x000000090400720c */ /* 0x040fe20003fa4070 */
[----:B------:R-:W-:Y:S01]  /*27c0*/  @!P3 IMAD.MOV R15, RZ, RZ, -R15 ;  /* 0x000000ffff0fb224 */ /* 0x000fe200078e0a0f */
[C---:B------:R-:W-:Y:S01]  /*27d0*/  ISETP.GT.U32.AND P3, PT, R4.reuse, R21, PT ;  /* 0x000000150400720c */ /* 0x040fe20003f64070 */
[----:B------:R-:W-:Y:S01]  /*27e0*/  @!P2 IMAD.MOV R18, RZ, RZ, -R18 ;  /* 0x000000ffff12a224 */ /* 0x000fe200078e0a12 */
[----:B------:R-:W-:Y:S01]  /*27f0*/  ISETP.GT.U32.AND P2, PT, R4, R17, PT ;  /* 0x000000110400720c */ /* 0x000fe20003f44070 */
[----:B------:R-:W-:Y:S01]  /*2800*/  @!P6 IMAD.MOV R13, RZ, RZ, -R13 ;  /* 0x000000ffff0de224 */ /* 0x000fe200078e0a0d */
[----:B------:R-:W-:-:S02]  /*2810*/  IABS R25, R12 ;  /* 0x0000000c00197213 */ /* 0x000fc40000000000 */
[----:B------:R-:W-:Y:S02]  /*2820*/  ISETP.GE.AND P6, PT, R29, RZ, PT ;  /* 0x000000ff1d00720c */ /* 0x000fe40003fc6270 */
[----:B------:R-:W-:Y:S01]  /*2830*/  IABS R29, R16 ;  /* 0x00000010001d7213 */ /* 0x000fe20000000000 */
[--C-:B------:R-:W-:Y:S02]  /*2840*/  @!P0 IMAD.IADD R19, R19, 0x1, -R4.reuse ;  /* 0x0000000113138824 */ /* 0x100fe400078e0a04 */
[--C-:B------:R-:W-:Y:S02]  /*2850*/  @!P5 IMAD.IADD R9, R9, 0x1, -R4.reuse ;  /* 0x000000010909d824 */ /* 0x100fe400078e0a04 */
[----:B------:R-:W-:Y:S01]  /*2860*/  @!P3 IMAD.IADD R21, R21, 0x1, -R4 ;  /* 0x000000011515b824 */ /* 0x000fe200078e0a04 */
[----:B------:R-:W-:Y:S01]  /*2870*/  ISETP.GT.U32.AND P0, PT, R4, R19, PT ;  /* 0x000000130400720c */ /* 0x000fe20003f04070 */
[----:B------:R-:W-:Y:S01]  /*2880*/  IMAD.HI.U32 R10, R6, R25, RZ ;  /* 0x00000019060a7227 */ /* 0x000fe200078e00ff */
[----:B------:R-:W-:-:S02]  /*2890*/  ISETP.GT.U32.AND P5, PT, R4, R9, PT ;  /* 0x000000090400720c */ /* 0x000fc40003fa4070 */
[----:B------:R-:W-:Y:S01]  /*28a0*/  ISETP.GT.U32.AND P3, PT, R4, R21, PT ;  /* 0x000000150400720c */ /* 0x000fe20003f64070 */
[----:B------:R-:W-:Y:S02]  /*28b0*/  IMAD.MOV R10, RZ, RZ, -R10 ;  /* 0x000000ffff0a7224 */ /* 0x000fe400078e0a0a */
[----:B------:R-:W-:Y:S01]  /*28c0*/  @!P2 IMAD.IADD R17, R17, 0x1, -R4 ;  /* 0x000000011111a824 */ /* 0x000fe200078e0a04 */
[----:B------:R-:W-:Y:S01]  /*28d0*/  ISETP.GE.AND P2, PT, R14, RZ, PT ;  /* 0x000000ff0e00720c */ /* 0x000fe20003f46270 */
[----:B------:R-:W-:-:S04]  /*28e0*/  IMAD.HI.U32 R14, R6, R33, RZ ;  /* 0x00000021060e7227 */ /* 0x000fc800078e00ff */
[----:B------:R-:W-:Y:S02]  /*28f0*/  IMAD R25, R4, R10, R25 ;  /* 0x0000000a04197224 */ /* 0x000fe400078e0219 */
[----:B------:R-:W-:Y:S01]  /*2900*/  @!P1 IMAD.MOV R17, RZ, RZ, -R17 ;  /* 0x000000ffff119224 */ /* 0x000fe200078e0a11 */
[----:B------:R-:W-:Y:S01]  /*2910*/  ISETP.GE.AND P1, PT, R12, RZ, PT ;  /* 0x000000ff0c00720c */ /* 0x000fe20003f26270 */
[----:B------:R-:W-:Y:S01]  /*2920*/  @!P5 IMAD.IADD R9, R9, 0x1, -R4 ;  /* 0x000000010909d824 */ /* 0x000fe200078e0a04 */
[----:B------:R-:W-:Y:S01]  /*2930*/  ISETP.GE.AND P5, PT, R16, RZ, PT ;  /* 0x000000ff1000720c */ /* 0x000fe20003fa6270 */
[----:B------:R-:W-:Y:S02]  /*2940*/  IMAD.MOV R14, RZ, RZ, -R14 ;  /* 0x000000ffff0e7224 */ /* 0x000fe400078e0a0e */
[----:B------:R-:W-:Y:S01]  /*2950*/  @!P3 IMAD.IADD R21, R21, 0x1, -R4 ;  /* 0x000000011515b824 */ /* 0x000fe200078e0a04 */
[----:B------:R-:W-:Y:S01]  /*2960*/  ISETP.GT.U32.AND P3, PT, R4, R25, PT ;  /* 0x000000190400720c */ /* 0x000fe20003f64070 */
[----:B------:R-:W-:-:S04]  /*2970*/  IMAD.HI.U32 R12, R6, R29, RZ ;  /* 0x0000001d060c7227 */ /* 0x000fc800078e00ff */
[----:B------:R-:W-:Y:S01]  /*2980*/  IMAD R33, R4, R14, R33 ;  /* 0x0000000e04217224 */ /* 0x000fe200078e0221 */
[C---:B------:R-:W-:Y:S01]  /*2990*/  LOP3.LUT R14, R7.reuse, 0x64, RZ, 0xfc, !PT ;  /* 0x00000064070e7812 */ /* 0x040fe200078efcff */
[----:B------:R-:W-:Y:S01]  /*29a0*/  IMAD.MOV.U32 R10, RZ, RZ, R9 ;  /* 0x000000ffff0a7224 */ /* 0x000fe200078e0009 */
[----:B------:R-:W-:Y:S01]  /*29b0*/  LOP3.LUT R9, R7, 0x66, RZ, 0xfc, !PT ;  /* 0x0000006607097812 */ /* 0x000fe200078efcff */
[----:B------:R-:W-:Y:S02]  /*29c0*/  IMAD.MOV R12, RZ, RZ, -R12 ;  /* 0x000000ffff0c7224 */ /* 0x000fe400078e0a0c */
[----:B------:R-:W-:Y:S01]  /*29d0*/  @!P0 IMAD.IADD R19, R19, 0x1, -R4 ;  /* 0x0000000113138824 */ /* 0x000fe200078e0a04 */
[----:B------:R-:W-:Y:S01]  /*29e0*/  ISETP.GE.AND P0, PT, R37, RZ, PT ;  /* 0x000000ff2500720c */ /* 0x000fe20003f06270 */
[----:B------:R-:W-:Y:S01]  /*29f0*/  @!P4 IMAD.MOV R10, RZ, RZ, -R10 ;  /* 0x000000ffff0ac224 */ /* 0x000fe200078e0a0a */
[----:B------:R-:W-:Y:S01]  /*2a00*/  ISETP.GE.AND P4, PT, R14, RZ, PT ;  /* 0x000000ff0e00720c */ /* 0x000fe20003f86270 */
[----:B------:R-:W-:Y:S01]  /*2a10*/  IMAD R29, R4, R12, R29 ;  /* 0x0000000c041d7224 */ /* 0x000fe200078e021d */
[----:B------:R-:W-:Y:S01]  /*2a20*/  IABS R37, R14 ;  /* 0x0000000e00257213 */ /* 0x000fe20000000000 */
[----:B------:R-:W-:-:S02]  /*2a30*/  IMAD.MOV.U32 R14, RZ, RZ, R21 ;  /* 0x000000ffff0e7224 */ /* 0x000fc400078e0015 */
[----:B------:R-:W-:Y:S02]  /*2a40*/  @!P3 IMAD.IADD R25, R25, 0x1, -R4 ;  /* 0x000000011919b824 */ /* 0x000fe400078e0a04 */
[----:B------:R-:W-:Y:S01]  /*2a50*/  @!P2 IMAD.MOV R14, RZ, RZ, -R14 ;  /* 0x000000ffff0ea224 */ /* 0x000fe200078e0a0e */
[C---:B------:R-:W-:Y:S01]  /*2a60*/  ISETP.GT.U32.AND P2, PT, R4.reuse, R29, PT ;  /* 0x0000001d0400720c */ /* 0x040fe20003f44070 */
[----:B------:R-:W-:Y:S01]  /*2a70*/  IMAD.MOV.U32 R12, RZ, RZ, R19 ;  /* 0x000000ffff0c7224 */ /* 0x000fe200078e0013 */
[----:B------:R-:W-:Y:S01]  /*2a80*/  ISETP.GT.U32.AND P3, PT, R4, R25, PT ;  /* 0x000000190400720c */ /* 0x000fe20003f64070 */
[----:B------:R-:W-:-:S04]  /*2a90*/  IMAD.HI.U32 R19, R6, R41, RZ ;  /* 0x0000002906137227 */ /* 0x000fc800078e00ff */
[----:B------:R-:W-:Y:S01]  /*2aa0*/  @!P6 IMAD.MOV R12, RZ, RZ, -R12 ;  /* 0x000000ffff0ce224 */ /* 0x000fe200078e0a0c */
[----:B------:R-:W-:Y:S01]  /*2ab0*/  ISETP.GE.AND P6, PT, R9, RZ, PT ;  /* 0x000000ff0900720c */ /* 0x000fe20003fc6270 */
[----:B------:R-:W-:Y:S01]  /*2ac0*/  IMAD.MOV R45, RZ, RZ, -R19 ;  /* 0x000000ffff2d7224 */ /* 0x000fe200078e0a13 */
[----:B------:R-:W-:-:S03]  /*2ad0*/  IABS R9, R9 ;  /* 0x0000000900097213 */ /* 0x000fc60000000000 */
[----:B------:R-:W-:Y:S02]  /*2ae0*/  @!P2 IMAD.IADD R29, R29, 0x1, -R4 ;  /* 0x000000011d1da824 */ /* 0x000fe400078e0a04 */
[----:B------:R-:W-:Y:S02]  /*2af0*/  IMAD.MOV.U32 R21, RZ, RZ, R9 ;  /* 0x000000ffff157224 */ /* 0x000fe400078e0009 */
[----:B------:R-:W-:Y:S01]  /*2b00*/  IMAD.HI.U32 R9, R6, R37, RZ ;  /* 0x0000002506097227 */ /* 0x000fe200078e00ff */
[----:B------:R-:W-:-:S03]  /*2b10*/  ISETP.GT.U32.AND P2, PT, R4, R29, PT ;  /* 0x0000001d0400720c */ /* 0x000fc60003f44070 */
[----:B------:R-:W-:Y:S01]  /*2b20*/  @!P3 IMAD.IADD R25, R25, 0x1, -R4 ;  /* 0x000000011919b824 */ /* 0x000fe200078e0a04 */
[----:B------:R-:W-:Y:S01]  /*2b30*/  ISETP.GT.U32.AND P3, PT, R4, R33, PT ;  /* 0x000000210400720c */ /* 0x000fe20003f64070 */
[----:B------:R-:W-:-:S04]  /*2b40*/  IMAD.HI.U32 R16, R6, R21, RZ ;  /* 0x0000001506107227 */ /* 0x000fc800078e00ff */
[----:B------:R-:W-:Y:S02]  /*2b50*/  IMAD.MOV R9, RZ, RZ, -R9 ;  /* 0x000000ffff097224 */ /* 0x000fe400078e0a09 */
[----:B------:R-:W-:Y:S02]  /*2b60*/  IMAD.MOV R16, RZ, RZ, -R16 ;  /* 0x000000ffff107224 */ /* 0x000fe400078e0a10 */
[C---:B------:R-:W-:Y:S02]  /*2b70*/  IMAD R9, R4.reuse, R9, R37 ;  /* 0x0000000904097224 */ /* 0x040fe400078e0225 */
[----:B------:R-:W-:Y:S02]  /*2b80*/  IMAD.MOV.U32 R37, RZ, RZ, R49 ;  /* 0x000000ffff257224 */ /* 0x000fe400078e0031 */
[----:B------:R-:W-:Y:S02]  /*2b90*/  IMAD R19, R4, R16, R21 ;  /* 0x0000001004137224 */ /* 0x000fe400078e0215 */
[----:B------:R-:W-:-:S04]  /*2ba0*/  IMAD.HI.U32 R16, R6, R37, RZ ;  /* 0x0000002506107227 */ /* 0x000fc800078e00ff */
[C---:B------:R-:W-:Y:S01]  /*2bb0*/  IMAD R21, R4.reuse, R45, R41 ;  /* 0x0000002d04157224 */ /* 0x040fe200078e0229 */
[----:B------:R-:W-:Y:S01]  /*2bc0*/  IABS R45, R80 ;  /* 0x00000050002d7213 */ /* 0x000fe20000000000 */
[----:B------:R-:W-:Y:S01]  /*2bd0*/  @!P2 IMAD.IADD R29, R29, 0x1, -R4 ;  /* 0x000000011d1da824 */ /* 0x000fe200078e0a04 */
[C---:B------:R-:W-:Y:S01]  /*2be0*/  ISETP.GT.U32.AND P2, PT, R4.reuse, R9, PT ;  /* 0x000000090400720c */ /* 0x040fe20003f44070 */
[----:B------:R-:W-:Y:S02]  /*2bf0*/  IMAD.MOV R16, RZ, RZ, -R16 ;  /* 0x000000ffff107224 */ /* 0x000fe400078e0a10 */
[----:B------:R-:W-:Y:S02]  /*2c00*/  @!P3 IMAD.IADD R33, R33, 0x1, -R4 ;  /* 0x000000012121b824 */ /* 0x000fe400078e0a04 */
[----:B------:R-:W-:Y:S02]  /*2c10*/  IMAD R37, R4, R16, R37 ;  /* 0x0000001004257224 */ /* 0x000fe400078e0225 */
[----:B------:R-:W-:Y:S01]  /*2c20*/  IMAD.HI.U32 R16, R6, R45, RZ ;  /* 0x0000002d06107227 */ /* 0x000fe200078e00ff */
[----:B------:R-:W-:-:S03]  /*2c30*/  ISETP.GT.U32.AND P3, PT, R4, R33, PT ;  /* 0x000000210400720c */ /* 0x000fc60003f64070 */
[----:B------:R-:W-:-:S04]  /*2c40*/  IMAD.HI.U32 R41, R6, R53, RZ ;  /* 0x0000003506297227 */ /* 0x000fc800078e00ff */
[----:B------:R-:W-:Y:S02]  /*2c50*/  IMAD.MOV R49, RZ, RZ, -R16 ;  /* 0x000000ffff317224 */ /* 0x000fe400078e0a10 */
[----:B------:R-:W-:-:S04]  /*2c60*/  IMAD.HI.U32 R16, R6, R61, RZ ;  /* 0x0000003d06107227 */ /* 0x000fc800078e00ff */
[----:B------:R-:W-:Y:S02]  /*2c70*/  IMAD.MOV R57, RZ, RZ, -R41 ;  /* 0x000000ffff397224 */ /* 0x000fe400078e0a29 */
[----:B------:R-:W-:Y:S02]  /*2c80*/  IMAD R41, R4, R49, R45 ;  /* 0x0000003104297224 */ /* 0x000fe400078e022d */
[----:B------:R-:W-:Y:S02]  /*2c90*/  @!P2 IMAD.IADD R9, R9, 0x1, -R4 ;  /* 0x000000010909a824 */ /* 0x000fe400078e0a04 */
[----:B------:R-:W-:Y:S02]  /*2ca0*/  IMAD.MOV R49, RZ, RZ, -R16 ;  /* 0x000000ffff317224 */ /* 0x000fe400078e0a10 */
[----:B------:R-:W-:Y:S01]  /*2cb0*/  IMAD.HI.U32 R16, R6, R65, RZ ;  /* 0x0000004106107227 */ /* 0x000fe200078e00ff */
[----:B------:R-:W-:-:S03]  /*2cc0*/  ISETP.GT.U32.AND P2, PT, R4, R9, PT ;  /* 0x000000090400720c */ /* 0x000fc60003f44070 */
[C---:B------:R-:W-:Y:S01]  /*2cd0*/  IMAD R45, R4.reuse, R57, R53 ;  /* 0x00000039042d7224 */ /* 0x040fe200078e0235 */
[----:B------:R-:W-:Y:S01]  /*2ce0*/  IABS R57, R85 ;  /* 0x0000005500397213 */ /* 0x000fe20000000000 */
[----:B------:R-:W-:Y:S01]  /*2cf0*/  @!P3 IMAD.IADD R33, R33, 0x1, -R4 ;  /* 0x000000012121b824 */ /* 0x000fe200078e0a04 */
[C---:B------:R-:W-:Y:S01]  /*2d00*/  ISETP.GT.U32.AND P3, PT, R4.reuse, R19, PT ;  /* 0x000000130400720c */ /* 0x040fe20003f64070 */
[----:B------:R-:W-:Y:S02]  /*2d10*/  IMAD.MOV R16, RZ, RZ, -R16 ;  /* 0x000000ffff107224 */ /* 0x000fe400078e0a10 */
[C---:B------:R-:W-:Y:S02]  /*2d20*/  IMAD R49, R4.reuse, R49, R61 ;  /* 0x0000003104317224 */ /* 0x040fe400078e023d */
[----:B------:R-:W-:Y:S01]  /*2d30*/  IMAD R53, R4, R16, R65 ;  /* 0x0000001004357224 */ /* 0x000fe200078e0241 */
[----:B------:R-:W-:Y:S01]  /*2d40*/  IABS R65, R87 ;  /* 0x0000005700417213 */ /* 0x000fe20000000000 */
[----:B------:R-:W-:-:S04]  /*2d50*/  IMAD.HI.U32 R16, R6, R57, RZ ;  /* 0x0000003906107227 */ /* 0x000fc800078e00ff */
[----:B------:R-:W-:Y:S02]  /*2d60*/  IMAD.MOV R16, RZ, RZ, -R16 ;  /* 0x000000ffff107224 */ /* 0x000fe400078e0a10 */
[--C-:B------:R-:W-:Y:S01]  /*2d70*/  @!P2 IMAD.IADD R9, R9, 0x1, -R4.reuse ;  /* 0x000000010909a824 */ /* 0x100fe200078e0a04 */
[C---:B------:R-:W-:Y:S01]  /*2d80*/  ISETP.GT.U32.AND P2, PT, R4.reuse, R21, PT ;  /* 0x000000150400720c */ /* 0x040fe20003f44070 */
[----:B------:R-:W-:Y:S01]  /*2d90*/  @!P3 IMAD.IADD R19, R19, 0x1, -R4 ;  /* 0x000000011313b824 */ /* 0x000fe200078e0a04 */
[C---:B------:R-:W-:Y:S01]  /*2da0*/  ISETP.GT.U32.AND P3, PT, R4.reuse, R37, PT ;  /* 0x000000250400720c */ /* 0x040fe20003f64070 */
[----:B------:R-:W-:Y:S02]  /*2db0*/  IMAD R57, R4, R16, R57 ;  /* 0x0000001004397224 */ /* 0x000fe400078e0239 */
[----:B------:R-:W-:-:S04]  /*2dc0*/  IMAD.HI.U32 R7, R6, R65, RZ ;  /* 0x0000004106077227 */ /* 0x000fc800078e00ff */
[----:B------:R-:W-:-:S04]  /*2dd0*/  IMAD.HI.U32 R16, R6, R69, RZ ;  /* 0x0000004506107227 */ /* 0x000fc800078e00ff */
[----:B------:R-:W-:-:S04]  /*2de0*/  IMAD.HI.U32 R61, R6, R73, RZ ;  /* 0x00000049063d7227 */ /* 0x000fc800078e00ff */
[----:B------:R-:W-:Y:S02]  /*2df0*/  IMAD.MOV R7, RZ, RZ, -R7 ;  /* 0x000000ffff077224 */ /* 0x000fe400078e0a07 */
[----:B------:R-:W-:Y:S02]  /*2e00*/  IMAD.MOV R16, RZ, RZ, -R16 ;  /* 0x000000ffff107224 */ /* 0x000fe400078e0a10 */
[----:B------:R-:W-:Y:S02]  /*2e10*/  IMAD.MOV R72, RZ, RZ, -R61 ;  /* 0x000000ffff487224 */ /* 0x000fe400078e0a3d */
[----:B------:R-:W-:Y:S01]  /*2e20*/  IMAD R61, R4, R7, R65 ;  /* 0x00000007043d7224 */ /* 0x000fe200078e0241 */
[----:B------:R-:W-:Y:S01]  /*2e30*/  LOP3.LUT R7, R244, 0x7f, RZ, 0xc0, !PT ;  /* 0x0000007ff4077812 */ /* 0x000fe200078ec0ff */
[----:B------:R-:W-:Y:S02]  /*2e40*/  IMAD R65, R4, R16, R69 ;  /* 0x0000001004417224 */ /* 0x000fe400078e0245 */
[----:B------:R-:W-:-:S02]  /*2e50*/  IMAD.MOV.U32 R16, RZ, RZ, R25 ;  /* 0x000000ffff107224 */ /* 0x000fc400078e0019 */
[--C-:B------:R-:W-:Y:S01]  /*2e60*/  @!P2 IMAD.IADD R21, R21, 0x1, -R4.reuse ;  /* 0x000000011515a824 */ /* 0x100fe200078e0a04 */
[C---:B------:R-:W-:Y:S01]  /*2e70*/  ISETP.GT.U32.AND P2, PT, R4.reuse, R41, PT ;  /* 0x000000290400720c */ /* 0x040fe20003f44070 */
[----:B------:R-:W-:Y:S01]  /*2e80*/  @!P3 IMAD.IADD R37, R37, 0x1, -R4 ;  /* 0x000000012525b824 */ /* 0x000fe200078e0a04 */
[C---:B------:R-:W-:Y:S01]  /*2e90*/  ISETP.GT.U32.AND P3, PT, R4.reuse, R45, PT ;  /* 0x0000002d0400720c */ /* 0x040fe20003f64070 */
[----:B------:R-:W-:Y:S01]  /*2ea0*/  @!P1 IMAD.MOV R16, RZ, RZ, -R16 ;  /* 0x000000ffff109224 */ /* 0x000fe200078e0a10 */
[C---:B------:R-:W-:Y:S01]  /*2eb0*/  ISETP.GT.U32.AND P1, PT, R4.reuse, R19, PT ;  /* 0x000000130400720c */ /* 0x040fe20003f24070 */
[----:B------:R-:W-:Y:S02]  /*2ec0*/  IMAD R69, R4, R72, R73 ;  /* 0x0000004804457224 */ /* 0x000fe400078e0249 */
[----:B------:R-:W-:Y:S02]  /*2ed0*/  IMAD.MOV.U32 R72, RZ, RZ, R29 ;  /* 0x000000ffff487224 */ /* 0x000fe400078e001d */
[----:B------:R-:W-:-:S02]  /*2ee0*/  IMAD.MOV.U32 R74, RZ, RZ, R33 ;  /* 0x000000ffff4a7224 */ /* 0x000fc400078e0021 */
[----:B------:R-:W-:Y:S02]  /*2ef0*/  IMAD.MOV.U32 R76, RZ, RZ, R9 ;  /* 0x000000ffff4c7224 */ /* 0x000fe400078e0009 */
[--C-:B------:R-:W-:Y:S01]  /*2f00*/  @!P2 IMAD.IADD R41, R41, 0x1, -R4.reuse ;  /* 0x000000012929a824 */ /* 0x100fe200078e0a04 */
[C---:B------:R-:W-:Y:S01]  /*2f10*/  ISETP.GT.U32.AND P2, PT, R4.reuse, R49, PT ;  /* 0x000000310400720c */ /* 0x040fe20003f44070 */
[--C-:B------:R-:W-:Y:S01]  /*2f20*/  @!P3 IMAD.IADD R45, R45, 0x1, -R4.reuse ;  /* 0x000000012d2db824 */ /* 0x100fe200078e0a04 */
[C---:B------:R-:W-:Y:S01]  /*2f30*/  ISETP.GT.U32.AND P3, PT, R4.reuse, R37, PT ;  /* 0x000000250400720c */ /* 0x040fe20003f64070 */
[----:B------:R-:W-:Y:S01]  /*2f40*/  @!P1 IMAD.IADD R19, R19, 0x1, -R4 ;  /* 0x0000000113139824 */ /* 0x000fe200078e0a04 */
[----:B------:R-:W-:Y:S01]  /*2f50*/  ISETP.GT.U32.AND P1, PT, R4, R53, PT ;  /* 0x000000350400720c */ /* 0x000fe20003f24070 */
[----:B------:R-:W-:-:S04]  /*2f60*/  IMAD.HI.U32 R6, R6, R75, RZ ;  /* 0x0000004b06067227 */ /* 0x000fc800078e00ff */
[----:B------:R-:W-:Y:S01]  /*2f70*/  @!P5 IMAD.MOV R72, RZ, RZ, -R72 ;  /* 0x000000ffff48d224 */ /* 0x000fe200078e0a48 */
[C---:B------:R-:W-:Y:S01]  /*2f80*/  ISETP.GT.U32.AND P5, PT, R4.reuse, R21, PT ;  /* 0x000000150400720c */ /* 0x040fe20003fa4070 */
[----:B------:R-:W-:Y:S01]  /*2f90*/  @!P0 IMAD.MOV R74, RZ, RZ, -R74 ;  /* 0x000000ffff4a8224 */ /* 0x000fe200078e0a4a */
[C---:B------:R-:W-:Y:S01]  /*2fa0*/  ISETP.GT.U32.AND P0, PT, R4.reuse, R41, PT ;  /* 0x000000290400720c */ /* 0x040fe20003f04070 */
[----:B------:R-:W-:Y:S01]  /*2fb0*/  @!P4 IMAD.MOV R76, RZ, RZ, -R76 ;  /* 0x000000ffff4cc224 */ /* 0x000fe200078e0a4c */
[----:B------:R-:W-:Y:S01]  /*2fc0*/  ISETP.GT.U32.AND P4, PT, R4, R45, PT ;  /* 0x0000002d0400720c */ /* 0x000fe20003f84070 */
[----:B------:R-:W-:Y:S02]  /*2fd0*/  IMAD R153, R8, 0x80, R7 ;  /* 0x0000008008997824 */ /* 0x000fe400078e0207 */
[----:B------:R-:W-:Y:S01]  /*2fe0*/  IMAD.MOV R6, RZ, RZ, -R6 ;  /* 0x000000ffff067224 */ /* 0x000fe200078e0a06 */
[----:B------:R-:W-:Y:S01]  /*2ff0*/  @!P1 IADD3 R53, R53, -R4, RZ ;  /* 0x8000000435359210 */ /* 0x000fe20007ffe0ff */
[--C-:B------:R-:W-:Y:S01]  /*3000*/  @!P2 IMAD.IADD R49, R49, 0x1, -R4.reuse ;  /* 0x000000013131a824 */ /* 0x100fe200078e0a04 */
[----:B------:R-:W-:Y:S01]  /*3010*/  STL [R1+0x388], R153 ;  /* 0x0003889901007387 */ /* 0x000fe20000100800 */
[C---:B------:R-:W-:Y:S01]  /*3020*/  IMAD R25, R4.reuse, R6, R75 ;  /* 0x0000000604197224 */ /* 0x040fe200078e024b */
[----:B------:R-:W-:Y:S01]  /*3030*/  IABS R6, R153 ;  /* 0x0000009900067213 */ /* 0x000fe20000000000 */
[--C-:B------:R-:W-:Y:S01]  /*3040*/  @!P3 IMAD.IADD R37, R37, 0x1, -R4.reuse ;  /* 0x000000012525b824 */ /* 0x100fe200078e0a04 */
[C---:B------:R-:W-:Y:S01]  /*3050*/  ISETP.GT.U32.AND P3, PT, R4.reuse, R61, PT ;  /* 0x0000003d0400720c */ /* 0x040fe20003f64070 */
[--C-:B------:R-:W-:Y:S01]  /*3060*/  @!P5 IMAD.IADD R21, R21, 0x1, -R4.reuse ;  /* 0x000000011515d824 */ /* 0x100fe200078e0a04 */
[----:B------:R-:W-:Y:S01]  /*3070*/  ISETP.GT.U32.AND P1, PT, R4, R25, PT ;  /* 0x000000190400720c */ /* 0x000fe20003f24070 */
[----:B------:R-:W-:Y:S01]  /*3080*/  IMAD.HI.U32 R2, R2, R6, RZ ;  /* 0x0000000602027227 */ /* 0x000fe200078e00ff */
[C---:B------:R-:W-:Y:S01]  /*3090*/  ISETP.GT.U32.AND P2, PT, R4.reuse, R49, PT ;  /* 0x000000310400720c */ /* 0x040fe20003f44070 */
[----:B------:R-:W1:Y:S01]  /*30a0*/  LDC R75, c[0x0][0x230] ;  /* 0x00008c00ff4b7b82 */ /* 0x000e620000000800 */
[C---:B------:R-:W-:Y:S01]  /*30b0*/  ISETP.GT.U32.AND P5, PT, R4.reuse, R57, PT ;  /* 0x000000390400720c */ /* 0x040fe20003fa4070 */
[--C-:B------:R-:W-:Y:S01]  /*30c0*/  @!P0 IMAD.IADD R41, R41, 0x1, -R4.reuse ;  /* 0x0000000129298824 */ /* 0x100fe200078e0a04 */
[C---:B------:R-:W-:Y:S01]  /*30d0*/  ISETP.GT.U32.AND P0, PT, R4.reuse, R65, PT ;  /* 0x000000410400720c */ /* 0x040fe20003f04070 */
[----:B------:R-:W-:Y:S01]  /*30e0*/  @!P4 IMAD.IADD R45, R45, 0x1, -R4 ;  /* 0x000000012d2dc824 */ /* 0x000fe200078e0a04 */
[----:B------:R-:W-:Y:S01]  /*30f0*/  ISETP.GT.U32.AND P4, PT, R4, R69, PT ;  /* 0x000000450400720c */ /* 0x000fe20003f84070 */
[----:B------:R-:W-:-:S02]  /*3100*/  IMAD.MOV R8, RZ, RZ, -R2 ;  /* 0x000000ffff087224 */ /* 0x000fc400078e0a02 */
[----:B------:R-:W-:Y:S01]  /*3110*/  @!P3 IMAD.IADD R61, R61, 0x1, -R4 ;  /* 0x000000013d3db824 */ /* 0x000fe200078e0a04 */
[----:B------:R-:W-:Y:S01]  /*3120*/  ISETP.GE.AND P3, PT, R80, RZ, PT ;  /* 0x000000ff5000720c */ /* 0x000fe20003f66270 */
[----:B------:R-:W-:Y:S02]  /*3130*/  IMAD R6, R5, R8, R6 ;  /* 0x0000000805067224 */ /* 0x000fe400078e0206 */
[--C-:B------:R-:W-:Y:S01]  /*3140*/  @!P1 IMAD.IADD R25, R25, 0x1, -R4.reuse ;  /* 0x0000000119199824 */ /* 0x100fe200078e0a04 */
[----:B------:R-:W2:Y:S01]  /*3150*/  LDC.64 R8, c[0x0][0x238] ;  /* 0x00008e00ff087b82 */ /* 0x000ea20000000a00 */
[--C-:B------:R-:W-:Y:S01]  /*3160*/  @!P2 IMAD.IADD R49, R49, 0x1, -R4.reuse ;  /* 0x000000013131a824 */ /* 0x100fe200078e0a04 */
[----:B------:R-:W-:Y:S01]  /*3170*/  ISETP.GT.U32.AND P1, PT, R5, R6, PT ;  /* 0x000000060500720c */ /* 0x000fe20003f24070 */
[--C-:B------:R-:W-:Y:S01]  /*3180*/  @!P5 IMAD.IADD R57, R57, 0x1, -R4.reuse ;  /* 0x000000013939d824 */ /* 0x100fe200078e0a04 */
[----:B------:R-:W-:Y:S01]  /*3190*/  ISETP.GE.AND P2, PT, R78, RZ, PT ;  /* 0x000000ff4e00720c */ /* 0x000fe20003f46270 */
[--C-:B------:R-:W-:Y:S01]  /*31a0*/  @!P0 IMAD.IADD R65, R65, 0x1, -R4.reuse ;  /* 0x0000000141418824 */ /* 0x100fe200078e0a04 */
[----:B------:R-:W-:Y:S01]  /*31b0*/  ISETP.GE.AND P5, PT, R79, RZ, PT ;  /* 0x000000ff4f00720c */ /* 0x000fe20003fa6270 */
[----:B------:R-:W-:Y:S01]  /*31c0*/  @!P4 IMAD.IADD R69, R69, 0x1, -R4 ;  /* 0x000000014545c824 */ /* 0x000fe200078e0a04 */
[----:B------:R-:W-:Y:S01]  /*31d0*/  ISETP.GE.AND P0, PT, R81, RZ, PT ;  /* 0x000000ff5100720c */ /* 0x000fe20003f06270 */
[----:B------:R-:W-:Y:S01]  /*31e0*/  IMAD.MOV.U32 R84, RZ, RZ, R41 ;  /* 0x000000ffff547224 */ /* 0x000fe200078e0029 */
[----:B------:R-:W-:Y:S01]  /*31f0*/  ISETP.GE.AND P4, PT, R82, RZ, PT ;  /* 0x000000ff5200720c */ /* 0x000fe20003f86270 */
[----:B------:R-:W-:Y:S01]  /*3200*/  IMAD.MOV.U32 R80, RZ, RZ, R21 ;  /* 0x000000ffff507224 */ /* 0x000fe200078e0015 */
[----:B------:R-:W4:Y:S01]  /*3210*/  LDC R79, c[0x0][0x230] ;  /* 0x00008c00ff4f7b82 */ /* 0x000f220000000800 */
[----:B------:R-:W-:-:S02]  /*3220*/  IMAD.MOV.U32 R78, RZ, RZ, R19 ;  /* 0x000000ffff4e7224 */ /* 0x000fc400078e0013 */
[----:B------:R-:W-:Y:S02]  /*3230*/  IMAD.MOV.U32 R82, RZ, RZ, R37 ;  /* 0x000000ffff527224 */ /* 0x000fe400078e0025 */
[----:B------:R-:W-:Y:S02]  /*3240*/  IMAD.MOV.U32 R86, RZ, RZ, R45 ;  /* 0x000000ffff567224 */ /* 0x000fe400078e002d */
[----:B------:R-:W-:Y:S01]  /*3250*/  IMAD.MOV.U32 R88, RZ, RZ, R49 ;  /* 0x000000ffff587224 */ /* 0x000fe200078e0031 */
[----:B------:R-:W4:Y:S01]  /*3260*/  LDC R81, c[0x0][0x230] ;  /* 0x00008c00ff517b82 */ /* 0x000f220000000800 */
[--C-:B------:R-:W-:Y:S02]  /*3270*/  @!P1 IMAD.IADD R6, R6, 0x1, -R5.reuse ;  /* 0x0000000106069824 */ /* 0x100fe400078e0a05 */
[----:B------:R-:W-:Y:S01]  /*3280*/  @!P3 IMAD.MOV R84, RZ, RZ, -R84 ;  /* 0x000000ffff54b224 */ /* 0x000fe200078e0a54 */
[C---:B------:R-:W-:Y:S01]  /*3290*/  ISETP.GT.U32.AND P3, PT, R4.reuse, R61, PT ;  /* 0x0000003d0400720c */ /* 0x040fe20003f64070 */
        /* <DEDUP_REMOVED lines=9> */
[----:B------:R-:W-:Y:S01]  /*3330*/  ISETP.GT.U32.AND P4, PT, R4, R25, PT ;  /* 0x000000190400720c */ /* 0x000fe20003f84070 */
[----:B------:R-:W-:Y:S01]  /*3340*/  IMAD.SHL.U32 R2, R244, 0x10, RZ ;  /* 0x00000010f4027824 */ /* 0x000fe200078e00ff */
[----:B------:R-:W-:Y:S01]  /*3350*/  ISETP.GT.U32.AND P1, PT, R5, R6, PT ;  /* 0x000000060500720c */ /* 0x000fe20003f24070 */
[--C-:B------:R-:W-:Y:S01]  /*3360*/  @!P3 IMAD.IADD R61, R61, 0x1, -R4.reuse ;  /* 0x000000013d3db824 */ /* 0x100fe200078e0a04 */
[----:B------:R-:W-:Y:S01]  /*3370*/  ISETP.GE.AND P3, PT, R87, RZ, PT ;  /* 0x000000ff5700720c */ /* 0x000fe20003f66270 */
[--C-:B------:R-:W-:Y:S01]  /*3380*/  @!P2 IMAD.IADD R53, R53, 0x1, -R4.reuse ;  /* 0x000000013535a824 */ /* 0x100fe200078e0a04 */
[----:B------:R-:W-:Y:S01]  /*3390*/  ISETP.GE.AND P2, PT, R83, RZ, PT ;  /* 0x000000ff5300720c */ /* 0x000fe20003f46270 */
[--C-:B------:R-:W-:Y:S01]  /*33a0*/  @!P6 IMAD.IADD R69, R69, 0x1, -R4.reuse ;  /* 0x000000014545e824 */ /* 0x100fe200078e0a04 */
[----:B------:R-:W-:Y:S01]  /*33b0*/  ISETP.GE.AND P6, PT, R90, RZ, PT ;  /* 0x000000ff5a00720c */ /* 0x000fe20003fc6270 */
[--C-:B------:R-:W-:Y:S01]  /*33c0*/  @!P5 IMAD.IADD R57, R57, 0x1, -R4.reuse ;  /* 0x000000013939d824 */ /* 0x100fe200078e0a04 */
[----:B------:R-:W-:Y:S01]  /*33d0*/  LOP3.LUT R2, R2, 0x70, RZ, 0xc0, !PT ;  /* 0x0000007002027812 */ /* 0x000fe200078ec0ff */
[--C-:B------:R-:W-:Y:S01]  /*33e0*/  @!P0 IMAD.IADD R65, R65, 0x1, -R4.reuse ;  /* 0x0000000141418824 */ /* 0x100fe200078e0a04 */
[----:B------:R-:W-:Y:S01]  /*33f0*/  ISETP.GE.AND P5, PT, R85, RZ, PT ;  /* 0x000000ff5500720c */ /* 0x000fe20003fa6270 */
[----:B------:R-:W-:Y:S01]  /*3400*/  @!P4 IMAD.IADD R25, R25, 0x1, -R4 ;  /* 0x000000011919c824 */ /* 0x000fe200078e0a04 */
[----:B------:R-:W-:Y:S01]  /*3410*/  ISETP.GE.AND P0, PT, R89, RZ, PT ;  /* 0x000000ff5900720c */ /* 0x000fe20003f06270 */
[----:B------:R-:W-:Y:S01]  /*3420*/  @!P1 IMAD.IADD R6, R6, 0x1, -R5 ;  /* 0x0000000106069824 */ /* 0x000fe200078e0a05 */
[----:B------:R-:W-:Y:S01]  /*3430*/  ISETP.GE.AND P4, PT, R77, RZ, PT ;  /* 0x000000ff4d00720c */ /* 0x000fe20003f86270 */
[----:B------:R-:W3:Y:S01]  /*3440*/  LDC.64 R4, c[0x0][0x230] ;  /* 0x00008c00ff047b82 */ /* 0x000ee20000000a00 */
[----:B------:R-:W-:Y:S01]  /*3450*/  IMAD.MOV.U32 R94, RZ, RZ, R61 ;  /* 0x000000ffff5e7224 */ /* 0x000fe200078e003d */
[----:B------:R-:W-:Y:S01]  /*3460*/  ISETP.NE.AND P1, PT, R154, RZ, PT ;  /* 0x000000ff9a00720c */ /* 0x000fe20003f25270 */
[----:B------:R-:W-:-:S02]  /*3470*/  IMAD.MOV.U32 R90, RZ, RZ, R53 ;  /* 0x000000ffff5a7224 */ /* 0x000fc400078e0035 */
[----:B------:R-:W-:Y:S01]  /*3480*/  @!P3 IMAD.MOV R94, RZ, RZ, -R94 ;  /* 0x000000ffff5eb224 */ /* 0x000fe200078e0a5e */
[----:B------:R-:W-:Y:S01]  /*3490*/  ISETP.GE.AND P3, PT, R153, RZ, PT ;  /* 0x000000ff9900720c */ /* 0x000fe20003f66270 */
[----:B------:R-:W-:Y:S01]  /*34a0*/  @!P2 IMAD.MOV R90, RZ, RZ, -R90 ;  /* 0x000000ffff5aa224 */ /* 0x000fe200078e0a5a */
[----:B------:R-:W-:Y:S01]  /*34b0*/  ISETP.NE.AND P2, PT, R152, RZ, PT ;  /* 0x000000ff9800720c */ /* 0x000fe20003f45270 */
[----:B------:R-:W-:Y:S01]  /*34c0*/  IMAD R2, R7, 0x80, R2 ;  /* 0x0000008007027824 */ /* 0x000fe200078e0202 */
[----:B------:R-:W-:Y:S01]  /*34d0*/  LOP3.LUT R7, RZ, R154, RZ, 0x33, !PT ;  /* 0x0000009aff077212 */ /* 0x000fe200078e33ff */
[----:B------:R-:W-:Y:S01]  /*34e0*/  IMAD.MOV.U32 R92, RZ, RZ, R57 ;  /* 0x000000ffff5c7224 */ /* 0x000fe200078e0039 */
[----:B------:R-:W4:Y:S01]  /*34f0*/  LDC R83, c[0x0][0x230] ;  /* 0x00008c00ff537b82 */ /* 0x000f220000000800 */
[----:B------:R-:W-:Y:S01]  /*3500*/  IMAD.MOV.U32 R96, RZ, RZ, R65 ;  /* 0x000000ffff607224 */ /* 0x000fe200078e0041 */
[C---:B------:R-:W-:Y:S01]  /*3510*/  SEL R23, R7.reuse, R23, !P1 ;  /* 0x0000001707177207 */ /* 0x040fe20004800000 */
[----:B------:R-:W-:Y:S01]  /*3520*/  IMAD.MOV.U32 R102, RZ, RZ, R6 ;  /* 0x000000ffff667224 */ /* 0x000fe200078e0006 */
[C---:B------:R-:W-:Y:S01]  /*3530*/  SEL R22, R7.reuse, R22, !P1 ;  /* 0x0000001607167207 */ /* 0x040fe20004800000 */
[----:B------:R-:W-:Y:S01]  /*3540*/  IMAD.MOV.U32 R98, RZ, RZ, R69 ;  /* 0x000000ffff627224 */ /* 0x000fe200078e0045 */
[C---:B------:R-:W-:Y:S01]  /*3550*/  SEL R20, R7.reuse, R20, !P1 ;  /* 0x0000001407147207 */ /* 0x040fe20004800000 */
[----:B------:R2:W-:Y:S01]  /*3560*/  STL [R1+0x628], R2 ;  /* 0x0006280201007387 */ /* 0x0005e20000100800 */
[----:B------:R-:W-:Y:S01]  /*3570*/  @!P5 IMAD.MOV R92, RZ, RZ, -R92 ;  /* 0x000000ffff5cd224 */ /* 0x000fe200078e0a5c */
[C---:B------:R-:W-:Y:S01]  /*3580*/  SEL R18, R7.reuse, R18, !P1 ;  /* 0x0000001207127207 */ /* 0x040fe20004800000 */
[----:B------:R-:W-:Y:S01]  /*3590*/  IMAD.MOV.U32 R100, RZ, RZ, R25 ;  /* 0x000000ffff647224 */ /* 0x000fe200078e0019 */
[C---:B------:R-:W-:Y:S01]  /*35a0*/  SEL R19, R7.reuse, R11, !P1 ;  /* 0x0000000b07137207 */ /* 0x040fe20004800000 */
[----:B---3--:R-:W-:Y:S01]  /*35b0*/  STL [R1+0x62c], R4 ;  /* 0x00062c0401007387 */ /* 0x008fe20000100800 */
[----:B------:R-:W-:Y:S01]  /*35c0*/  @!P0 IMAD.MOV R96, RZ, RZ, -R96 ;  /* 0x000000ffff608224 */ /* 0x000fe200078e0a60 */
[C---:B------:R-:W-:Y:S01]  /*35d0*/  SEL R21, R7.reuse, R13, !P1 ;  /* 0x0000000d07157207 */ /* 0x040fe20004800000 */
[----:B------:R-:W-:Y:S01]  /*35e0*/  @!P3 IMAD.MOV R102, RZ, RZ, -R102 ;  /* 0x000000ffff66b224 */ /* 0x000fe200078e0a66 */
[----:B------:R-:W-:Y:S01]  /*35f0*/  STL [R1+0x6b4], R23 ;  /* 0x0006b41701007387 */ /* 0x000fe20000100800 */
[C---:B------:R-:W-:Y:S01]  /*3600*/  SEL R29, R7.reuse, R17, !P1 ;  /* 0x00000011071d7207 */ /* 0x040fe20004800000 */
[----:B------:R-:W-:Y:S01]  /*3610*/  @!P6 IMAD.MOV R98, RZ, RZ, -R98 ;  /* 0x000000ffff62e224 */ /* 0x000fe200078e0a62 */
[C---:B------:R-:W-:Y:S01]  /*3620*/  SEL R25, R7.reuse, R15, !P1 ;  /* 0x0000000f07197207 */ /* 0x040fe20004800000 */
[----:B------:R-:W-:Y:S01]  /*3630*/  STL [R1+0x6b0], R22 ;  /* 0x0006b01601007387 */ /* 0x000fe20000100800 */
[C---:B------:R-:W-:Y:S01]  /*3640*/  SEL R17, R7.reuse, R88, !P1 ;  /* 0x0000005807117207 */ /* 0x040fe20004800000 */
[----:B------:R-:W-:Y:S01]  /*3650*/  @!P4 IMAD.MOV R100, RZ, RZ, -R100 ;  /* 0x000000ffff64c224 */ /* 0x000fe200078e0a64 */
[----:B------:R-:W-:Y:S01]  /*3660*/  @!P2 LOP3.LUT R102, RZ, R152, RZ, 0x33, !PT ;  /* 0x00000098ff66a212 */ /* 0x000fe200078e33ff */
[----:B------:R-:W-:Y:S01]  /*3670*/  STL [R1+0x6ac], R20 ;  /* 0x0006ac1401007387 */ /* 0x000fe20000100800 */
[----:B------:R-:W-:Y:S01]  /*3680*/  SEL R41, R7, R14, !P1 ;  /* 0x0000000e07297207 */ /* 0x000fe20004800000 */
[----:B-1----:R-:W-:Y:S01]  /*3690*/  VIADD R6, R75, 0xffffffdf ;  /* 0xffffffdf4b067836 */ /* 0x002fe20000000000 */
[C---:B------:R-:W-:Y:S01]  /*36a0*/  SEL R15, R7.reuse, R90, !P1 ;  /* 0x0000005a070f7207 */ /* 0x040fe20004800000 */
[----:B------:R-:W-:Y:S01]  /*36b0*/  STL [R1+0x6a8], R18 ;  /* 0x0006a81201007387 */ /* 0x000fe20000100800 */
[C---:B------:R-:W-:Y:S01]  /*36c0*/  SEL R14, R7.reuse, R92, !P1 ;  /* 0x0000005c070e7207 */ /* 0x040fe20004800000 */
[----:B------:R-:W-:Y:S01]  /*36d0*/  IMAD R0, R102, R5, RZ ;  /* 0x0000000566007224 */ /* 0x000fe200078e02ff */
[C---:B------:R-:W-:Y:S01]  /*36e0*/  SEL R37, R7.reuse, R12, !P1 ;  /* 0x0000000c07257207 */ /* 0x040fe20004800000 */
[----:B------:R-:W-:Y:S01]  /*36f0*/  STL [R1+0x69c], R19 ;  /* 0x00069c1301007387 */ /* 0x000fe20000100800 */
[C---:B------:R-:W-:Y:S01]  /*3700*/  SEL R13, R7.reuse, R94, !P1 ;  /* 0x0000005e070d7207 */ /* 0x040fe20004800000 */
[----:B--2---:R-:W-:Y:S01]  /*3710*/  IMAD.SHL.U32 R250, R8, 0x4, RZ ;  /* 0x0000000408fa7824 */ /* 0x004fe200078e00ff */
[----:B------:R-:W-:Y:S01]  /*3720*/  LOP3.LUT R2, R244, 0x3f, RZ, 0xc0, !PT ;  /* 0x0000003ff4027812 */ /* 0x000fe200078ec0ff */
[----:B------:R-:W-:Y:S01]  /*3730*/  STL [R1+0x698], R21 ;  /* 0x0006981501007387 */ /* 0x000fe20000100800 */
[C---:B------:R-:W-:Y:S01]  /*3740*/  SEL R12, R7.reuse, R96, !P1 ;  /* 0x00000060070c7207 */ /* 0x040fe20004800000 */
[C---:B------:R-:W-:Y:S01]  /*3750*/  IMAD R241, R8.reuse, 0xc, RZ ;  /* 0x0000000c08f17824 */ /* 0x040fe200078e02ff */
[C---:B------:R-:W-:Y:S01]  /*3760*/  SEL R33, R7.reuse, R10, !P1 ;  /* 0x0000000a07217207 */ /* 0x040fe20004800000 */
[----:B------:R-:W-:Y:S01]  /*3770*/  STL [R1+0x634], R17 ;  /* 0x0006341101007387 */ /* 0x000fe20000100800 */
[C---:B------:R-:W-:Y:S01]  /*3780*/  SEL R11, R7.reuse, R98, !P1 ;  /* 0x00000062070b7207 */ /* 0x040fe20004800000 */
[C---:B------:R-:W-:Y:S01]  /*3790*/  IMAD R249, R8.reuse, 0x5, RZ ;  /* 0x0000000508f97824 */ /* 0x040fe200078e02ff */
[C---:B------:R-:W-:Y:S01]  /*37a0*/  SEL R10, R7.reuse, R100, !P1 ;  /* 0x00000064070a7207 */ /* 0x040fe20004800000 */
[----:B------:R-:W-:Y:S01]  /*37b0*/  STL [R1+0x630], R15 ;  /* 0x0006300f01007387 */ /* 0x000fe20000100800 */
[C---:B------:R-:W-:Y:S01]  /*37c0*/  SEL R3, R7.reuse, R3, !P1 ;  /* 0x0000000307037207 */ /* 0x040fe20004800000 */
[----:B------:R-:W-:Y:S01]  /*37d0*/  IMAD R248, R8, 0x6, RZ ;  /* 0x0000000608f87824 */ /* 0x000fe200078e02ff */
[----:B------:R-:W-:Y:S01]  /*37e0*/  ISETP.GE.U32.AND P0, PT, R6, 0x7fffffa0, PT ;  /* 0x7fffffa00600780c */ /* 0x000fe20003f06070 */
[----:B------:R-:W-:Y:S01]  /*37f0*/  STL [R1+0x638], R14 ;  /* 0x0006380e01007387 */ /* 0x000fe20000100800 */
[----:B------:R-:W-:Y:S01]  /*3800*/  IMAD R6, R2, R9, RZ ;  /* 0x0000000902067224 */ /* 0x000fe200078e02ff */
[C---:B------:R-:W-:Y:S01]  /*3810*/  SEL R28, R7.reuse, R28, !P1 ;  /* 0x0000001c071c7207 */ /* 0x040fe20004800000 */
[----:B------:R-:W-:Y:S01]  /*3820*/  IMAD.SHL.U32 R2, R0, 0x4, RZ ;  /* 0x0000000400027824 */ /* 0x000fe200078e00ff */
        /* <DEDUP_REMOVED lines=14> */
[C---:B------:R-:W-:Y:S01]  /*3910*/  IMAD.SHL.U32 R246, R8.reuse, 0x8, RZ ;  /* 0x0000000808f67824 */ /* 0x040fe200078e00ff */
        /* <DEDUP_REMOVED lines=17> */
[----:B------:R1:W-:Y:S01]  /*3a30*/  STL [R1+0x250], R2 ;  /* 0x0002500201007387 */ /* 0x0003e20000100800 */
[C---:B------:R-:W-:Y:S01]  /*3a40*/  SEL R36, R7.reuse, R36, !P1 ;  /* 0x0000002407247207 */ /* 0x040fe20004800000 */
[C---:B------:R-:W-:Y:S01]  /*3a50*/  IMAD R242, R8.reuse, 0xb, RZ ;  /* 0x0000000b08f27824 */ /* 0x040fe200078e02ff */
[C---:B------:R-:W-:Y:S01]  /*3a60*/  SEL R38, R7.reuse, R38, !P1 ;  /* 0x0000002607267207 */ /* 0x040fe20004800000 */
[----:B------:R-:W-:Y:S01]  /*3a70*/  STL [R1+0x3e0], R6 ;  /* 0x0003e00601007387 */ /* 0x000fe20000100800 */
[C---:B------:R-:W-:Y:S01]  /*3a80*/  SEL R39, R7.reuse, R39, !P1 ;  /* 0x0000002707277207 */ /* 0x040fe20004800000 */
[C---:B------:R-:W-:Y:S01]  /*3a90*/  IMAD R203, R8.reuse, 0x28, RZ ;  /* 0x0000002808cb7824 */ /* 0x040fe200078e02ff */
        /* <DEDUP_REMOVED lines=15> */
[C---:B------:R-:W-:Y:S01]  /*3b90*/  IMAD.SHL.U32 R155, R8.reuse, 0x10, RZ ;  /* 0x00000010089b7824 */ /* 0x040fe200078e00ff */
        /* <DEDUP_REMOVED lines=32> */
[----:B------:R-:W-:Y:S01]  /*3da0*/  SEL R77, R7, R86, !P1 ;  /* 0x00000056074d7207 */ /* 0x000fe20004800000 */
[----:B------:R-:W-:Y:S01]  /*3db0*/  IMAD R191, R8, 0x22, RZ ;  /* 0x0000002208bf7824 */ /* 0x000fe200078e02ff */
[----:B------:R-:W-:Y:S01]  /*3dc0*/  IADD3 R116, P1, R2, UR4, RZ ;  /* 0x0000000402747c10 */ /* 0x000fe2000ff3e0ff */
[----:B-1----:R-:W-:Y:S01]  /*3dd0*/  IMAD.SHL.U32 R2, R8, 0x2, RZ ;  /* 0x0000000208027824 */ /* 0x002fe200078e00ff */
[----:B------:R-:W-:Y:S01]  /*3de0*/  LEA R16, P3, R6, UR6, 0x2 ;  /* 0x0000000606107c11 */ /* 0x000fe2000f8610ff */
[----:B------:R-:W-:Y:S01]  /*3df0*/  IMAD R193, R8, 0x23, RZ ;  /* 0x0000002308c17824 */ /* 0x000fe200078e02ff */
[----:B------:R-:W-:Y:S01]  /*3e00*/  LEA.HI.X.SX32 R117, R0, UR5, 0x2, P1 ;  /* 0x0000000500757c11 */ /* 0x000fe200088f16ff */
[C---:B------:R-:W-:Y:S01]  /*3e10*/  IMAD R0, R8.reuse, 0x3, RZ ;  /* 0x0000000308007824 */ /* 0x040fe200078e02ff */
[----:B------:R-:W-:Y:S01]  /*3e20*/  STL [R1+0x384], R2 ;  /* 0x0003840201007387 */ /* 0x000fe20000100800 */
[C---:B------:R-:W-:Y:S01]  /*3e30*/  IMAD R197, R8.reuse, 0x25, RZ ;  /* 0x0000002508c57824 */ /* 0x040fe200078e02ff */
[----:B------:R-:W-:Y:S01]  /*3e40*/  ULDC UR5, c[0x0][0x240] ;  /* 0x0000900000057ab9 */ /* 0x000fe20000000800 */
[C---:B------:R-:W-:Y:S01]  /*3e50*/  IMAD R199, R8.reuse, 0x26, RZ ;  /* 0x0000002608c77824 */ /* 0x040fe200078e02ff */
[----:B------:R-:W-:Y:S01]  /*3e60*/  STL [R1+0x37c], R250 ;  /* 0x00037cfa01007387 */ /* 0x000fe20000100800 */
[C---:B------:R-:W-:Y:S01]  /*3e70*/  IMAD R201, R8.reuse, 0x27, RZ ;  /* 0x0000002708c97824 */ /* 0x040fe200078e02ff */
[----:B------:R-:W1:Y:S01]  /*3e80*/  S2UR UR4, SR_CgaCtaId ;  /* 0x00000000000479c3 */ /* 0x000e620000008800 */
[----:B------:R-:W-:Y:S01]  /*3e90*/  IMAD R205, R8, 0x29, RZ ;  /* 0x0000002908cd7824 */ /* 0x000fe200078e02ff */
[----:B------:R2:W-:Y:S01]  /*3ea0*/  STL [R1+0x380], R0 ;  /* 0x0003800001007387 */ /* 0x0005e20000100800 */
[----:B----4-:R-:W-:-:S02]  /*3eb0*/  VIADD R7, R79, 0xffffffde ;  /* 0xffffffde4f077836 */ /* 0x010fc40000000000 */
[C---:B------:R-:W-:Y:S01]  /*3ec0*/  IMAD R207, R8.reuse, 0x2a, RZ ;  /* 0x0000002a08cf7824 */ /* 0x040fe200078e02ff */
[----:B------:R-:W-:Y:S01]  /*3ed0*/  STL [R1+0x658], R250 ;  /* 0x000658fa01007387 */ /* 0x000fe20000100800 */
[C---:B------:R-:W-:Y:S01]  /*3ee0*/  IMAD R209, R8.reuse, 0x2b, RZ ;  /* 0x0000002b08d17824 */ /* 0x040fe200078e02ff */
[----:B------:R-:W-:Y:S01]  /*3ef0*/  ISETP.GE.U32.AND P2, PT, R7, 0x7fffff9f, PT ;  /* 0x7fffff9f0700780c */ /* 0x000fe20003f46070 */
[C---:B------:R-:W-:Y:S01]  /*3f00*/  IMAD R213, R8.reuse, 0x2d, RZ ;  /* 0x0000002d08d57824 */ /* 0x040fe200078e02ff */
[----:B------:R-:W-:Y:S01]  /*3f10*/  STL [R1+0x35c], R241 ;  /* 0x00035cf101007387 */ /* 0x000fe20000100800 */
[C---:B------:R-:W-:Y:S02]  /*3f20*/  IMAD R215, R8.reuse, 0x2e, RZ ;  /* 0x0000002e08d77824 */ /* 0x040fe400078e02ff */
[C---:B--2---:R-:W-:Y:S01]  /*3f30*/  IMAD R0, R8.reuse, 0x3c, RZ ;  /* 0x0000003c08007824 */ /* 0x044fe200078e02ff */
[----:B------:R-:W-:Y:S01]  /*3f40*/  STL [R1+0x65c], R241 ;  /* 0x00065cf101007387 */ /* 0x000fe20000100800 */
[----:B------:R-:W-:-:S02]  /*3f50*/  IMAD R217, R8, 0x2f, RZ ;  /* 0x0000002f08d97824 */ /* 0x000fc400078e02ff */
[C---:B------:R-:W-:Y:S01]  /*3f60*/  IMAD R221, R8.reuse, 0x31, RZ ;  /* 0x0000003108dd7824 */ /* 0x040fe200078e02ff */
[----:B------:R-:W-:Y:S01]  /*3f70*/  STL [R1+0x378], R249 ;  /* 0x000378f901007387 */ /* 0x000fe20000100800 */
[----:B------:R-:W-:Y:S02]  /*3f80*/  VIADD R7, R83, 0xffffffdc ;  /* 0xffffffdc53077836 */ /* 0x000fe40000000000 */
[C---:B------:R-:W-:Y:S01]  /*3f90*/  IMAD R223, R8.reuse, 0x32, RZ ;  /* 0x0000003208df7824 */ /* 0x040fe200078e02ff */
[----:B------:R-:W-:Y:S01]  /*3fa0*/  STL [R1+0x660], R249 ;  /* 0x000660f901007387 */ /* 0x000fe20000100800 */
[C---:B------:R-:W-:Y:S01]  /*3fb0*/  IMAD R225, R8.reuse, 0x33, RZ ;  /* 0x0000003308e17824 */ /* 0x040fe200078e02ff */
[----:B------:R-:W-:Y:S01]  /*3fc0*/  ISETP.GE.U32.AND P6, PT, R7, 0x7fffff9d, PT ;  /* 0x7fffff9d0700780c */ /* 0x000fe20003fc6070 */
[C---:B------:R-:W-:Y:S01]  /*3fd0*/  IMAD R229, R8.reuse, 0x35, RZ ;  /* 0x0000003508e57824 */ /* 0x040fe200078e02ff */
[----:B------:R-:W-:Y:S01]  /*3fe0*/  STL [R1+0x374], R248 ;  /* 0x000374f801007387 */ /* 0x000fe20000100800 */
[----:B------:R-:W-:Y:S01]  /*3ff0*/  IMAD R231, R8, 0x36, RZ ;  /* 0x0000003608e77824 */ /* 0x000fe200078e02ff */
[----:B------:R-:W-:Y:S01]  /*4000*/  LEA.HI.X.SX32 R7, R6, UR7, 0x2, P3 ;  /* 0x0000000706077c11 */ /* 0x000fe200098f16ff */
[C---:B------:R-:W-:Y:S01]  /*4010*/  IMAD R233, R8.reuse, 0x37, RZ ;  /* 0x0000003708e97824 */ /* 0x040fe200078e02ff */
[----:B------:R-:W-:Y:S01]  /*4020*/  STL [R1+0x664], R248 ;  /* 0x000664f801007387 */ /* 0x000fe20000100800 */
[----:B------:R-:W-:-:S02]  /*4030*/  IMAD R237, R8, 0x39, RZ ;  /* 0x0000003908ed7824 */ /* 0x000fc400078e02ff */
[C---:B------:R-:W-:Y:S01]  /*4040*/  IMAD R239, R8.reuse, 0x3a, RZ ;  /* 0x0000003a08ef7824 */ /* 0x040fe200078e02ff */
[----:B------:R-:W-:Y:S01]  /*4050*/  STL [R1+0x290], R163 ;  /* 0x000290a301007387 */ /* 0x000fe20000100800 */
[----:B------:R-:W-:Y:S02]  /*4060*/  IMAD R6, R8, 0x3b, RZ ;  /* 0x0000003b08067824 */ /* 0x000fe400078e02ff */
[----:B------:R-:W-:Y:S01]  /*4070*/  IMAD R23, R28, UR5, RZ ;  /* 0x000000051c177c24 */ /* 0x000fe2000f8e02ff */
[----:B------:R-:W-:Y:S01]  /*4080*/  STL [R1+0x668], R163 ;  /* 0x000668a301007387 */ /* 0x000fe20000100800 */
[----:B------:R-:W-:Y:S02]  /*4090*/  IMAD R9, R60, UR5, RZ ;  /* 0x000000053c097c24 */ /* 0x000fe4000f8e02ff */
[----:B------:R-:W-:Y:S01]  /*40a0*/  IMAD R22, R62, UR5, RZ ;  /* 0x000000053e167c24 */ /* 0x000fe2000f8e02ff */
[----:B------:R-:W-:Y:S01]  /*40b0*/  STL [R1+0x370], R247 ;  /* 0x000370f701007387 */ /* 0x000fe20000100800 */
[----:B------:R-:W-:-:S02]  /*40c0*/  IMAD R3, R63, UR5, RZ ;  /* 0x000000053f037c24 */ /* 0x000fc4000f8e02ff */
[----:B------:R-:W-:Y:S01]  /*40d0*/  IMAD R20, R64, UR5, RZ ;  /* 0x0000000540147c24 */ /* 0x000fe2000f8e02ff */
[----:B------:R-:W-:Y:S01]  /*40e0*/  STL [R1+0x66c], R247 ;  /* 0x00066cf701007387 */ /* 0x000fe20000100800 */
[----:B------:R-:W-:Y:S02]  /*40f0*/  IMAD R10, R66, UR5, RZ ;  /* 0x00000005420a7c24 */ /* 0x000fe4000f8e02ff */
        /* <DEDUP_REMOVED lines=10> */
[----:B------:R2:W-:Y:S01]  /*41a0*/  STL [R1+0x674], R246 ;  /* 0x000674f601007387 */ /* 0x0005e20000100800 */
[----:B------:R-:W-:Y:S02]  /*41b0*/  IMAD R17, R36, UR5, RZ ;  /* 0x0000000524117c24 */ /* 0x000fe4000f8e02ff */
[----:B------:R-:W-:Y:S01]  /*41c0*/  IMAD R15, R39, UR5, RZ ;  /* 0x00000005270f7c24 */ /* 0x000fe2000f8e02ff */
[----:B------:R-:W-:Y:S01]  /*41d0*/  STL [R1+0x26c], R179 ;  /* 0x00026cb301007387 */ /* 0x000fe20000100800 */
[----:B------:R-:W-:-:S02]  /*41e0*/  IMAD R4, R42, UR5, RZ ;  /* 0x000000052a047c24 */ /* 0x000fc4000f8e02ff */
[----:B------:R-:W-:Y:S01]  /*41f0*/  VIADD R5, R81, 0xffffffdd ;  /* 0xffffffdd51057836 */ /* 0x000fe20000000000 */
[----:B------:R3:W-:Y:S01]  /*4200*/  STL [R1+0x678], R179 ;  /* 0x000678b301007387 */ /* 0x0007e20000100800 */
[----:B------:R-:W-:Y:S02]  /*4210*/  IMAD R2, R44, UR5, RZ ;  /* 0x000000052c027c24 */ /* 0x000fe4000f8e02ff */
[----:B--2---:R-:W-:Y:S01]  /*4220*/  IMAD R246, R43, UR5, RZ ;  /* 0x000000052bf67c24 */ /* 0x004fe2000f8e02ff */
[----:B------:R-:W-:Y:S01]  /*4230*/  STL [R1+0x368], R245 ;  /* 0x000368f501007387 */ /* 0x000fe20000100800 */
[----:B------:R-:W-:Y:S01]  /*4240*/  IMAD R171, R46, UR5, RZ ;  /* 0x000000052eab7c24 */ /* 0x000fe2000f8e02ff */
[----:B------:R-:W-:Y:S01]  /*4250*/  ISETP.GE.U32.AND P5, PT, R5, 0x7fffff9e, PT ;  /* 0x7fffff9e0500780c */ /* 0x000fe20003fa6070 */
[----:B------:R-:W-:Y:S01]  /*4260*/  IMAD R251, R47, UR5, RZ ;  /* 0x000000052ffb7c24 */ /* 0x000fe2000f8e02ff */
[----:B------:R2:W-:Y:S01]  /*4270*/  STL [R1+0x67c], R245 ;  /* 0x00067cf501007387 */ /* 0x0005e20000100800 */
[----:B------:R-:W-:-:S02]  /*4280*/  IMAD R247, R48, UR5, RZ ;  /* 0x0000000530f77c24 */ /* 0x000fc4000f8e02ff */
[----:B---3--:R-:W-:Y:S01]  /*4290*/  IMAD R179, R40, UR5, RZ ;  /* 0x0000000528b37c24 */ /* 0x008fe2000f8e02ff */
[----:B------:R-:W-:Y:S01]  /*42a0*/  STL [R1+0x268], R195 ;  /* 0x000268c301007387 */ /* 0x000fe20000100800 */
[----:B------:R-:W-:Y:S02]  /*42b0*/  IMAD R252, R50, UR5, RZ ;  /* 0x0000000532fc7c24 */ /* 0x000fe4000f8e02ff */
[----:B------:R-:W-:Y:S01]  /*42c0*/  IMAD R163, R51, UR5, RZ ;  /* 0x0000000533a37c24 */ /* 0x000fe2000f8e02ff */
[----:B------:R3:W-:Y:S01]  /*42d0*/  STL [R1+0x680], R195 ;  /* 0x000680c301007387 */ /* 0x0007e20000100800 */
[----:B------:R-:W-:Y:S02]  /*42e0*/  IMAD R5, R52, UR5, RZ ;  /* 0x0000000534057c24 */ /* 0x000fe4000f8e02ff */
[----:B--2---:R-:W-:Y:S01]  /*42f0*/  IMAD R245, R38, UR5, RZ ;  /* 0x0000000526f57c24 */ /* 0x004fe2000f8e02ff */
[----:B------:R-:W-:Y:S01]  /*4300*/  STL [R1+0x364], R243 ;  /* 0x000364f301007387 */ /* 0x000fe20000100800 */
[----:B------:R-:W-:-:S02]  /*4310*/  IMAD R248, R54, UR5, RZ ;  /* 0x0000000536f87c24 */ /* 0x000fc4000f8e02ff */
[----:B------:R-:W-:Y:S01]  /*4320*/  IMAD R249, R55, UR5, RZ ;  /* 0x0000000537f97c24 */ /* 0x000fe2000f8e02ff */
[----:B------:R2:W-:Y:S01]  /*4330*/  STL [R1+0x684], R243 ;  /* 0x000684f301007387 */ /* 0x0005e20000100800 */
[----:B------:R-:W-:Y:S02]  /*4340*/  IMAD R241, R56, UR5, RZ ;  /* 0x0000000538f17c24 */ /* 0x000fe4000f8e02ff */
[----:B---3--:R-:W-:Y:S01]  /*4350*/  IMAD R195, R35, UR5, RZ ;  /* 0x0000000523c37c24 */ /* 0x008fe2000f8e02ff */
[----:B------:R-:W-:Y:S01]  /*4360*/  STL [R1+0x360], R242 ;  /* 0x000360f201007387 */ /* 0x000fe20000100800 */
[----:B------:R-:W-:Y:S02]  /*4370*/  IMAD R250, R27, UR5, RZ ;  /* 0x000000051bfa7c24 */ /* 0x000fe4000f8e02ff */
[----:B------:R-:W-:Y:S01]  /*4380*/  IMAD R244, R26, UR5, RZ ;  /* 0x000000051af47c24 */ /* 0x000fe2000f8e02ff */
[----:B------:R3:W-:Y:S01]  /*4390*/  STL [R1+0x688], R242 ;  /* 0x000688f201007387 */ /* 0x0007e20000100800 */
[----:B------:R-:W-:-:S02]  /*43a0*/  IMAD R158, R8, 0x54, RZ ;  /* 0x00000054089e7824 */ /* 0x000fc400078e02ff */
[----:B--2---:R-:W-:Y:S01]  /*43b0*/  IMAD R243, R32, UR5, RZ ;  /* 0x0000000520f37c24 */ /* 0x004fe2000f8e02ff */
[----:B------:R-:W-:Y:S01]  /*43c0*/  STL [R1+0x264], R203 ;  /* 0x000264cb01007387 */ /* 0x000fe20000100800 */
[C---:B------:R-:W-:Y:S02]  /*43d0*/  IMAD R164, R8.reuse, 0x60, RZ ;  /* 0x0000006008a47824 */ /* 0x040fe400078e02ff */
[C---:B------:R-:W-:Y:S01]  /*43e0*/  IMAD R150, R8.reuse, 0x44, RZ ;  /* 0x0000004408967824 */ /* 0x040fe200078e02ff */
[----:B------:R2:W-:Y:S01]  /*43f0*/  STL [R1+0x68c], R203 ;  /* 0x00068ccb01007387 */ /* 0x0005e20000100800 */
[C---:B------:R-:W-:Y:S02]  /*4400*/  IMAD R160, R8.reuse, 0x58, RZ ;  /* 0x0000005808a07824 */ /* 0x040fe400078e02ff */
[----:B---3--:R-:W-:Y:S01]  /*4410*/  IMAD R242, R31, UR5, RZ ;  /* 0x000000051ff27c24 */ /* 0x008fe2000f8e02ff */
[----:B------:R-:W-:Y:S01]  /*4420*/  STL [R1+0x260], R211 ;  /* 0x000260d301007387 */ /* 0x000fe20000100800 */
[----:B------:R-:W-:-:S02]  /*4430*/  IMAD R170, R8, 0x6c, RZ ;  /* 0x0000006c08aa7824 */ /* 0x000fc400078e02ff */
[C---:B------:R-:W-:Y:S01]  /*4440*/  IMAD R156, R8.reuse, 0x50, RZ ;  /* 0x00000050089c7824 */ /* 0x040fe200078e02ff */
[----:B------:R-:W-:Y:S01]  /*4450*/  STL [R1+0x358], R240 ;  /* 0x000358f001007387 */ /* 0x000fe20000100800 */
[----:B------:R-:W-:Y:S02]  /*4460*/  IMAD R166, R8, 0x64, RZ ;  /* 0x0000006408a67824 */ /* 0x000fe400078e02ff */
[----:B--2---:R-:W-:Y:S01]  /*4470*/  IMAD R203, R58, UR5, RZ ;  /* 0x000000053acb7c24 */ /* 0x004fe2000f8e02ff */
[----:B------:R-:W-:Y:S01]  /*4480*/  STL [R1+0x25c], R219 ;  /* 0x00025cdb01007387 */ /* 0x000fe20000100800 */
[C---:B------:R-:W-:Y:S02]  /*4490*/  IMAD R176, R8.reuse, 0x78, RZ ;  /* 0x0000007808b07824 */ /* 0x040fe400078e02ff */
[C---:B------:R-:W-:Y:S01]  /*44a0*/  IMAD R162, R8.reuse, 0x5c, RZ ;  /* 0x0000005c08a27824 */ /* 0x040fe200078e02ff */
[----:B------:R-:W-:Y:S01]  /*44b0*/  STL [R1+0x354], R181 ;  /* 0x000354b501007387 */ /* 0x000fe20000100800 */
[----:B------:R-:W-:-:S02]  /*44c0*/  IMAD R172, R8, 0x70, RZ ;  /* 0x0000007008ac7824 */ /* 0x000fc400078e02ff */
[C---:B------:R-:W-:Y:S01]  /*44d0*/  IMAD R182, R8.reuse, 0x84, RZ ;  /* 0x0000008408b67824 */ /* 0x040fe200078e02ff */
[----:B------:R-:W-:Y:S01]  /*44e0*/  STL [R1+0x258], R227 ;  /* 0x000258e301007387 */ /* 0x000fe20000100800 */
[C---:B------:R-:W-:Y:S02]  /*44f0*/  IMAD R168, R8.reuse, 0x68, RZ ;  /* 0x0000006808a87824 */ /* 0x040fe400078e02ff */
[C---:B------:R-:W-:Y:S01]  /*4500*/  IMAD R178, R8.reuse, 0x7c, RZ ;  /* 0x0000007c08b27824 */ /* 0x040fe200078e02ff */
        /* <DEDUP_REMOVED lines=15> */
[----:B------:R2:W-:Y:S01]  /*4600*/  STL.64 [R1+0x690], R152 ;  /* 0x0006909801007387 */ /* 0x0005e20000100a00 */
[C---:B------:R-:W-:Y:S02]  /*4610*/  IMAD R202, R8.reuse, 0xac, RZ ;  /* 0x000000ac08ca7824 */ /* 0x040fe400078e02ff */
[C---:B------:R-:W-:Y:S01]  /*4620*/  IMAD R212, R8.reuse, 0xc0, RZ ;  /* 0x000000c008d47824 */ /* 0x040fe200078e02ff */
[----:B------:R3:W-:Y:S01]  /*4630*/  STL.64 [R1+0x6a0], R154 ;  /* 0x0006a09a01007387 */ /* 0x0007e20000100a00 */
[C---:B------:R-:W-:Y:S02]  /*4640*/  IMAD R198, R8.reuse, 0xa4, RZ ;  /* 0x000000a408c67824 */ /* 0x040fe400078e02ff */
[C---:B------:R-:W-:Y:S01]  /*4650*/  IMAD R208, R8.reuse, 0xb8, RZ ;  /* 0x000000b808d07824 */ /* 0x040fe200078e02ff */
[----:B------:R-:W-:Y:S01]  /*4660*/  STL [R1+0x344], R159 ;  /* 0x0003449f01007387 */ /* 0x000fe20000100800 */
[----:B------:R-:W-:-:S02]  /*4670*/  IMAD R218, R8, 0xcc, RZ ;  /* 0x000000cc08da7824 */ /* 0x000fc400078e02ff */
[C---:B------:R-:W-:Y:S01]  /*4680*/  IMAD R204, R8.reuse, 0xb0, RZ ;  /* 0x000000b008cc7824 */ /* 0x040fe200078e02ff */
[----:B------:R-:W-:Y:S01]  /*4690*/  STL [R1+0x340], R161 ;  /* 0x000340a101007387 */ /* 0x000fe20000100800 */
[-C--:B--2---:R-:W-:Y:S01]  /*46a0*/  LEA R152, P3, R9, R16.reuse, 0x2 ;  /* 0x0000001009987211 */ /* 0x084fe200078610ff */
[C---:B------:R-:W-:Y:S02]  /*46b0*/  IMAD R214, R8.reuse, 0xc4, RZ ;  /* 0x000000c408d67824 */ /* 0x040fe400078e02ff */
[----:B------:R-:W-:Y:S01]  /*46c0*/  STL [R1+0x338], R165 ;  /* 0x000338a501007387 */ /* 0x000fe20000100800 */
[C---:B---3--:R-:W-:Y:S01]  /*46d0*/  LEA R154, P1, R23.reuse, R16, 0x2 ;  /* 0x00000010179a7211 */ /* 0x048fe200078210ff */
[C---:B------:R-:W-:Y:S02]  /*46e0*/  IMAD R224, R8.reuse, 0xd8, RZ ;  /* 0x000000d808e07824 */ /* 0x040fe400078e02ff */
[----:B------:R-:W-:Y:S01]  /*46f0*/  STL [R1+0x334], R167 ;  /* 0x000334a701007387 */ /* 0x000fe20000100800 */
[----:B------:R-:W-:Y:S01]  /*4700*/  LEA.HI.X.SX32 R155, R23, R7, 0x2, P1 ;  /* 0x00000007179b7211 */ /* 0x000fe200008f16ff */
[----:B------:R-:W-:-:S02]  /*4710*/  IMAD R210, R8, 0xbc, RZ ;  /* 0x000000bc08d27824 */ /* 0x000fc400078e02ff */
[----:B------:R-:W-:Y:S01]  /*4720*/  STL [R1+0x330], R169 ;  /* 0x000330a901007387 */ /* 0x000fe20000100800 */
[C---:B------:R-:W-:Y:S02]  /*4730*/  IMAD R220, R8.reuse, 0xd0, RZ ;  /* 0x000000d008dc7824 */ /* 0x040fe400078e02ff */
        /* <DEDUP_REMOVED lines=12> */
[----:B------:R-:W-:Y:S01]  /*4800*/  IMAD R234, R8, 0xec, RZ ;  /* 0x000000ec08ea7824 */ /* 0x000fe200078e02ff */
[----:B------:R-:W-:Y:S04]  /*4810*/  STL [R1+0x314], R183 ;  /* 0x000314b701007387 */ /* 0x000fe80000100800 */
        /* <DEDUP_REMOVED lines=23> */
[----:B------:R2:W-:Y:S04]  /*4990*/  STL [R1+0x234], R23 ;  /* 0x0002341701007387 */ /* 0x0005e80000100800 */
[----:B------:R3:W-:Y:S04]  /*49a0*/  STL [R1+0x230], R9 ;  /* 0x0002300901007387 */ /* 0x0007e80000100800 */
        /* <DEDUP_REMOVED lines=31> */
[----:B--2---:R-:W2:Y:S01]  /*4ba0*/  LDL.LU R23, [R1+0x6b4] ;  /* 0x0006b40001177983 */ /* 0x004ea20000300800 */
[----:B------:R-:W-:Y:S01]  /*4bb0*/  LEA.HI.X.SX32 R153, R9, R7, 0x2, P3 ;  /* 0x0000000709997211 */ /* 0x000fe200018f16ff */
[----:B---3--:R-:W-:-:S02]  /*4bc0*/  IMAD R9, R24, UR5, RZ ;  /* 0x0000000518097c24 */ /* 0x008fc4000f8e02ff */
[----:B------:R-:W-:Y:S04]  /*4bd0*/  STL [R1+0x1b0], R250 ;  /* 0x0001b0fa01007387 */ /* 0x000fe80000100800 */
[----:B------:R3:W-:Y:S04]  /*4be0*/  STL.64 [R1+0x60], R154 ;  /* 0x0000609a01007387 */ /* 0x0007e80000100a00 */
[----:B------:R-:W-:Y:S04]  /*4bf0*/  STL [R1+0x1ac], R244 ;  /* 0x0001acf401007387 */ /* 0x000fe80000100800 */
[----:B------:R4:W-:Y:S01]  /*4c00*/  STL.64 [R1+0x58], R152 ;  /* 0x0000589801007387 */ /* 0x0009e20000100a00 */
[----:B---3--:R-:W-:-:S04]  /*4c10*/  LEA R154, P1, R22, R16, 0x2 ;  /* 0x00000010169a7211 */ /* 0x008fc800078210ff */
[----:B------:R-:W-:Y:S02]  /*4c20*/  LEA.HI.X.SX32 R155, R22, R7, 0x2, P1 ;  /* 0x00000007169b7211 */ /* 0x000fe400008f16ff */
[----:B------:R-:W3:Y:S01]  /*4c30*/  LDL.LU R22, [R1+0x6b0] ;  /* 0x0006b00001167983 */ /* 0x000ee20000300800 */
[----:B----4-:R-:W-:-:S03]  /*4c40*/  LEA R152, P3, R3, R16, 0x2 ;  /* 0x0000001003987211 */ /* 0x010fc600078610ff */
[----:B------:R4:W-:Y:S01]  /*4c50*/  STL.64 [R1+0x50], R154 ;  /* 0x0000509a01007387 */ /* 0x0009e20000100a00 */
[----:B------:R-:W-:-:S03]  /*4c60*/  LEA.HI.X.SX32 R153, R3, R7, 0x2, P3 ;  /* 0x0000000703997211 */ /* 0x000fc600018f16ff */
[----:B------:R-:W-:Y:S04]  /*4c70*/  STL [R1+0x1a8], R9 ;  /* 0x0001a80901007387 */ /* 0x000fe80000100800 */
[----:B------:R1:W-:Y:S01]  /*4c80*/  STL.64 [R1+0x48], R152 ;  /* 0x0000489801007387 */ /* 0x0003e20000100a00 */
[----:B----4-:R-:W-:-:S04]  /*4c90*/  LEA R154, P1, R20, R16, 0x2 ;  /* 0x00000010149a7211 */ /* 0x010fc800078210ff */
[----:B------:R-:W-:Y:S02]  /*4ca0*/  LEA.HI.X.SX32 R155, R20, R7, 0x2, P1 ;  /* 0x00000007149b7211 */ /* 0x000fe400008f16ff */
[----:B------:R-:W4:Y:S01]  /*4cb0*/  LDL.LU R20, [R1+0x6ac] ;  /* 0x0006ac0001147983 */ /* 0x000f220000300800 */
[----:B-1----:R-:W-:-:S03]  /*4cc0*/  LEA R152, P3, R10, R16, 0x2 ;  /* 0x000000100a987211 */ /* 0x002fc600078610ff */
[----:B------:R1:W-:Y:S01]  /*4cd0*/  STL.64 [R1+0x40], R154 ;  /* 0x0000409a01007387 */ /* 0x0003e20000100a00 */
[----:B------:R-:W-:Y:S02]  /*4ce0*/  LEA.HI.X.SX32 R153, R10, R7, 0x2, P3 ;  /* 0x000000070a997211 */ /* 0x000fe400018f16ff */
[----:B-1----:R-:W-:-:S04]  /*4cf0*/  LEA R154, P1, R18, R16, 0x2 ;  /* 0x00000010129a7211 */ /* 0x002fc800078210ff */
[----:B------:R-:W-:Y:S01]  /*4d00*/  LEA.HI.X.SX32 R155, R18, R7, 0x2, P1 ;  /* 0x00000007129b7211 */ /* 0x000fe200008f16ff */
[----:B--2---:R-:W-:-:S05]  /*4d10*/  IMAD R3, R23, UR5, RZ ;  /* 0x0000000517037c24 */ /* 0x004fca000f8e02ff */
[----:B------:R-:W-:Y:S04]  /*4d20*/  STL [R1+0x1a4], R3 ;  /* 0x0001a40301007387 */ /* 0x000fe80000100800 */
[----:B------:R1:W-:Y:S04]  /*4d30*/  STL.64 [R1+0x38], R152 ;  /* 0x0000389801007387 */ /* 0x0003e80000100a00 */
[----:B------:R-:W2:Y:S01]  /*4d40*/  LDL.LU R18, [R1+0x6a8] ;  /* 0x0006a80001127983 */ /* 0x000ea20000300800 */
[----:B-1----:R-:W-:-:S03]  /*4d50*/  LEA R152, P3, R11, R16, 0x2 ;  /* 0x000000100b987211 */ /* 0x002fc600078610ff */
[----:B------:R1:W-:Y:S01]  /*4d60*/  STL.64 [R1+0x30], R154 ;  /* 0x0000309a01007387 */ /* 0x0003e20000100a00 */
[----:B------:R-:W-:Y:S01]  /*4d70*/  LEA.HI.X.SX32 R153, R11, R7, 0x2, P3 ;  /* 0x000000070b997211 */ /* 0x000fe200018f16ff */
[----:B---3--:R-:W-:Y:S01]  /*4d80*/  IMAD R10, R22, UR5, RZ ;  /* 0x00000005160a7c24 */ /* 0x008fe2000f8e02ff */
[----:B------:R-:W-:-:S04]  /*4d90*/  LEA R22, P1, R19, R16, 0x2 ;  /* 0x0000001013167211 */ /* 0x000fc800078210ff */
[----:B------:R-:W-:Y:S01]  /*4da0*/  LEA.HI.X.SX32 R23, R19, R7, 0x2, P1 ;  /* 0x0000000713177211 */ /* 0x000fe200008f16ff */
[----:B-1----:R-:W3:Y:S04]  /*4db0*/  LDL.LU.64 R154, [R1+0x6a0] ;  /* 0x0006a000019a7983 */ /* 0x002ee80000300a00 */
[----:B------:R-:W-:Y:S04]  /*4dc0*/  STL [R1+0x1a0], R10 ;  /* 0x0001a00a01007387 */ /* 0x000fe80000100800 */
[----:B------:R1:W-:Y:S04]  /*4dd0*/  STL.64 [R1+0x28], R152 ;  /* 0x0000289801007387 */ /* 0x0003e80000100a00 */
[----:B------:R-:W3:Y:S01]  /*4de0*/  LDL.LU R19, [R1+0x69c] ;  /* 0x00069c0001137983 */ /* 0x000ee20000300800 */
[----:B----4-:R-:W-:-:S03]  /*4df0*/  IMAD R11, R20, UR5, RZ ;  /* 0x00000005140b7c24 */ /* 0x010fc6000f8e02ff */
[----:B------:R4:W-:Y:S01]  /*4e00*/  STL.64 [R1+0x20], R22 ;  /* 0x0000201601007387 */ /* 0x0009e20000100a00 */
[----:B-1----:R-:W-:-:S04]  /*4e10*/  LEA R152, P3, R12, R16, 0x2 ;  /* 0x000000100c987211 */ /* 0x002fc800078610ff */
[----:B------:R-:W-:Y:S01]  /*4e20*/  LEA.HI.X.SX32 R153, R12, R7, 0x2, P3 ;  /* 0x000000070c997211 */ /* 0x000fe200018f16ff */
[----:B------:R-:W-:Y:S01]  /*4e30*/  STL [R1+0x19c], R11 ;  /* 0x00019c0b01007387 */ /* 0x000fe20000100800 */
[----:B----4-:R-:W-:-:S03]  /*4e40*/  LEA R22, P1, R21, R16, 0x2 ;  /* 0x0000001015167211 */ /* 0x010fc600078210ff */
[----:B------:R1:W-:Y:S01]  /*4e50*/  STL.64 [R1+0x18], R152 ;  /* 0x0000189801007387 */ /* 0x0003e20000100a00 */
[----:B------:R-:W-:-:S03]  /*4e60*/  LEA.HI.X.SX32 R23, R21, R7, 0x2, P1 ;  /* 0x0000000715177211 */ /* 0x000fc600008f16ff */
[----:B------:R-:W4:Y:S01]  /*4e70*/  LDL.LU R21, [R1+0x698] ;  /* 0x0006980001157983 */ /* 0x000f220000300800 */
[----:B-1----:R-:W-:-:S03]  /*4e80*/  LEA R152, P3, R13, R16, 0x2 ;  /* 0x000000100d987211 */ /* 0x002fc600078610ff */
[----:B------:R1:W-:Y:S01]  /*4e90*/  STL.64 [R1+0x10], R22 ;  /* 0x0000101601007387 */ /* 0x0003e20000100a00 */
[----:B------:R-:W-:-:S05]  /*4ea0*/  LEA.HI.X.SX32 R153, R13, R7, 0x2, P3 ;  /* 0x000000070d997211 */ /* 0x000fca00018f16ff */
[----:B------:R1:W-:Y:S02]  /*4eb0*/  STL.64 [R1+0x8], R152 ;  /* 0x0000089801007387 */ /* 0x0003e40000100a00 */
[----:B-1----:R-:W-:-:S04]  /*4ec0*/  LEA R22, P1, R203, R16, 0x2 ;  /* 0x00000010cb167211 */ /* 0x002fc800078210ff */
[----:B------:R-:W-:Y:S01]  /*4ed0*/  LEA.HI.X.SX32 R23, R203, R7, 0x2, P1 ;  /* 0x00000007cb177211 */ /* 0x000fe200008f16ff */
[----:B------:R-:W4:Y:S01]  /*4ee0*/  LDL.LU.64 R152, [R1+0x690] ;  /* 0x0006900001987983 */ /* 0x000f220000300a00 */
[-C--:B------:R-:W-:Y:S01]  /*4ef0*/  LEA R20, P1, R243, R16.reuse, 0x2 ;  /* 0x00000010f3147211 */ /* 0x080fe200078210ff */
[----:B--2---:R-:W-:Y:S01]  /*4f00*/  IMAD R12, R18, UR5, RZ ;  /* 0x00000005120c7c24 */ /* 0x004fe2000f8e02ff */
[----:B------:R-:W-:-:S04]  /*4f10*/  LEA R18, P3, R242, R16, 0x2 ;  /* 0x00000010f2127211 */ /* 0x000fc800078610ff */
[----:B------:R-:W-:Y:S04]  /*4f20*/  STL [R1+0x198], R12 ;  /* 0x0001980c01007387 */ /* 0x000fe80000100800 */
[----:B------:R-:W2:Y:S01]  /*4f30*/  LDL.LU R203, [R1+0x68c] ;  /* 0x00068c0001cb7983 */ /* 0x000ea20000300800 */
[----:B---3--:R-:W-:Y:S01]  /*4f40*/  IMAD R13, R19, UR5, RZ ;  /* 0x00000005130d7c24 */ /* 0x008fe2000f8e02ff */
[----:B------:R-:W-:Y:S02]  /*4f50*/  LEA.HI.X.SX32 R19, R242, R7, 0x2, P3 ;  /* 0x00000007f2137211 */ /* 0x000fe400018f16ff */
[----:B------:R-:W3:Y:S04]  /*4f60*/  LDL.LU R242, [R1+0x688] ;  /* 0x0006880001f27983 */ /* 0x000ee80000300800 */
[----:B------:R1:W-:Y:S04]  /*4f70*/  STL.64 [R1], R22 ;  /* 0x0000001601007387 */ /* 0x0003e80000100a00 */
[----:B------:R-:W-:Y:S04]  /*4f80*/  STL [R1+0x194], R13 ;  /* 0x0001940d01007387 */ /* 0x000fe80000100800 */
[----:B------:R4:W-:Y:S01]  /*4f90*/  STL.64 [R1+0x610], R18 ;  /* 0x0006101201007387 */ /* 0x0009e20000100a00 */
[----:B-1----:R-:W-:-:S04]  /*4fa0*/  LEA R22, P3, R14, R16, 0x2 ;  /* 0x000000100e167211 */ /* 0x002fc800078610ff */
[-C--:B------:R-:W-:Y:S01]  /*4fb0*/  LEA.HI.X.SX32 R23, R14, R7.reuse, 0x2, P3 ;  /* 0x000000070e177211 */ /* 0x080fe200018f16ff */
[----:B----4-:R-:W-:Y:S01]  /*4fc0*/  IMAD R18, R21, UR5, RZ ;  /* 0x0000000515127c24 */ /* 0x010fe2000f8e02ff */
[-C--:B------:R-:W-:Y:S02]  /*4fd0*/  LEA.HI.X.SX32 R21, R243, R7.reuse, 0x2, P1 ;  /* 0x00000007f3157211 */ /* 0x080fe400008f16ff */
[-C--:B------:R-:W-:Y:S01]  /*4fe0*/  LEA R24, P1, R195, R16.reuse, 0x2 ;  /* 0x00000010c3187211 */ /* 0x080fe200078210ff */
[----:B------:R-:W-:Y:S01]  /*4ff0*/  IMAD R14, R25, UR5, RZ ;  /* 0x00000005190e7c24 */ /* 0x000fe2000f8e02ff */
[-C--:B------:R-:W-:Y:S01]  /*5000*/  LEA R26, P3, R17, R16.reuse, 0x2 ;  /* 0x00000010111a7211 */ /* 0x080fe200078610ff */
[----:B------:R-:W4:Y:S01]  /*5010*/  LDL.LU R243, [R1+0x684] ;  /* 0x0006840001f37983 */ /* 0x000f220000300800 */
[----:B------:R-:W-:Y:S02]  /*5020*/  LEA.HI.X.SX32 R25, R195, R7, 0x2, P1 ;  /* 0x00000007c3197211 */ /* 0x000fe400008f16ff */
[----:B------:R-:W-:-:S02]  /*5030*/  LEA R28, P1, R245, R16, 0x2 ;  /* 0x00000010f51c7211 */ /* 0x000fc400078210ff */
[-C--:B------:R-:W-:Y:S02]  /*5040*/  LEA.HI.X.SX32 R27, R17, R7.reuse, 0x2, P3 ;  /* 0x00000007111b7211 */ /* 0x080fe400018f16ff */
[-C--:B------:R-:W-:Y:S01]  /*5050*/  LEA R30, P3, R15, R16.reuse, 0x2 ;  /* 0x000000100f1e7211 */ /* 0x080fe200078610ff */
[----:B------:R-:W-:Y:S01]  /*5060*/  IMAD R17, R29, UR5, RZ ;  /* 0x000000051d117c24 */ /* 0x000fe2000f8e02ff */
[-C--:B------:R-:W-:Y:S02]  /*5070*/  LEA.HI.X.SX32 R29, R245, R7.reuse, 0x2, P1 ;  /* 0x00000007f51d7211 */ /* 0x080fe400008f16ff */
[-C--:B------:R-:W-:Y:S02]  /*5080*/  LEA R32, P1, R179, R16.reuse, 0x2 ;  /* 0x00000010b3207211 */ /* 0x080fe400078210ff */
[-C--:B------:R-:W-:Y:S02]  /*5090*/  LEA.HI.X.SX32 R31, R15, R7.reuse, 0x2, P3 ;  /* 0x000000070f1f7211 */ /* 0x080fe400018f16ff */
[----:B------:R-:W-:Y:S01]  /*50a0*/  LEA R34, P3, R4, R16, 0x2 ;  /* 0x0000001004227211 */ /* 0x000fe200078610ff */
[----:B------:R-:W-:Y:S01]  /*50b0*/  IMAD R15, R33, UR5, RZ ;  /* 0x00000005210f7c24 */ /* 0x000fe2000f8e02ff */
[----:B------:R-:W-:-:S02]  /*50c0*/  LEA.HI.X.SX32 R33, R179, R7, 0x2, P1 ;  /* 0x00000007b3217211 */ /* 0x000fc400008f16ff */
[-C--:B------:R-:W-:Y:S02]  /*50d0*/  LEA R36, P1, R246, R16.reuse, 0x2 ;  /* 0x00000010f6247211 */ /* 0x080fe400078210ff */
[-C--:B------:R-:W-:Y:S02]  /*50e0*/  LEA.HI.X.SX32 R35, R4, R7.reuse, 0x2, P3 ;  /* 0x0000000704237211 */ /* 0x080fe400018f16ff */
[-C--:B------:R-:W-:Y:S01]  /*50f0*/  LEA R38, P3, R2, R16.reuse, 0x2 ;  /* 0x0000001002267211 */ /* 0x080fe200078610ff */
[----:B------:R-:W-:Y:S01]  /*5100*/  IMAD R4, R37, UR5, RZ ;  /* 0x0000000525047c24 */ /* 0x000fe2000f8e02ff */
[-C--:B------:R-:W-:Y:S02]  /*5110*/  LEA.HI.X.SX32 R37, R246, R7.reuse, 0x2, P1 ;  /* 0x00000007f6257211 */ /* 0x080fe400008f16ff */
[----:B------:R-:W-:Y:S02]  /*5120*/  LEA R40, P1, R171, R16, 0x2 ;  /* 0x00000010ab287211 */ /* 0x000fe400078210ff */
[----:B------:R-:W-:-:S02]  /*5130*/  LEA.HI.X.SX32 R39, R2, R7, 0x2, P3 ;  /* 0x0000000702277211 */ /* 0x000fc400018f16ff */
        /* <DEDUP_REMOVED lines=12> */
[-C--:B------:R-:W-:Y:S01]  /*5200*/  LEA.HI.X.SX32 R49, R163, R7.reuse, 0x2, P1 ;  /* 0x00000007a3317211 */ /* 0x080fe200008f16ff */
[----:B------:R-:W-:Y:S01]  /*5210*/  STL.64 [R1+0x5f8], R20 ;  /* 0x0005f81401007387 */ /* 0x000fe20000100a00 */
[CC--:B------:R-:W-:Y:S02]  /*5220*/  LEA R52, P1, R248.reuse, R16.reuse, 0x2 ;  /* 0x00000010f8347211 */ /* 0x0c0fe400078210ff */
[-C--:B------:R-:W-:Y:S01]  /*5230*/  LEA.HI.X.SX32 R51, R5, R7.reuse, 0x2, P3 ;  /* 0x0000000705337211 */ /* 0x080fe200018f16ff */
[----:B------:R-:W-:Y:S01]  /*5240*/  STL [R1+0x190], R18 ;  /* 0x0001901201007387 */ /* 0x000fe20000100800 */
[-C--:B------:R-:W-:Y:S01]  /*5250*/  LEA R54, P3, R249, R16.reuse, 0x2 ;  /* 0x00000010f9367211 */ /* 0x080fe200078610ff */
[----:B------:R-:W-:Y:S01]  /*5260*/  IMAD R5, R53, UR5, RZ ;  /* 0x0000000535057c24 */ /* 0x000fe2000f8e02ff */
[----:B------:R-:W-:Y:S01]  /*5270*/  LEA.HI.X.SX32 R53, R248, R7, 0x2, P1 ;  /* 0x00000007f8357211 */ /* 0x000fe200008f16ff */
[----:B------:R1:W-:Y:S01]  /*5280*/  STL.64 [R1+0x600], R22 ;  /* 0x0006001601007387 */ /* 0x0003e20000100a00 */
[----:B------:R-:W-:-:S02]  /*5290*/  LEA R56, P1, R241, R16, 0x2 ;  /* 0x00000010f1387211 */ /* 0x000fc400078210ff */
[----:B------:R-:W-:Y:S01]  /*52a0*/  LEA.HI.X.SX32 R55, R249, R7, 0x2, P3 ;  /* 0x00000007f9377211 */ /* 0x000fe200018f16ff */
[----:B------:R-:W2:Y:S01]  /*52b0*/  LDL.LU R195, [R1+0x680] ;  /* 0x0006800001c37983 */ /* 0x000ea20000300800 */
[----:B------:R-:W-:-:S03]  /*52c0*/  LEA R58, P3, R250, R16, 0x2 ;  /* 0x00000010fa3a7211 */ /* 0x000fc600078610ff */
[----:B------:R1:W-:Y:S04]  /*52d0*/  STL [R1+0x18c], R14 ;  /* 0x00018c0e01007387 */ /* 0x0003e80000100800 */
[----:B------:R-:W3:Y:S01]  /*52e0*/  LDL.LU R245, [R1+0x67c] ;  /* 0x00067c0001f57983 */ /* 0x000ee20000300800 */
[----:B-1----:R-:W-:Y:S01]  /*52f0*/  IMAD R23, R57, UR5, RZ ;  /* 0x0000000539177c24 */ /* 0x002fe2000f8e02ff */
[----:B------:R-:W-:Y:S02]  /*5300*/  LEA.HI.X.SX32 R57, R241, R7, 0x2, P1 ;  /* 0x00000007f1397211 */ /* 0x000fe400008f16ff */
[----:B------:R1:W-:Y:S01]  /*5310*/  STL [R1+0x188], R17 ;  /* 0x0001881101007387 */ /* 0x0003e20000100800 */
[----:B------:R-:W-:-:S03]  /*5320*/  LEA R60, P1, R244, R16, 0x2 ;  /* 0x00000010f43c7211 */ /* 0x000fc600078210ff */
[----:B------:R-:W4:Y:S01]  /*5330*/  LDL.LU R179, [R1+0x678] ;  /* 0x0006780001b37983 */ /* 0x000f220000300800 */
[----:B------:R-:W-:-:S03]  /*5340*/  LEA.HI.X.SX32 R59, R250, R7, 0x2, P3 ;  /* 0x00000007fa3b7211 */ /* 0x000fc600018f16ff */
[----:B------:R1:W-:Y:S01]  /*5350*/  STL [R1+0x184], R15 ;  /* 0x0001840f01007387 */ /* 0x0003e20000100800 */
[----:B------:R-:W-:-:S03]  /*5360*/  LEA R62, P3, R9, R16, 0x2 ;  /* 0x00000010093e7211 */ /* 0x000fc600078610ff */
[----:B------:R-:W4:Y:S01]  /*5370*/  LDL.LU R246, [R1+0x674] ;  /* 0x0006740001f67983 */ /* 0x000f220000300800 */
[----:B------:R-:W-:-:S03]  /*5380*/  IMAD R22, R61, UR5, RZ ;  /* 0x000000053d167c24 */ /* 0x000fc6000f8e02ff */
[----:B------:R1:W-:Y:S01]  /*5390*/  STL [R1+0x180], R4 ;  /* 0x0001800401007387 */ /* 0x0003e20000100800 */
[----:B------:R-:W-:-:S03]  /*53a0*/  LEA.HI.X.SX32 R61, R244, R7, 0x2, P1 ;  /* 0x00000007f43d7211 */ /* 0x000fc600008f16ff */
[----:B------:R-:W2:Y:S01]  /*53b0*/  LDL.LU R171, [R1+0x670] ;  /* 0x0006700001ab7983 */ /* 0x000ea20000300800 */
[----:B------:R-:W-:-:S03]  /*53c0*/  LEA R64, P1, R3, R16, 0x2 ;  /* 0x0000001003407211 */ /* 0x000fc600078210ff */
[----:B------:R-:W-:Y:S01]  /*53d0*/  STL [R1+0x17c], R2 ;  /* 0x00017c0201007387 */ /* 0x000fe20000100800 */
[----:B------:R-:W-:-:S03]  /*53e0*/  LEA.HI.X.SX32 R63, R9, R7, 0x2, P3 ;  /* 0x00000007093f7211 */ /* 0x000fc600018f16ff */
[----:B------:R-:W4:Y:S01]  /*53f0*/  LDL.LU R247, [R1+0x66c] ;  /* 0x00066c0001f77983 */ /* 0x000f220000300800 */
[----:B------:R-:W-:-:S03]  /*5400*/  LEA R66, P3, R10, R16, 0x2 ;  /* 0x000000100a427211 */ /* 0x000fc600078610ff */
[----:B------:R-:W-:Y:S01]  /*5410*/  STL [R1+0x178], R251 ;  /* 0x000178fb01007387 */ /* 0x000fe20000100800 */
[----:B------:R-:W-:-:S03]  /*5420*/  IMAD R21, R65, UR5, RZ ;  /* 0x0000000541157c24 */ /* 0x000fc6000f8e02ff */
[----:B------:R-:W3:Y:S01]  /*5430*/  LDL.LU R163, [R1+0x668] ;  /* 0x0006680001a37983 */ /* 0x000ee20000300800 */
[----:B------:R-:W-:-:S03]  /*5440*/  LEA.HI.X.SX32 R65, R3, R7, 0x2, P1 ;  /* 0x0000000703417211 */ /* 0x000fc600008f16ff */
[----:B------:R-:W-:Y:S01]  /*5450*/  STL [R1+0x174], R252 ;  /* 0x000174fc01007387 */ /* 0x000fe20000100800 */
[----:B------:R-:W-:-:S03]  /*5460*/  LEA R68, P1, R11, R16, 0x2 ;  /* 0x000000100b447211 */ /* 0x000fc600078210ff */
[----:B------:R-:W4:Y:S01]  /*5470*/  LDL.LU R248, [R1+0x664] ;  /* 0x0006640001f87983 */ /* 0x000f220000300800 */
[----:B------:R-:W-:-:S03]  /*5480*/  LEA.HI.X.SX32 R67, R10, R7, 0x2, P3 ;  /* 0x000000070a437211 */ /* 0x000fc600018f16ff */
[----:B------:R-:W4:Y:S01]  /*5490*/  LDL.LU R249, [R1+0x660] ;  /* 0x0006600001f97983 */ /* 0x000f220000300800 */
[----:B------:R-:W-:-:S03]  /*54a0*/  LEA R70, P3, R12, R16, 0x2 ;  /* 0x000000100c467211 */ /* 0x000fc600078610ff */
[----:B------:R-:W-:Y:S01]  /*54b0*/  STL [R1+0x170], R5 ;  /* 0x0001700501007387 */ /* 0x000fe20000100800 */
[----:B------:R-:W-:-:S03]  /*54c0*/  IMAD R20, R69, UR5, RZ ;  /* 0x0000000545147c24 */ /* 0x000fc6000f8e02ff */
[----:B------:R-:W2:Y:S01]  /*54d0*/  LDL.LU R241, [R1+0x65c] ;  /* 0x00065c0001f17983 */ /* 0x000ea20000300800 */
[----:B------:R-:W-:-:S03]  /*54e0*/  LEA.HI.X.SX32 R69, R11, R7, 0x2, P1 ;  /* 0x000000070b457211 */ /* 0x000fc600008f16ff */
[----:B------:R-:W4:Y:S01]  /*54f0*/  LDL.LU R250, [R1+0x658] ;  /* 0x0006580001fa7983 */ /* 0x000f220000300800 */
[----:B------:R-:W-:-:S03]  /*5500*/  LEA R72, P1, R13, R16, 0x2 ;  /* 0x000000100d487211 */ /* 0x000fc600078210ff */
[----:B------:R-:W-:Y:S01]  /*5510*/  STL [R1+0x16c], R23 ;  /* 0x00016c1701007387 */ /* 0x000fe20000100800 */
[----:B------:R-:W-:-:S03]  /*5520*/  LEA.HI.X.SX32 R71, R12, R7, 0x2, P3 ;  /* 0x000000070c477211 */ /* 0x000fc600018f16ff */
[----:B------:R-:W4:Y:S01]  /*5530*/  LDL.LU R244, [R1+0x654] ;  /* 0x0006540001f47983 */ /* 0x000f220000300800 */
[----:B------:R-:W-:-:S03]  /*5540*/  LEA R74, P3, R18, R16, 0x2 ;  /* 0x00000010124a7211 */ /* 0x000fc600078610ff */
[----:B------:R-:W4:Y:S01]  /*5550*/  LDL.LU R9, [R1+0x650] ;  /* 0x0006500001097983 */ /* 0x000f220000300800 */
[----:B------:R-:W-:-:S03]  /*5560*/  IMAD R19, R73, UR5, RZ ;  /* 0x0000000549137c24 */ /* 0x000fc6000f8e02ff */
[----:B------:R-:W-:Y:S01]  /*5570*/  STL [R1+0x168], R22 ;  /* 0x0001681601007387 */ /* 0x000fe20000100800 */
[----:B------:R-:W-:-:S03]  /*5580*/  LEA.HI.X.SX32 R73, R13, R7, 0x2, P1 ;  /* 0x000000070d497211 */ /* 0x000fc600008f16ff */
[----:B------:R-:W3:Y:S01]  /*5590*/  LDL.LU R3, [R1+0x64c] ;  /* 0x00064c0001037983 */ /* 0x000ee20000300800 */
[----:B------:R-:W-:-:S03]  /*55a0*/  LEA R76, P1, R14, R16, 0x2 ;  /* 0x000000100e4c7211 */ /* 0x000fc600078210ff */
[----:B------:R-:W2:Y:S01]  /*55b0*/  LDL.LU R10, [R1+0x648] ;  /* 0x00064800010a7983 */ /* 0x000ea20000300800 */
[----:B------:R-:W-:-:S03]  /*55c0*/  LEA.HI.X.SX32 R75, R18, R7, 0x2, P3 ;  /* 0x00000007124b7211 */ /* 0x000fc600018f16ff */
[----:B------:R-:W-:Y:S01]  /*55d0*/  STL [R1+0x164], R21 ;  /* 0x0001641501007387 */ /* 0x000fe20000100800 */
[----:B------:R-:W-:-:S03]  /*55e0*/  LEA R78, P3, R17, R16, 0x2 ;  /* 0x00000010114e7211 */ /* 0x000fc600078610ff */
[----:B------:R-:W4:Y:S01]  /*55f0*/  LDL.LU R11, [R1+0x644] ;  /* 0x00064400010b7983 */ /* 0x000f220000300800 */
[----:B------:R-:W-:-:S03]  /*5600*/  IMAD R18, R77, UR5, RZ ;  /* 0x000000054d127c24 */ /* 0x000fc6000f8e02ff */
[----:B------:R-:W3:Y:S01]  /*5610*/  LDL.LU R12, [R1+0x640] ;  /* 0x00064000010c7983 */ /* 0x000ee20000300800 */
[----:B------:R-:W-:-:S03]  /*5620*/  LEA.HI.X.SX32 R77, R14, R7, 0x2, P1 ;  /* 0x000000070e4d7211 */ /* 0x000fc600008f16ff */
[----:B------:R-:W-:Y:S01]  /*5630*/  STL [R1+0x160], R20 ;  /* 0x0001601401007387 */ /* 0x000fe20000100800 */
[----:B------:R-:W-:-:S03]  /*5640*/  LEA.HI.X.SX32 R79, R17, R7, 0x2, P3 ;  /* 0x00000007114f7211 */ /* 0x000fc600018f16ff */
[----:B------:R-:W2:Y:S04]  /*5650*/  LDL.LU R13, [R1+0x63c] ;  /* 0x00063c00010d7983 */ /* 0x000ea80000300800 */
[----:B------:R1:W-:Y:S04]  /*5660*/  STL [R1+0x15c], R19 ;  /* 0x00015c1301007387 */ /* 0x0003e80000100800 */
[----:B------:R-:W4:Y:S04]  /*5670*/  LDL.LU R14, [R1+0x638] ;  /* 0x00063800010e7983 */ /* 0x000f280000300800 */
[----:B-1----:R-:W3:Y:S01]  /*5680*/  LDL.LU R17, [R1+0x634] ;  /* 0x0006340001117983 */ /* 0x002ee20000300800 */
[----:B------:R-:W-:-:S03]  /*5690*/  LEA R80, P1, R15, R16, 0x2 ;  /* 0x000000100f507211 */ /* 0x000fc600078210ff */
[----:B------:R1:W-:Y:S01]  /*56a0*/  STL [R1+0x158], R18 ;  /* 0x0001581201007387 */ /* 0x0003e20000100800 */
[----:B------:R-:W-:-:S03]  /*56b0*/  LEA.HI.X.SX32 R81, R15, R7, 0x2, P1 ;  /* 0x000000070f517211 */ /* 0x000fc600008f16ff */
[----:B------:R-:W2:Y:S01]  /*56c0*/  LDL.LU R15, [R1+0x630] ;  /* 0x00063000010f7983 */ /* 0x000ea20000300800 */
[----:B------:R-:W-:-:S04]  /*56d0*/  LEA R82, P3, R4, R16, 0x2 ;  /* 0x0000001004527211 */ /* 0x000fc800078610ff */
[----:B------:R-:W-:Y:S02]  /*56e0*/  LEA.HI.X.SX32 R83, R4, R7, 0x2, P3 ;  /* 0x0000000704537211 */ /* 0x000fe400018f16ff */
[----:B------:R-:W4:Y:S01]  /*56f0*/  LDL.LU R4, [R1+0x62c] ;  /* 0x00062c0001047983 */ /* 0x000f220000300800 */
[----:B------:R-:W-:-:S04]  /*5700*/  LEA R84, P1, R2, R16, 0x2 ;  /* 0x0000001002547211 */ /* 0x000fc800078210ff */
[-C--:B------:R-:W-:Y:S02]  /*5710*/  LEA.HI.X.SX32 R85, R2, R7.reuse, 0x2, P1 ;  /* 0x0000000702557211 */ /* 0x080fe400008f16ff */
[CC--:B------:R-:W-:Y:S02]  /*5720*/  LEA R86, P3, R251.reuse, R16.reuse, 0x2 ;  /* 0x00000010fb567211 */ /* 0x0c0fe400078610ff */
[CC--:B------:R-:W-:Y:S02]  /*5730*/  LEA R88, P1, R252.reuse, R16.reuse, 0x2 ;  /* 0x00000010fc587211 */ /* 0x0c0fe400078210ff */
[-C--:B------:R-:W-:Y:S02]  /*5740*/  LEA.HI.X.SX32 R87, R251, R7.reuse, 0x2, P3 ;  /* 0x00000007fb577211 */ /* 0x080fe400018f16ff */
[----:B------:R-:W-:Y:S02]  /*5750*/  LEA R90, P3, R5, R16, 0x2 ;  /* 0x00000010055a7211 */ /* 0x000fe400078610ff */
[----:B------:R-:W-:-:S02]  /*5760*/  LEA.HI.X.SX32 R89, R252, R7, 0x2, P1 ;  /* 0x00000007fc597211 */ /* 0x000fc400008f16ff */
[-C--:B------:R-:W-:Y:S02]  /*5770*/  LEA R92, P1, R23, R16.reuse, 0x2 ;  /* 0x00000010175c7211 */ /* 0x080fe400078210ff */
[-C--:B------:R-:W-:Y:S02]  /*5780*/  LEA.HI.X.SX32 R91, R5, R7.reuse, 0x2, P3 ;  /* 0x00000007055b7211 */ /* 0x080fe400018f16ff */
[CC--:B------:R-:W-:Y:S02]  /*5790*/  LEA R94, P3, R22.reuse, R16.reuse, 0x2 ;  /* 0x00000010165e7211 */ /* 0x0c0fe400078610ff */
[-C--:B------:R-:W-:Y:S02]  /*57a0*/  LEA.HI.X.SX32 R93, R23, R7.reuse, 0x2, P1 ;  /* 0x00000007175d7211 */ /* 0x080fe400008f16ff */
[----:B------:R-:W-:Y:S02]  /*57b0*/  LEA R96, P1, R21, R16, 0x2 ;  /* 0x0000001015607211 */ /* 0x000fe400078210ff */
[----:B------:R-:W-:-:S02]  /*57c0*/  LEA.HI.X.SX32 R95, R22, R7, 0x2, P3 ;  /* 0x00000007165f7211 */ /* 0x000fc400018f16ff */
[CC--:B------:R-:W-:Y:S02]  /*57d0*/  LEA R98, P3, R20.reuse, R16.reuse, 0x2 ;  /* 0x0000001014627211 */ /* 0x0c0fe400078610ff */
[-C--:B------:R-:W-:Y:S02]  /*57e0*/  LEA.HI.X.SX32 R97, R21, R7.reuse, 0x2, P1 ;  /* 0x0000000715617211 */ /* 0x080fe400008f16ff */
[CC--:B------:R-:W-:Y:S02]  /*57f0*/  LEA R100, P1, R19.reuse, R16.reuse, 0x2 ;  /* 0x0000001013647211 */ /* 0x0c0fe400078210ff */
[-C--:B------:R-:W-:Y:S02]  /*5800*/  LEA.HI.X.SX32 R99, R20, R7.reuse, 0x2, P3 ;  /* 0x0000000714637211 */ /* 0x080fe400018f16ff */
[----:B------:R-:W-:Y:S02]  /*5810*/  LEA R102, P3, R18, R16, 0x2 ;  /* 0x0000001012667211 */ /* 0x000fe400078610ff */
[----:B------:R-:W-:-:S02]  /*5820*/  LEA.HI.X.SX32 R101, R19, R7, 0x2, P1 ;  /* 0x0000000713657211 */ /* 0x000fc400008f16ff */
[----:B------:R-:W-:Y:S01]  /*5830*/  LEA.HI.X.SX32 R103, R18, R7, 0x2, P3 ;  /* 0x0000000712677211 */ /* 0x000fe200018f16ff */
[C---:B------:R-:W-:Y:S01]  /*5840*/  IMAD R19, R8.reuse, 0x3, RZ ;  /* 0x0000000308137824 */ /* 0x040fe200078e02ff */
[C---:B------:R-:W-:Y:S01]  /*5850*/  LEA R120, P4, R8.reuse, R116, 0x3 ;  /* 0x0000007408787211 */ /* 0x040fe200078818ff */
[----:B-1----:R-:W-:-:S05]  /*5860*/  IMAD.SHL.U32 R18, R8, 0x2, RZ ;  /* 0x0000000208127824 */ /* 0x002fca00078e00ff */
[----:B------:R-:W-:Y:S01]  /*5870*/  LEA.HI.X.SX32 R121, R18, R117, 0x2, P4 ;  /* 0x0000007512797211 */ /* 0x000fe200020f16ff */
[----:B---3--:R-:W-:-:S05]  /*5880*/  IMAD R17, R17, UR5, RZ ;  /* 0x0000000511117c24 */ /* 0x008fca000f8e02ff */
[----:B------:R-:W-:Y:S04]  /*5890*/  STL [R1+0x154], R17 ;  /* 0x0001541101007387 */ /* 0x000fe80000100800 */
[----:B------:R-:W3:Y:S01]  /*58a0*/  LDL.LU R2, [R1+0x628] ;  /* 0x0006280001027983 */ /* 0x000ee20000300800 */
[----:B--2---:R-:W-:Y:S01]  /*58b0*/  IMAD R15, R15, UR5, RZ ;  /* 0x000000050f0f7c24 */ /* 0x004fe2000f8e02ff */
[-C--:B------:R-:W-:Y:S01]  /*58c0*/  LEA R104, P1, R17, R16.reuse, 0x2 ;  /* 0x0000001011687211 */ /* 0x080fe200078210ff */
[----:B----4-:R-:W-:Y:S01]  /*58d0*/  IMAD R14, R14, UR5, RZ ;  /* 0x000000050e0e7c24 */ /* 0x010fe2000f8e02ff */
[----:B------:R-:W2:Y:S01]  /*58e0*/  LDL.LU R251, [R1+0x624] ;  /* 0x0006240001fb7983 */ /* 0x000ea20000300800 */
[----:B------:R-:W-:Y:S01]  /*58f0*/  IMAD R5, R13, UR5, RZ ;  /* 0x000000050d057c24 */ /* 0x000fe2000f8e02ff */
[-C--:B------:R-:W-:Y:S01]  /*5900*/  LEA R106, P3, R15, R16.reuse, 0x2 ;  /* 0x000000100f6a7211 */ /* 0x080fe200078610ff */
[----:B------:R-:W-:Y:S01]  /*5910*/  IMAD R13, R12, UR5, RZ ;  /* 0x000000050c0d7c24 */ /* 0x000fe2000f8e02ff */
[----:B------:R-:W-:Y:S01]  /*5920*/  LEA.HI.X.SX32 R105, R17, R7, 0x2, P1 ;  /* 0x0000000711697211 */ /* 0x000fe200008f16ff */
[----:B------:R-:W-:Y:S01]  /*5930*/  IMAD R12, R11, UR5, RZ ;  /* 0x000000050b0c7c24 */ /* 0x000fe2000f8e02ff */
[----:B------:R-:W-:-:S02]  /*5940*/  LEA R108, P1, R14, R16, 0x2 ;  /* 0x000000100e6c7211 */ /* 0x000fc400078210ff */
[-C--:B------:R-:W-:Y:S02]  /*5950*/  LEA.HI.X.SX32 R107, R15, R7.reuse, 0x2, P3 ;  /* 0x000000070f6b7211 */ /* 0x080fe400018f16ff */
[-C--:B------:R-:W-:Y:S01]  /*5960*/  LEA R110, P3, R5, R16.reuse, 0x2 ;  /* 0x00000010056e7211 */ /* 0x080fe200078610ff */
[----:B------:R-:W-:Y:S01]  /*5970*/  IMAD R11, R10, UR5, RZ ;  /* 0x000000050a0b7c24 */ /* 0x000fe2000f8e02ff */
[-C--:B------:R-:W-:Y:S01]  /*5980*/  LEA.HI.X.SX32 R109, R14, R7.reuse, 0x2, P1 ;  /* 0x000000070e6d7211 */ /* 0x080fe200008f16ff */
[----:B------:R-:W-:Y:S01]  /*5990*/  IMAD R10, R3, UR5, RZ ;  /* 0x00000005030a7c24 */ /* 0x000fe2000f8e02ff */
[-C--:B------:R-:W-:Y:S02]  /*59a0*/  LEA R112, P1, R13, R16.reuse, 0x2 ;  /* 0x000000100d707211 */ /* 0x080fe400078210ff */
[----:B------:R-:W-:Y:S01]  /*59b0*/  LEA.HI.X.SX32 R111, R5, R7, 0x2, P3 ;  /* 0x00000007056f7211 */ /* 0x000fe200018f16ff */
[----:B------:R-:W-:Y:S01]  /*59c0*/  STL [R1+0x150], R15 ;  /* 0x0001500f01007387 */ /* 0x000fe20000100800 */
[----:B------:R-:W-:-:S02]  /*59d0*/  LEA R114, P3, R12, R16, 0x2 ;  /* 0x000000100c727211 */ /* 0x000fc400078610ff */
[-C--:B------:R-:W-:Y:S01]  /*59e0*/  LEA.HI.X.SX32 R113, R13, R7.reuse, 0x2, P1 ;  /* 0x000000070d717211 */ /* 0x080fe200008f16ff */
[----:B------:R-:W4:Y:S01]  /*59f0*/  LDL.LU R252, [R1+0x620] ;  /* 0x0006200001fc7983 */ /* 0x000f220000300800 */
[----:B------:R-:W-:-:S03]  /*5a00*/  LEA.HI.X.SX32 R115, R12, R7, 0x2, P3 ;  /* 0x000000070c737211 */ /* 0x000fc600018f16ff */
[----:B------:R1:W-:Y:S02]  /*5a10*/  STL [R1+0x14c], R14 ;  /* 0x00014c0e01007387 */ /* 0x0003e40000100800 */
[-C--:B-1----:R-:W-:Y:S02]  /*5a20*/  LEA R14, P1, R11, R16.reuse, 0x2 ;  /* 0x000000100b0e7211 */ /* 0x082fe400078210ff */
[----:B------:R-:W-:-:S04]  /*5a30*/  LEA R16, P3, R10, R16, 0x2 ;  /* 0x000000100a107211 */ /* 0x000fc800078610ff */
[-C--:B------:R-:W-:Y:S02]  /*5a40*/  LEA.HI.X.SX32 R17, R10, R7.reuse, 0x2, P3 ;  /* 0x000000070a117211 */ /* 0x080fe400018f16ff */
[-C--:B------:R-:W-:Y:S02]  /*5a50*/  IADD3 R122, P3, R241, R116.reuse, RZ ;  /* 0x00000074f17a7210 */ /* 0x080fe40007f7e0ff */
[----:B------:R-:W-:Y:S02]  /*5a60*/  LEA.HI.X.SX32 R15, R11, R7, 0x2, P1 ;  /* 0x000000070b0f7211 */ /* 0x000fe400008f16ff */
[-C--:B------:R-:W-:Y:S02]  /*5a70*/  LEA.HI.X.SX32 R123, R19, R117.reuse, 0x2, P3 ;  /* 0x00000075137b7211 */ /* 0x080fe400018f16ff */
[-C--:B------:R-:W-:Y:S01]  /*5a80*/  IADD3 R126, P4, R163, R116.reuse, RZ ;  /* 0x00000074a37e7210 */ /* 0x080fe20007f9e0ff */
[----:B------:R1:W-:Y:S01]  /*5a90*/  STL [R1+0x148], R5 ;  /* 0x0001480501007387 */ /* 0x0003e20000100800 */
[-C--:B------:R-:W-:Y:S01]  /*5aa0*/  IADD3 R118, P1, R250, R116.reuse, RZ ;  /* 0x00000074fa767210 */ /* 0x080fe20007f3e0ff */
[----:B------:R-:W-:Y:S01]  /*5ab0*/  VIADD R3, R4, 0xfffffffe ;  /* 0xfffffffe04037836 */ /* 0x000fe20000000000 */
[-C--:B------:R-:W-:Y:S01]  /*5ac0*/  IADD3 R128, P3, R171, R116.reuse, RZ ;  /* 0x00000074ab807210 */ /* 0x080fe20007f7e0ff */
[----:B------:R-:W-:Y:S01]  /*5ad0*/  UMOV UR8, 0x400 ;  /* 0x0000040000087882 */ /* 0x000fe20000000000 */
[-C--:B------:R-:W-:Y:S01]  /*5ae0*/  LEA.HI.X.SX32 R119, R8, R117.reuse, 0x2, P1 ;  /* 0x0000007508777211 */ /* 0x080fe200008f16ff */
[----:B------:R-:W-:Y:S01]  /*5af0*/  ULDC.64 UR16, c[0x0][0x208] ;  /* 0x0000820000107ab9 */ /* 0x000fe20000000a00 */
[----:B------:R-:W-:Y:S01]  /*5b00*/  LEA.HI.X.SX32 R129, R248, R117, 0x2, P3 ;  /* 0x00000075f8817211 */ /* 0x000fe200018f16ff */
[----:B------:R-:W3:Y:S01]  /*5b10*/  LDC R7, c[0x0][0x230] ;  /* 0x00008c00ff077b82 */ /* 0x000ee20000000800 */
[----:B------:R-:W-:-:S02]  /*5b20*/  LEA R124, P1, R8, R116, 0x4 ;  /* 0x00000074087c7211 */ /* 0x000fc400078220ff */
[-C--:B------:R-:W-:Y:S02]  /*5b30*/  IADD3 R134, P3, R195, R116.reuse, RZ ;  /* 0x00000074c3867210 */ /* 0x080fe40007f7e0ff */
[-C--:B------:R-:W-:Y:S02]  /*5b40*/  LEA.HI.X.SX32 R125, R250, R117.reuse, 0x2, P1 ;  /* 0x00000075fa7d7211 */ /* 0x080fe400008f16ff */
[-C--:B------:R-:W-:Y:S02]  /*5b50*/  LEA.HI.X.SX32 R135, R245, R117.reuse, 0x2, P3 ;  /* 0x00000075f5877211 */ /* 0x080fe400018f16ff */
[-C--:B------:R-:W-:Y:S02]  /*5b60*/  IADD3 R130, P1, R179, R116.reuse, RZ ;  /* 0x00000074b3827210 */ /* 0x080fe40007f3e0ff */
[----:B------:R-:W-:Y:S02]  /*5b70*/  IADD3 R140, P3, R219, R116, RZ ;  /* 0x00000074db8c7210 */ /* 0x000fe40007f7e0ff */
[----:B------:R-:W-:-:S02]  /*5b80*/  LEA.HI.X.SX32 R131, R247, R117, 0x2, P1 ;  /* 0x00000075f7837211 */ /* 0x000fc400008f16ff */
[-C--:B------:R-:W-:Y:S02]  /*5b90*/  LEA.HI.X.SX32 R141, R241, R117.reuse, 0x2, P3 ;  /* 0x00000075f18d7211 */ /* 0x080fe400018f16ff */
[-C--:B------:R-:W-:Y:S02]  /*5ba0*/  IADD3 R136, P1, R203, R116.reuse, RZ ;  /* 0x00000074cb887210 */ /* 0x080fe40007f3e0ff */
[-C--:B------:R-:W-:Y:S02]  /*5bb0*/  IADD3 R146, P3, R0, R116.reuse, RZ ;  /* 0x0000007400927210 */ /* 0x080fe40007f7e0ff */
[-C--:B------:R-:W-:Y:S02]  /*5bc0*/  LEA.HI.X.SX32 R127, R249, R117.reuse, 0x2, P4 ;  /* 0x00000075f97f7211 */ /* 0x080fe400020f16ff */
[----:B------:R-:W-:Y:S02]  /*5bd0*/  LEA R132, P4, R8, R116, 0x5 ;  /* 0x0000007408847211 */ /* 0x000fe400078828ff */
[----:B------:R-:W-:-:S02]  /*5be0*/  LEA.HI.X.SX32 R137, R243, R117, 0x2, P1 ;  /* 0x00000075f3897211 */ /* 0x000fc400008f16ff */
[-C--:B------:R-:W-:Y:S02]  /*5bf0*/  LEA.HI.X.SX32 R147, R153, R117.reuse, 0x2, P3 ;  /* 0x0000007599937211 */ /* 0x080fe400018f16ff */
[-C--:B------:R-:W-:Y:S02]  /*5c00*/  IADD3 R142, P1, R227, R116.reuse, RZ ;  /* 0x00000074e38e7210 */ /* 0x080fe40007f3e0ff */
[-C--:B------:R-:W-:Y:S02]  /*5c10*/  IADD3 R152, P3, R152, R116.reuse, RZ ;  /* 0x0000007498987210 */ /* 0x080fe40007f7e0ff */
[-C--:B------:R-:W-:Y:S02]  /*5c20*/  LEA.HI.X.SX32 R133, R246, R117.reuse, 0x2, P4 ;  /* 0x00000075f6857211 */ /* 0x080fe400020f16ff */
[----:B------:R-:W-:Y:S02]  /*5c30*/  IADD3 R138, P4, R211, R116, RZ ;  /* 0x00000074d38a7210 */ /* 0x000fe40007f9e0ff */
[----:B------:R-:W-:-:S02]  /*5c40*/  LEA.HI.X.SX32 R143, R240, R117, 0x2, P1 ;  /* 0x00000075f08f7211 */ /* 0x000fc400008f16ff */
[-C--:B------:R-:W-:Y:S02]  /*5c50*/  LEA.HI.X.SX32 R153, R159, R117.reuse, 0x2, P3 ;  /* 0x000000759f997211 */ /* 0x080fe400018f16ff */
[-C--:B------:R-:W-:Y:S02]  /*5c60*/  LEA R148, P1, R8, R116.reuse, 0x6 ;  /* 0x0000007408947211 */ /* 0x080fe400078230ff */
[-C--:B------:R-:W-:Y:S02]  /*5c70*/  IADD3 R158, P3, R158, R116.reuse, RZ ;  /* 0x000000749e9e7210 */ /* 0x080fe40007f7e0ff */
[-C--:B------:R-:W-:Y:S02]  /*5c80*/  LEA.HI.X.SX32 R139, R242, R117.reuse, 0x2, P4 ;  /* 0x00000075f28b7211 */ /* 0x080fe400020f16ff */
[----:B------:R-:W-:Y:S02]  /*5c90*/  IADD3 R144, P4, R235, R116, RZ ;  /* 0x00000074eb907210 */ /* 0x000fe40007f9e0ff */
        /* <DEDUP_REMOVED lines=77> */
[----:B------:R-:W-:Y:S01]  /*6170*/  IADD3 R222, P4, R222, R116, RZ ;  /* 0x00000074dede7210 */ /* 0x000fe20007f9e0ff */
[----:B------:R-:W-:Y:S01]  /*6180*/  STL [R1+0x144], R13 ;  /* 0x0001440d01007387 */ /* 0x000fe20000100800 */
[----:B------:R-:W-:-:S02]  /*6190*/  LEA.HI.X.SX32 R227, R233, R117, 0x2, P1 ;  /* 0x00000075e9e37211 */ /* 0x000fc400008f16ff */
[-C--:B------:R-:W-:Y:S01]  /*61a0*/  LEA.HI.X.SX32 R237, R0, R117.reuse, 0x2, P3 ;  /* 0x0000007500ed7211 */ /* 0x080fe200018f16ff */
[----:B------:R-:W-:Y:S01]  /*61b0*/  STL [R1+0x140], R12 ;  /* 0x0001400c01007387 */ /* 0x000fe20000100800 */
[-C--:B------:R-:W-:Y:S01]  /*61c0*/  IADD3 R232, P1, R232, R116.reuse, RZ ;  /* 0x00000074e8e87210 */ /* 0x080fe20007f3e0ff */
[----:B------:R-:W-:Y:S01]  /*61d0*/  IMAD R0, R8, 0x3d, RZ ;  /* 0x0000003d08007824 */ /* 0x000fe200078e02ff */
[-C--:B------:R-:W-:Y:S01]  /*61e0*/  LEA.HI.X.SX32 R223, R229, R117.reuse, 0x2, P4 ;  /* 0x00000075e5df7211 */ /* 0x080fe200020f16ff */
[----:B------:R-:W-:Y:S01]  /*61f0*/  STL [R1+0x13c], R11 ;  /* 0x00013c0b01007387 */ /* 0x000fe20000100800 */
[-C--:B------:R-:W-:Y:S01]  /*6200*/  IADD3 R238, P3, R238, R116.reuse, RZ ;  /* 0x00000074eeee7210 */ /* 0x080fe20007f7e0ff */
[----:B------:R-:W-:Y:S01]  /*6210*/  IMAD R240, R8, 0xf8, RZ ;  /* 0x000000f808f07824 */ /* 0x000fe200078e02ff */
[----:B------:R-:W-:Y:S01]  /*6220*/  IADD3 R228, P4, R228, R116, RZ ;  /* 0x00000074e4e47210 */ /* 0x000fe20007f9e0ff */
[----:B------:R1:W-:Y:S01]  /*6230*/  STL [R1+0x138], R10 ;  /* 0x0001380a01007387 */ /* 0x0003e20000100800 */
[----:B------:R-:W-:Y:S01]  /*6240*/  LEA.HI.X.SX32 R233, R239, R117, 0x2, P1 ;  /* 0x00000075efe97211 */ /* 0x000fe200008f16ff */
[----:B-1----:R-:W-:-:S02]  /*6250*/  VIADD R5, R4, 0xffffffff ;  /* 0xffffffff04057836 */ /* 0x002fc40000000000 */
[----:B------:R-:W-:Y:S01]  /*6260*/  STL.64 [R1+0x608], R14 ;  /* 0x0006080e01007387 */ /* 0x000fe20000100a00 */
[-C--:B------:R-:W-:Y:S01]  /*6270*/  LEA.HI.X.SX32 R239, R0, R117.reuse, 0x2, P3 ;  /* 0x0000007500ef7211 */ /* 0x080fe200018f16ff */
[----:B------:R-:W-:Y:S01]  /*6280*/  IMAD R242, R8, 0xfc, RZ ;  /* 0x000000fc08f27824 */ /* 0x000fe200078e02ff */
[----:B------:R-:W-:Y:S01]  /*6290*/  ULEA UR8, UR4, UR8, 0x18 ;  /* 0x0000000804087291 */ /* 0x000fe2000f8ec03f */
[----:B------:R-:W-:Y:S01]  /*62a0*/  STL.64 [R1+0x618], R16 ;  /* 0x0006181001007387 */ /* 0x000fe20000100a00 */
[----:B------:R-:W-:Y:S01]  /*62b0*/  LEA.HI.X.SX32 R229, R235, R117, 0x2, P4 ;  /* 0x00000075ebe57211 */ /* 0x000fe200020f16ff */
[----:B------:R-:W1:Y:S01]  /*62c0*/  LDC R10, c[0x0][0x230] ;  /* 0x00008c00ff0a7b82 */ /* 0x000e620000000800 */
[-C--:B------:R-:W-:Y:S01]  /*62d0*/  IADD3 R240, P3, R240, R116.reuse, RZ ;  /* 0x00000074f0f07210 */ /* 0x080fe20007f7e0ff */
[----:B------:R3:W-:Y:S01]  /*62e0*/  STL [R1+0x254], R0 ;  /* 0x0002540001007387 */ /* 0x0007e20000100800 */
[----:B------:R-:W-:Y:S01]  /*62f0*/  IADD3 R234, P4, R234, R116, RZ ;  /* 0x00000074eaea7210 */ /* 0x000fe20007f9e0ff */
[----:B------:R-:W-:Y:S01]  /*6300*/  ULDC UR4, c[0x0][0x230] ;  /* 0x00008c0000047ab9 */ /* 0x000fe20000000800 */
[----:B------:R-:W-:-:S02]  /*6310*/  ISETP.GE.U32.AND P1, PT, R5, 0x7fffffc0, PT ;  /* 0x7fffffc00500780c */ /* 0x000fc40003f26070 */
[----:B------:R-:W-:Y:S01]  /*6320*/  LEA.HI.X.SX32 R235, R6, R117, 0x2, P4 ;  /* 0x0000007506eb7211 */ /* 0x000fe200020f16ff */
[----:B------:R-:W2:Y:S01]  /*6330*/  LDC R5, c[0x0][0x230] ;  /* 0x00008c00ff057b82 */ /* 0x000ea20000000800 */
[----:B---3--:R-:W-:Y:S01]  /*6340*/  IMAD R0, R8, 0x3e, RZ ;  /* 0x0000003e08007824 */ /* 0x008fe200078e02ff */
[----:B------:R-:W-:Y:S01]  /*6350*/  ISETP.GE.U32.AND P4, PT, R3, 0x7fffffbf, PT ;  /* 0x7fffffbf0300780c */ /* 0x000fe20003f86070 */
[----:B------:R-:W-:Y:S01]  /*6360*/  VIADD R3, R4, 0xfffffffd ;  /* 0xfffffffd04037836 */ /* 0x000fe20000000000 */
[----:B------:R-:W-:-:S04]  /*6370*/  LOP3.LUT R19, R244, 0x3f, RZ, 0xc0, !PT ;  /* 0x0000003ff4137812 */ /* 0x000fc800078ec0ff */
[----:B------:R-:W3:Y:S01]  /*6380*/  LDC R11, c[0x0][0x230] ;  /* 0x00008c00ff0b7b82 */ /* 0x000ee20000000800 */
[----:B------:R-:W-:Y:S01]  /*6390*/  LEA.HI.X.SX32 R241, R0, R117, 0x2, P3 ;  /* 0x0000007500f17211 */ /* 0x000fe200018f16ff */
[----:B------:R-:W-:Y:S01]  /*63a0*/  IMAD R0, R8, 0x3f, RZ ;  /* 0x0000003f08007824 */ /* 0x000fe200078e02ff */
[----:B------:R-:W-:Y:S01]  /*63b0*/  IADD3 R242, P3, R242, R116, RZ ;  /* 0x00000074f2f27210 */ /* 0x000fe20007f7e0ff */
[----:B------:R-:W-:-:S03]  /*63c0*/  VIADD R250, R2, UR8 ;  /* 0x0000000802fa7c36 */ /* 0x000fc60008000000 */
[----:B------:R-:W-:Y:S02]  /*63d0*/  LEA.HI.X.SX32 R243, R0, R117, 0x2, P3 ;  /* 0x0000007500f37211 */ /* 0x000fe400018f16ff */
[----:B------:R-:W-:Y:S01]  /*63e0*/  ISETP.GE.U32.AND P3, PT, R3, 0x7fffffbe, PT ;  /* 0x7fffffbe0300780c */ /* 0x000fe20003f66070 */
[C---:B------:R-:W-:Y:S01]  /*63f0*/  VIADD R3, R4.reuse, 0xfffffffc ;  /* 0xfffffffc04037836 */ /* 0x040fe20000000000 */
[----:B------:R-:W-:Y:S01]  /*6400*/  @!PT LDS RZ, [RZ] ;  /* 0x00000000fffff984 */ /* 0x000fe20000000800 */
[----:B------:R-:W-:Y:S01]  /*6410*/  @!PT LDS RZ, [RZ] ;  /* 0x00000000fffff984 */ /* 0x000fe20000000800 */
[----:B------:R-:W-:Y:S01]  /*6420*/  @!PT LDS RZ, [RZ] ;  /* 0x00000000fffff984 */ /* 0x000fe20000000800 */
[----:B------:R-:W-:Y:S04]  /*6430*/  LDGSTS.E [R250], desc[UR16][R116.64], !P1 ;  /* 0x0000000074fa7fae */ /* 0x000fe8000c921850 */
[----:B------:R-:W-:Y:S01]  /*6440*/  ISETP.GE.U32.AND P1, PT, R3, 0x7fffffbd, PT ;  /* 0x7fffffbd0300780c */ /* 0x000fe20003f26070 */
[C---:B------:R-:W-:Y:S01]  /*6450*/  VIADD R3, R4.reuse, 0xfffffffb ;  /* 0xfffffffb04037836 */ /* 0x040fe20000000000 */
[----:B------:R-:W-:Y:S04]  /*6460*/  LDGSTS.E [R250+0x4], desc[UR16][R118.64], !P4 ;  /* 0x0000400076fa7fae */ /* 0x000fe8000e121850 */
        /* <DEDUP_REMOVED lines=8> */
[----:B------:R-:W-:Y:S01]  /*64f0*/  LDGSTS.E [R250+0x4000], desc[UR16][R180.64], !P0 ;  /* 0x04000000b4fa7fae */ /* 0x000fe2000c121850 */
[----:B------:R-:W-:-:S03]  /*6500*/  VIADD R0, R4, 0x3f ;  /* 0x0000003f04007836 */ /* 0x000fc60000000000 */
[----:B------:R-:W-:Y:S01]  /*6510*/  ISETP.GE.U32.AND P0, PT, R3, 0x7fffffb9, PT ;  /* 0x7fffffb90300780c */ /* 0x000fe20003f06070 */
[----:B------:R-:W-:Y:S01]  /*6520*/  VIADD R3, R4, 0xfffffff7 ;  /* 0xfffffff704037836 */ /* 0x000fe20000000000 */
[----:B------:R-:W-:Y:S04]  /*6530*/  LDGSTS.E [R250+0x4004], desc[UR16][R182.64], !P2 ;  /* 0x04004000b6fa7fae */ /* 0x000fe8000d121850 */
[----:B------:R-:W-:Y:S01]  /*6540*/  LDGSTS.E [R250+0x4008], desc[UR16][R184.64], !P5 ;  /* 0x04008000b8fa7fae */ /* 0x000fe2000e921850 */
[----:B------:R-:W-:Y:S02]  /*6550*/  ISETP.GT.AND P5, PT, R0, 0x3f, PT ;  /* 0x0000003f0000780c */ /* 0x000fe40003fa4270 */
[----:B------:R-:W-:Y:S01]  /*6560*/  ISETP.GE.U32.AND P2, PT, R3, 0x7fffffb8, PT ;  /* 0x7fffffb80300780c */ /* 0x000fe20003f46070 */
[----:B------:R-:W-:Y:S01]  /*6570*/  VIADD R4, R4, 0xfffffff6 ;  /* 0xfffffff604047836 */ /* 0x000fe20000000000 */
[----:B------:R-:W-:Y:S01]  /*6580*/  SEL R3, RZ, 0x4, !P5 ;  /* 0x00000004ff037807 */ /* 0x000fe20006800000 */
[----:B------:R-:W-:Y:S01]  /*6590*/  LDGSTS.E [R250+0x400c], desc[UR16][R186.64], !P6 ;  /* 0x0400c000bafa7fae */ /* 0x000fe2000f121850 */
[----:B------:R-:W-:-:S02]  /*65a0*/  ISETP.GE.AND P5, PT, R19, UR4, PT ;  /* 0x0000000413007c0c */ /* 0x000fc4000bfa6270 */
[----:B------:R-:W-:Y:S02]  /*65b0*/  LOP3.LUT R249, R2, 0x10, RZ, 0x3c, !PT ;  /* 0x0000001002f97812 */ /* 0x000fe400078e3cff */
[----:B------:R-:W-:Y:S02]  /*65c0*/  SEL R3, R3, RZ, !P5 ;  /* 0x000000ff03037207 */ /* 0x000fe40006800000 */
[----:B------:R-:W-:Y:S02]  /*65d0*/  ISETP.GE.U32.AND P5, PT, R4, 0x7fffffb7, PT ;  /* 0x7fffffb70400780c */ /* 0x000fe40003fa6070 */
[----:B------:R-:W4:Y:S01]  /*65e0*/  LDC R4, c[0x0][0x230] ;  /* 0x00008c00ff047b82 */ /* 0x000f220000000800 */
[----:B------:R-:W-:Y:S01]  /*65f0*/  ISETP.NE.U32.AND P6, PT, R3, RZ, PT ;  /* 0x000000ff0300720c */ /* 0x000fe20003fc5070 */
[----:B------:R-:W-:Y:S02]  /*6600*/  VIADD R249, R249, UR8 ;  /* 0x00000008f9f97c36 */ /* 0x000fe40008000000 */
[----:B------:R-:W-:-:S03]  /*6610*/  VIADD R3, R7, 0xffffffdb ;  /* 0xffffffdb07037836 */ /* 0x000fc60000000000 */
[----:B------:R-:W-:Y:S01]  /*6620*/  LDGSTS.E [R249], desc[UR16][R124.64], !P4 ;  /* 0x000000007cf97fae */ /* 0x000fe2000e121850 */
[----:B------:R-:W3:Y:S01]  /*6630*/  LDC R7, c[0x0][0x230] ;  /* 0x00008c00ff077b82 */ /* 0x000ee20000000800 */
[----:B------:R-:W-:Y:S01]  /*6640*/  ISETP.GE.U32.AND P4, PT, R3, 0x7fffff9c, PT ;  /* 0x7fffff9c0300780c */ /* 0x000fe20003f86070 */
[----:B-1----:R-:W-:Y:S01]  /*6650*/  VIADD R3, R10, 0xffffffda ;  /* 0xffffffda0a037836 */ /* 0x002fe20000000000 */
[----:B------:R-:W-:Y:S05]  /*6660*/  LDGSTS.E [R249+0x4], desc[UR16][R126.64], !P3 ;  /* 0x000040007ef97fae */ /* 0x000fea000d921850 */
[----:B------:R-:W1:Y:S01]  /*6670*/  LDC R10, c[0x0][0x230] ;  /* 0x00008c00ff0a7b82 */ /* 0x000e620000000800 */
[----:B------:R-:W-:Y:S01]  /*6680*/  ISETP.GE.U32.AND P3, PT, R3, 0x7fffff9b, PT ;  /* 0x7fffff9b0300780c */ /* 0x000fe20003f66070 */
[----:B--2---:R-:W-:Y:S01]  /*6690*/  VIADD R3, R5, 0xffffffd9 ;  /* 0xffffffd905037836 */ /* 0x004fe20000000000 */
[----:B------:R-:W-:Y:S05]  /*66a0*/  LDGSTS.E [R249+0x8], desc[UR16][R128.64], !P1 ;  /* 0x0000800080f97fae */ /* 0x000fea000c921850 */
[----:B------:R-:W2:Y:S01]  /*66b0*/  LDC R5, c[0x0][0x230] ;  /* 0x00008c00ff057b82 */ /* 0x000ea20000000800 */
[----:B------:R-:W-:Y:S01]  /*66c0*/  ISETP.GE.U32.AND P1, PT, R3, 0x7fffff9a, PT ;  /* 0x7fffff9a0300780c */ /* 0x000fe20003f26070 */
[----:B------:R-:W-:Y:S01]  /*66d0*/  LDGSTS.E [R249+0xc], desc[UR16][R130.64], !P0 ;  /* 0x0000c00082f97fae */ /* 0x000fe2000c121850 */
[----:B----4-:R-:W-:-:S03]  /*66e0*/  IADD3 R3, R4, -0x28, RZ ;  /* 0xffffffd804037810 */ /* 0x010fc60007ffe0ff */
[----:B------:R-:W-:Y:S02]  /*66f0*/  LDGSTS.E [R249+0x4000], desc[UR16][R188.64], !P4 ;  /* 0x04000000bcf97fae */ /* 0x000fe4000e121850 */
[----:B------:R-:W4:Y:S01]  /*6700*/  LDC R4, c[0x0][0x230] ;  /* 0x00008c00ff047b82 */ /* 0x000f220000000800 */
[----:B------:R-:W-:Y:S01]  /*6710*/  ISETP.GE.U32.AND P0, PT, R3, 0x7fffff99, PT ;  /* 0x7fffff990300780c */ /* 0x000fe20003f06070 */
[----:B---3--:R-:W-:Y:S01]  /*6720*/  VIADD R3, R7, 0xfffffff5 ;  /* 0xfffffff507037836 */ /* 0x008fe20000000000 */
[----:B------:R-:W-:Y:S04]  /*6730*/  LDGSTS.E [R249+0x4004], desc[UR16][R190.64], !P3 ;  /* 0x04004000bef97fae */ /* 0x000fe8000d921850 */
[----:B------:R-:W-:Y:S01]  /*6740*/  ISETP.GE.U32.AND P4, PT, R3, 0x7fffffb6, PT ;  /* 0x7fffffb60300780c */ /* 0x000fe20003f86070 */
[----:B-1----:R-:W-:Y:S01]  /*6750*/  VIADD R3, R10, 0xfffffff4 ;  /* 0xfffffff40a037836 */ /* 0x002fe20000000000 */
[----:B------:R-:W1:Y:S01]  /*6760*/  LDC R7, c[0x0][0x230] ;  /* 0x00008c00ff077b82 */ /* 0x000e620000000800 */
[----:B------:R-:W-:Y:S03]  /*6770*/  LDGSTS.E [R249+0x4008], desc[UR16][R192.64], !P1 ;  /* 0x04008000c0f97fae */ /* 0x000fe6000c921850 */
[----:B------:R-:W-:Y:S01]  /*6780*/  ISETP.GE.U32.AND P3, PT, R3, 0x7fffffb5, PT ;  /* 0x7fffffb50300780c */ /* 0x000fe20003f66070 */
[----:B------:R-:W-:Y:S01]  /*6790*/  LDGSTS.E [R249+0x400c], desc[UR16][R194.64], !P0 ;  /* 0x0400c000c2f97fae */ /* 0x000fe2000c121850 */
[----:B--2---:R-:W-:Y:S01]  /*67a0*/  VIADD R3, R5, 0xffffffd7 ;  /* 0xffffffd705037836 */ /* 0x004fe20000000000 */
[----:B------:R-:W-:Y:S01]  /*67b0*/  LOP3.LUT R248, R2, 0x20, RZ, 0x3c, !PT ;  /* 0x0000002002f87812 */ /* 0x000fe200078e3cff */
[----:B------:R-:W2:Y:S03]  /*67c0*/  LDC R5, c[0x0][0x230] ;  /* 0x00008c00ff057b82 */ /* 0x000ea60000000800 */
[----:B------:R-:W-:Y:S01]  /*67d0*/  ISETP.GE.U32.AND P1, PT, R3, 0x7fffff98, PT ;  /* 0x7fffff980300780c */ /* 0x000fe20003f26070 */
[----:B----4-:R-:W-:-:S04]  /*67e0*/  VIADD R3, R4, 0xffffffd6 ;  /* 0xffffffd604037836 */ /* 0x010fc80000000000 */
[----:B------:R-:W3:Y:S01]  /*67f0*/  LDC R4, c[0x0][0x230] ;  /* 0x00008c00ff047b82 */ /* 0x000ee20000000800 */
[----:B------:R-:W-:Y:S01]  /*6800*/  VIADD R248, R248, UR8 ;  /* 0x00000008f8f87c36 */ /* 0x000fe20008000000 */
[----:B------:R-:W-:-:S04]  /*6810*/  ISETP.GE.U32.AND P0, PT, R3, 0x7fffff97, PT ;  /* 0x7fffff970300780c */ /* 0x000fc80003f06070 */
[----:B------:R-:W-:Y:S02]  /*6820*/  LDGSTS.E [R248], desc[UR16][R132.64], !P2 ;  /* 0x0000000084f87fae */ /* 0x000fe4000d121850 */
[----:B------:R-:W4:Y:S01]  /*6830*/  LDC R10, c[0x0][0x230] ;  /* 0x00008c00ff0a7b82 */ /* 0x000f220000000800 */
[----:B-1----:R-:W-:Y:S01]  /*6840*/  VIADD R3, R7, 0xffffffd5 ;  /* 0xffffffd507037836 */ /* 0x002fe20000000000 */
[----:B------:R-:W-:Y:S06]  /*6850*/  LDGSTS.E [R248+0x4], desc[UR16][R134.64], !P5 ;  /* 0x0000400086f87fae */ /* 0x000fec000e921850 */
[----:B------:R-:W1:Y:S01]  /*6860*/  LDC R7, c[0x0][0x230] ;  /* 0x00008c00ff077b82 */ /* 0x000e620000000800 */
[----:B------:R-:W-:Y:S01]  /*6870*/  ISETP.GE.U32.AND P2, PT, R3, 0x7fffff96, PT ;  /* 0x7fffff960300780c */ /* 0x000fe20003f46070 */
[----:B--2---:R-:W-:Y:S01]  /*6880*/  VIADD R3, R5, 0xffffffd4 ;  /* 0xffffffd405037836 */ /* 0x004fe20000000000 */
[----:B------:R-:W-:Y:S04]  /*6890*/  LDGSTS.E [R248+0x8], desc[UR16][R136.64], !P4 ;  /* 0x0000800088f87fae */ /* 0x000fe8000e121850 */
[----:B------:R-:W-:Y:S01]  /*68a0*/  ISETP.GE.U32.AND P5, PT, R3, 0x7fffff95, PT ;  /* 0x7fffff950300780c */ /* 0x000fe20003fa6070 */
[----:B---3--:R-:W-:Y:S01]  /*68b0*/  VIADD R3, R4, 0xfffffff3 ;  /* 0xfffffff304037836 */ /* 0x008fe20000000000 */
[----:B------:R-:W2:Y:S01]  /*68c0*/  LDC R5, c[0x0][0x230] ;  /* 0x00008c00ff057b82 */ /* 0x000ea20000000800 */
[----:B------:R-:W-:Y:S03]  /*68d0*/  LDGSTS.E [R248+0xc], desc[UR16][R138.64], !P3 ;  /* 0x0000c0008af87fae */ /* 0x000fe6000d921850 */
[----:B------:R-:W-:Y:S01]  /*68e0*/  ISETP.GE.U32.AND P4, PT, R3, 0x7fffffb4, PT ;  /* 0x7fffffb40300780c */ /* 0x000fe20003f86070 */
[----:B------:R-:W-:Y:S01]  /*68f0*/  LDGSTS.E [R248+0x4000], desc[UR16][R196.64], !P1 ;  /* 0x04000000c4f87fae */ /* 0x000fe2000c921850 */
[----:B----4-:R-:W-:-:S02]  /*6900*/  VIADD R3, R10, 0xfffffff2 ;  /* 0xfffffff20a037836 */ /* 0x010fc40000000000 */
[----:B------:R-:W3:Y:S01]  /*6910*/  LDC R4, c[0x0][0x230] ;  /* 0x00008c00ff047b82 */ /* 0x000ee20000000800 */
[----:B------:R-:W-:Y:S02]  /*6920*/  LDGSTS.E [R248+0x4004], desc[UR16][R198.64], !P0 ;  /* 0x04004000c6f87fae */ /* 0x000fe4000c121850 */
[----:B------:R-:W-:Y:S02]  /*6930*/  ISETP.GE.U32.AND P3, PT, R3, 0x7fffffb3, PT ;  /* 0x7fffffb30300780c */ /* 0x000fe40003f66070 */
[----:B------:R-:W-:Y:S01]  /*6940*/  LDGSTS.E [R248+0x4008], desc[UR16][R200.64], !P2 ;  /* 0x04008000c8f87fae */ /* 0x000fe2000d121850 */
[----:B-1----:R-:W-:Y:S01]  /*6950*/  VIADD R3, R7, 0xfffffff1 ;  /* 0xfffffff107037836 */ /* 0x002fe20000000000 */
[----:B------:R-:W-:Y:S01]  /*6960*/  LOP3.LUT R247, R2, 0x30, RZ, 0x3c, !PT ;  /* 0x0000003002f77812 */ /* 0x000fe200078e3cff */
[----:B------:R-:W1:Y:S01]  /*6970*/  LDC R7, c[0x0][0x230] ;  /* 0x00008c00ff077b82 */ /* 0x000e620000000800 */
[----:B------:R-:W-:Y:S02]  /*6980*/  LDGSTS.E [R248+0x400c], desc[UR16][R202.64], !P5 ;  /* 0x0400c000caf87fae */ /* 0x000fe4000e921850 */
[----:B------:R-:W-:Y:S01]  /*6990*/  ISETP.GE.U32.AND P1, PT, R3, 0x7fffffb2, PT ;  /* 0x7fffffb20300780c */ /* 0x000fe20003f26070 */
[----:B------:R-:W-:-:S04]  /*69a0*/  VIADD R3, R11, 0xfffffff0 ;  /* 0xfffffff00b037836 */ /* 0x000fc80000000000 */
[----:B------:R-:W4:Y:S01]  /*69b0*/  LDC R10, c[0x0][0x230] ;  /* 0x00008c00ff0a7b82 */ /* 0x000f220000000800 */
[----:B------:R-:W-:Y:S01]  /*69c0*/  ISETP.GE.U32.AND P0, PT, R3, 0x7fffffb1, PT ;  /* 0x7fffffb10300780c */ /* 0x000fe20003f06070 */
[----:B--2---:R-:W-:-:S06]  /*69d0*/  VIADD R3, R5, 0xffffffd3 ;  /* 0xffffffd305037836 */ /* 0x004fcc0000000000 */
[----:B------:R-:W2:Y:S01]  /*69e0*/  LDC R5, c[0x0][0x230] ;  /* 0x00008c00ff057b82 */ /* 0x000ea20000000800 */
[----:B------:R-:W-:Y:S01]  /*69f0*/  ISETP.GE.U32.AND P2, PT, R3, 0x7fffff94, PT ;  /* 0x7fffff940300780c */ /* 0x000fe20003f46070 */
[----:B---3--:R-:W-:Y:S02]  /*6a00*/  VIADD R3, R4, 0xffffffd2 ;  /* 0xffffffd204037836 */ /* 0x008fe40000000000 */
[----:B------:R-:W-:-:S03]  /*6a10*/  VIADD R247, R247, UR8 ;  /* 0x00000008f7f77c36 */ /* 0x000fc60008000000 */
[----:B------:R-:W-:Y:S01]  /*6a20*/  ISETP.GE.U32.AND P5, PT, R3, 0x7fffff93, PT ;  /* 0x7fffff930300780c */ /* 0x000fe20003fa6070 */
[----:B-1----:R-:W-:Y:S01]  /*6a30*/  VIADD R3, R7, 0xffffffd1 ;  /* 0xffffffd107037836 */ /* 0x002fe20000000000 */
[----:B------:R-:W1:Y:S01]  /*6a40*/  LDC R4, c[0x0][0x230] ;  /* 0x00008c00ff047b82 */ /* 0x000e620000000800 */
[----:B------:R-:W-:Y:S03]  /*6a50*/  LDGSTS.E [R247], desc[UR16][R140.64], !P4 ;  /* 0x000000008cf77fae */ /* 0x000fe6000e121850 */
[----:B------:R-:W-:Y:S01]  /*6a60*/  ISETP.GE.U32.AND P4, PT, R3, 0x7fffff92, PT ;  /* 0x7fffff920300780c */ /* 0x000fe20003f86070 */
[----:B------:R-:W-:Y:S03]  /*6a70*/  LDGSTS.E [R247+0x4], desc[UR16][R142.64], !P3 ;  /* 0x000040008ef77fae */ /* 0x000fe6000d921850 */
[----:B------:R-:W3:Y:S01]  /*6a80*/  LDC R7, c[0x0][0x230] ;  /* 0x00008c00ff077b82 */ /* 0x000ee20000000800 */
[----:B------:R-:W-:Y:S04]  /*6a90*/  LDGSTS.E [R247+0x8], desc[UR16][R144.64], !P1 ;  /* 0x0000800090f77fae */ /* 0x000fe8000c921850 */
[----:B------:R-:W-:Y:S01]  /*6aa0*/  LDGSTS.E [R247+0xc], desc[UR16][R146.64], !P0 ;  /* 0x0000c00092f77fae */ /* 0x000fe2000c121850 */
[----:B--2---:R-:W-:Y:S01]  /*6ab0*/  VIADD R3, R5, 0xffffffd0 ;  /* 0xffffffd005037836 */ /* 0x004fe20000000000 */
[----:B------:R-:W-:Y:S01]  /*6ac0*/  LOP3.LUT R246, R2, 0x40, RZ, 0x3c, !PT ;  /* 0x0000004002f67812 */ /* 0x000fe200078e3cff */
[----:B------:R-:W2:Y:S01]  /*6ad0*/  LDC R5, c[0x0][0x230] ;  /* 0x00008c00ff057b82 */ /* 0x000ea20000000800 */
[----:B------:R-:W-:Y:S02]  /*6ae0*/  LDGSTS.E [R247+0x4000], desc[UR16][R204.64], !P2 ;  /* 0x04000000ccf77fae */ /* 0x000fe4000d121850 */
[----:B------:R-:W-:Y:S01]  /*6af0*/  ISETP.GE.U32.AND P3, PT, R3, 0x7fffff91, PT ;  /* 0x7fffff910300780c */ /* 0x000fe20003f66070 */
[----:B----4-:R-:W-:Y:S01]  /*6b00*/  VIADD R3, R10, 0xffffffef ;  /* 0xffffffef0a037836 */ /* 0x010fe20000000000 */
[----:B------:R-:W-:Y:S03]  /*6b10*/  LDGSTS.E [R247+0x4004], desc[UR16][R206.64], !P5 ;  /* 0x04004000cef77fae */ /* 0x000fe6000e921850 */
[----:B------:R-:W4:Y:S01]  /*6b20*/  LDC R10, c[0x0][0x230] ;  /* 0x00008c00ff0a7b82 */ /* 0x000f220000000800 */
[----:B------:R-:W-:Y:S01]  /*6b30*/  ISETP.GE.U32.AND P1, PT, R3, 0x7fffffb0, PT ;  /* 0x7fffffb00300780c */ /* 0x000fe20003f26070 */
[----:B-1----:R-:W-:Y:S01]  /*6b40*/  VIADD R3, R4, 0xffffffee ;  /* 0xffffffee04037836 */ /* 0x002fe20000000000 */
[----:B------:R-:W-:Y:S04]  /*6b50*/  LDGSTS.E [R247+0x4008], desc[UR16][R208.64], !P4 ;  /* 0x04008000d0f77fae */ /* 0x000fe8000e121850 */
[----:B------:R-:W-:Y:S01]  /*6b60*/  ISETP.GE.U32.AND P0, PT, R3, 0x7fffffaf, PT ;  /* 0x7fffffaf0300780c */ /* 0x000fe20003f06070 */
[----:B------:R-:W1:Y:S01]  /*6b70*/  LDC R4, c[0x0][0x230] ;  /* 0x00008c00ff047b82 */ /* 0x000e620000000800 */
[----:B------:R-:W-:Y:S01]  /*6b80*/  LDGSTS.E [R247+0x400c], desc[UR16][R210.64], !P3 ;  /* 0x0400c000d2f77fae */ /* 0x000fe2000d921850 */
[----:B--2---:R-:W-:-:S06]  /*6b90*/  VIADD R3, R5, 0xffffffed ;  /* 0xffffffed05037836 */ /* 0x004fcc0000000000 */
[----:B------:R-:W2:Y:S01]  /*6ba0*/  LDC R11, c[0x0][0x230] ;  /* 0x00008c00ff0b7b82 */ /* 0x000ea20000000800 */
[----:B------:R-:W-:Y:S01]  /*6bb0*/  ISETP.GE.U32.AND P2, PT, R3, 0x7fffffae, PT ;  /* 0x7fffffae0300780c */ /* 0x000fe20003f46070 */
[----:B---3--:R-:W-:-:S06]  /*6bc0*/  VIADD R3, R7, 0xffffffec ;  /* 0xffffffec07037836 */ /* 0x008fcc0000000000 */
[----:B------:R-:W3:Y:S01]  /*6bd0*/  LDC R7, c[0x0][0x230] ;  /* 0x00008c00ff077b82 */ /* 0x000ee20000000800 */
[----:B------:R-:W-:Y:S01]  /*6be0*/  ISETP.GE.U32.AND P5, PT, R3, 0x7fffffad, PT ;  /* 0x7fffffad0300780c */ /* 0x000fe20003fa6070 */
[----:B----4-:R-:W-:-:S06]  /*6bf0*/  VIADD R3, R10, 0xffffffcf ;  /* 0xffffffcf0a037836 */ /* 0x010fcc0000000000 */
[----:B------:R-:W4:Y:S01]  /*6c00*/  LDC R10, c[0x0][0x230] ;  /* 0x00008c00ff0a7b82 */ /* 0x000f220000000800 */
[----:B------:R-:W-:Y:S01]  /*6c10*/  ISETP.GE.U32.AND P4, PT, R3, 0x7fffff90, PT ;  /* 0x7fffff900300780c */ /* 0x000fe20003f86070 */
[----:B-1----:R-:W-:-:S06]  /*6c20*/  VIADD R3, R4, 0xffffffce ;  /* 0xffffffce04037836 */ /* 0x002fcc0000000000 */
[----:B------:R-:W1:Y:S01]  /*6c30*/  LDC R5, c[0x0][0x230] ;  /* 0x00008c00ff057b82 */ /* 0x000e620000000800 */
[----:B------:R-:W-:Y:S01]  /*6c40*/  ISETP.GE.U32.AND P3, PT, R3, 0x7fffff8f, PT ;  /* 0x7fffff8f0300780c */ /* 0x000fe20003f66070 */
[----:B------:R-:W-:-:S05]  /*6c50*/  VIADD R246, R246, UR8 ;  /* 0x00000008f6f67c36 */ /* 0x000fca0008000000 */
[----:B------:R-:W-:Y:S01]  /*6c60*/  LDGSTS.E [R246], desc[UR16][R148.64], !P1 ;  /* 0x0000000094f67fae */ /* 0x000fe2000c921850 */
[----:B------:R-:W2:Y:S01]  /*6c70*/  LDC R4, c[0x0][0x230] ;  /* 0x00008c00ff047b82 */ /* 0x000ea20000000800 */
[----:B---3--:R-:W-:Y:S02]  /*6c80*/  VIADD R3, R7, 0xffffffcd ;  /* 0xffffffcd07037836 */ /* 0x008fe40000000000 */
[----:B------:R-:W-:Y:S05]  /*6c90*/  LDGSTS.E [R246+0x4], desc[UR16][R150.64], !P0 ;  /* 0x0000400096f67fae */ /* 0x000fea000c121850 */
[----:B------:R-:W3:Y:S01]  /*6ca0*/  LDC R7, c[0x0][0x230] ;  /* 0x00008c00ff077b82 */ /* 0x000ee20000000800 */
[----:B------:R-:W-:Y:S01]  /*6cb0*/  ISETP.GE.U32.AND P1, PT, R3, 0x7fffff8e, PT ;  /* 0x7fffff8e0300780c */ /* 0x000fe20003f26070 */
[----:B----4-:R-:W-:Y:S01]  /*6cc0*/  VIADD R3, R10, 0xffffffcc ;  /* 0xffffffcc0a037836 */ /* 0x010fe20000000000 */
[----:B------:R-:W-:Y:S05]  /*6cd0*/  LDGSTS.E [R246+0x8], desc[UR16][R152.64], !P2 ;  /* 0x0000800098f67fae */ /* 0x000fea000d121850 */
[----:B------:R-:W4:Y:S01]  /*6ce0*/  LDC R10, c[0x0][0x230] ;  /* 0x00008c00ff0a7b82 */ /* 0x000f220000000800 */
        /* <DEDUP_REMOVED lines=9> */
[----:B---3--:R-:W-:Y:S01]  /*6d80*/  VIADD R3, R7, 0xffffffe9 ;  /* 0xffffffe907037836 */ /* 0x008fe20000000000 */
[----:B------:R-:W-:Y:S04]  /*6d90*/  LDGSTS.E [R246+0x4004], desc[UR16][R214.64], !P3 ;  /* 0x04004000d6f67fae */ /* 0x000fe8000d921850 */
[----:B------:R-:W-:Y:S01]  /*6da0*/  ISETP.GE.U32.AND P4, PT, R3, 0x7fffffaa, PT ;  /* 0x7fffffaa0300780c */ /* 0x000fe20003f86070 */
[----:B----4-:R-:W-:Y:S01]  /*6db0*/  VIADD R3, R10, 0xffffffe8 ;  /* 0xffffffe80a037836 */ /* 0x010fe20000000000 */
[----:B------:R-:W3:Y:S01]  /*6dc0*/  LDC R7, c[0x0][0x230] ;  /* 0x00008c00ff077b82 */ /* 0x000ee20000000800 */
[----:B------:R-:W-:Y:S07]  /*6dd0*/  LDGSTS.E [R246+0x4008], desc[UR16][R216.64], !P1 ;  /* 0x04008000d8f67fae */ /* 0x000fee000c921850 */
[----:B------:R-:W4:Y:S01]  /*6de0*/  LDC R10, c[0x0][0x230] ;  /* 0x00008c00ff0a7b82 */ /* 0x000f220000000800 */
[----:B------:R-:W-:Y:S01]  /*6df0*/  ISETP.GE.U32.AND P3, PT, R3, 0x7fffffa9, PT ;  /* 0x7fffffa90300780c */ /* 0x000fe20003f66070 */
[----:B-1----:R-:W-:Y:S01]  /*6e00*/  VIADD R3, R5, 0xffffffcb ;  /* 0xffffffcb05037836 */ /* 0x002fe20000000000 */
[----:B------:R-:W-:Y:S01]  /*6e10*/  LOP3.LUT R245, R2, 0x50, RZ, 0x3c, !PT ;  /* 0x0000005002f57812 */ /* 0x000fe200078e3cff */
[----:B------:R-:W-:Y:S03]  /*6e20*/  LDGSTS.E [R246+0x400c], desc[UR16][R218.64], !P0 ;  /* 0x0400c000daf67fae */ /* 0x000fe6000c121850 */
[----:B------:R-:W-:Y:S01]  /*6e30*/  ISETP.GE.U32.AND P1, PT, R3, 0x7fffff8c, PT ;  /* 0x7fffff8c0300780c */ /* 0x000fe20003f26070 */
[----:B--2---:R-:W-:Y:S01]  /*6e40*/  VIADD R3, R4, 0xffffffca ;  /* 0xffffffca04037836 */ /* 0x004fe20000000000 */
[----:B------:R-:W1:Y:S01]  /*6e50*/  LDC R5, c[0x0][0x230] ;  /* 0x00008c00ff057b82 */ /* 0x000e620000000800 */
[----:B------:R-:W-:-:S03]  /*6e60*/  VIADD R245, R245, UR8 ;  /* 0x00000008f5f57c36 */ /* 0x000fc60008000000 */
[----:B------:R-:W-:Y:S01]  /*6e70*/  ISETP.GE.U32.AND P0, PT, R3, 0x7fffff8b, PT ;  /* 0x7fffff8b0300780c */ /* 0x000fe20003f06070 */
[----:B------:R-:W-:Y:S01]  /*6e80*/  VIADD R3, R11, 0xffffffc9 ;  /* 0xffffffc90b037836 */ /* 0x000fe20000000000 */
[----:B------:R-:W-:Y:S02]  /*6e90*/  LDGSTS.E [R245], desc[UR16][R156.64], !P2 ;  /* 0x000000009cf57fae */ /* 0x000fe4000d121850 */
[----:B------:R-:W2:Y:S02]  /*6ea0*/  LDC R4, c[0x0][0x230] ;  /* 0x00008c00ff047b82 */ /* 0x000ea40000000800 */
[----:B------:R-:W-:Y:S01]  /*6eb0*/  ISETP.GE.U32.AND P2, PT, R3, 0x7fffff8a, PT ;  /* 0x7fffff8a0300780c */ /* 0x000fe20003f46070 */
[----:B------:R-:W-:Y:S01]  /*6ec0*/  LDGSTS.E [R245+0x4], desc[UR16][R158.64], !P5 ;  /* 0x000040009ef57fae */ /* 0x000fe2000e921850 */
[----:B----4-:R-:W-:-:S04]  /*6ed0*/  VIADD R3, R10, 0xffffffc8 ;  /* 0xffffffc80a037836 */ /* 0x010fc80000000000 */
[----:B------:R-:W4:Y:S01]  /*6ee0*/  LDC R11, c[0x0][0x230] ;  /* 0x00008c00ff0b7b82 */ /* 0x000f220000000800 */
[----:B------:R-:W-:Y:S01]  /*6ef0*/  LDGSTS.E [R245+0x8], desc[UR16][R160.64], !P4 ;  /* 0x00008000a0f57fae */ /* 0x000fe2000e121850 */
[----:B------:R-:W-:Y:S01]  /*6f00*/  ISETP.GE.U32.AND P5, PT, R3, 0x7fffff89, PT ;  /* 0x7fffff890300780c */ /* 0x000fe20003fa6070 */
[----:B---3--:R-:W-:Y:S02]  /*6f10*/  VIADD R3, R7, 0xffffffe7 ;  /* 0xffffffe707037836 */ /* 0x008fe40000000000 */
[----:B------:R-:W-:Y:S03]  /*6f20*/  LDGSTS.E [R245+0xc], desc[UR16][R162.64], !P3 ;  /* 0x0000c000a2f57fae */ /* 0x000fe6000d921850 */
        /* <DEDUP_REMOVED lines=10> */
[----:B----4-:R-:W-:Y:S01]  /*6fd0*/  VIADD R3, R11, 0xffffffe4 ;  /* 0xffffffe40b037836 */ /* 0x010fe20000000000 */
[----:B------:R-:W-:Y:S05]  /*6fe0*/  LDGSTS.E [R245+0x4008], desc[UR16][R224.64], !P2 ;  /* 0x04008000e0f57fae */ /* 0x000fea000d121850 */
[----:B------:R-:W4:Y:S01]  /*6ff0*/  LDC R4, c[0x0][0x230] ;  /* 0x00008c00ff047b82 */ /* 0x000f220000000800 */
[----:B------:R-:W-:Y:S01]  /*7000*/  ISETP.GE.U32.AND P0, PT, R3, 0x7fffffa5, PT ;  /* 0x7fffffa50300780c */ /* 0x000fe20003f06070 */
[----:B---3--:R-:W-:Y:S01]  /*7010*/  VIADD R3, R10, 0xffffffc7 ;  /* 0xffffffc70a037836 */ /* 0x008fe20000000000 */
[----:B------:R-:W-:Y:S01]  /*7020*/  LOP3.LUT R244, R2, 0x60, RZ, 0x3c, !PT ;  /* 0x0000006002f47812 */ /* 0x000fe200078e3cff */
[----:B------:R-:W-:Y:S04]  /*7030*/  LDGSTS.E [R245+0x400c], desc[UR16][R226.64], !P5 ;  /* 0x0400c000e2f57fae */ /* 0x000fe8000e921850 */
[----:B------:R-:W3:Y:S01]  /*7040*/  LDC R10, c[0x0][0x230] ;  /* 0x00008c00ff0a7b82 */ /* 0x000ee20000000800 */
[----:B------:R-:W-:Y:S01]  /*7050*/  ISETP.GE.U32.AND P2, PT, R3, 0x7fffff88, PT ;  /* 0x7fffff880300780c */ /* 0x000fe20003f46070 */
[----:B-1----:R-:W-:-:S06]  /*7060*/  VIADD R3, R7, 0xffffffc6 ;  /* 0xffffffc607037836 */ /* 0x002fcc0000000000 */
[----:B------:R-:W1:Y:S01]  /*7070*/  LDC R11, c[0x0][0x230] ;  /* 0x00008c00ff0b7b82 */ /* 0x000e620000000800 */
[----:B------:R-:W-:Y:S01]  /*7080*/  ISETP.GE.U32.AND P5, PT, R3, 0x7fffff87, PT ;  /* 0x7fffff870300780c */ /* 0x000fe20003fa6070 */
[----:B------:R-:W-:Y:S02]  /*7090*/  VIADD R244, R244, UR8 ;  /* 0x00000008f4f47c36 */ /* 0x000fe40008000000 */
[----:B--2---:R-:W-:-:S03]  /*70a0*/  VIADD R3, R5, 0xffffffc5 ;  /* 0xffffffc505037836 */ /* 0x004fc60000000000 */
[----:B------:R-:W-:Y:S01]  /*70b0*/  LDGSTS.E [R244], desc[UR16][R164.64], !P4 ;  /* 0x00000000a4f47fae */ /* 0x000fe2000e121850 */
[----:B------:R-:W2:Y:S01]  /*70c0*/  LDC R7, c[0x0][0x230] ;  /* 0x00008c00ff077b82 */ /* 0x000ea20000000800 */
[----:B------:R-:W-:Y:S01]  /*70d0*/  ISETP.GE.U32.AND P4, PT, R3, 0x7fffff86, PT ;  /* 0x7fffff860300780c */ /* 0x000fe20003f86070 */
[----:B----4-:R-:W-:Y:S01]  /*70e0*/  VIADD R3, R4, 0xffffffc4 ;  /* 0xffffffc404037836 */ /* 0x010fe20000000000 */
[----:B------:R-:W-:Y:S05]  /*70f0*/  LDGSTS.E [R244+0x4], desc[UR16][R166.64], !P3 ;  /* 0x00004000a6f47fae */ /* 0x000fea000d921850 */
        /* <DEDUP_REMOVED lines=10> */
[----:B--2---:R-:W-:-:S02]  /*71a0*/  VIADD R3, R7, 0xffffffe1 ;  /* 0xffffffe107037836 */ /* 0x004fc40000000000 */
[----:B------:R-:W2:Y:S01]  /*71b0*/  LDC R10, c[0x0][0x230] ;  /* 0x00008c00ff0a7b82 */ /* 0x000ea20000000800 */
[----:B------:R-:W-:Y:S02]  /*71c0*/  LDGSTS.E [R244+0x4004], desc[UR16][R230.64], !P5 ;  /* 0x04004000e6f47fae */ /* 0x000fe4000e921850 */
[----:B------:R-:W-:Y:S02]  /*71d0*/  ISETP.GE.U32.AND P2, PT, R3, 0x7fffffa2, PT ;  /* 0x7fffffa20300780c */ /* 0x000fe40003f46070 */
[----:B------:R-:W-:Y:S03]  /*71e0*/  LDGSTS.E [R244+0x4008], desc[UR16][R232.64], !P4 ;  /* 0x04008000e8f47fae */ /* 0x000fe6000e121850 */
[----:B------:R-:W3:Y:S01]  /*71f0*/  LDC R7, c[0x0][0x230] ;  /* 0x00008c00ff077b82 */ /* 0x000ee20000000800 */
[----:B----4-:R-:W-:Y:S01]  /*7200*/  VIADD R3, R5, 0xffffffe0 ;  /* 0xffffffe005037836 */ /* 0x010fe20000000000 */
[----:B------:R-:W-:Y:S06]  /*7210*/  LDGSTS.E [R244+0x400c], desc[UR16][R234.64], !P3 ;  /* 0x0400c000eaf47fae */ /* 0x000fec000d921850 */
[----:B------:R-:W4:Y:S01]  /*7220*/  LDC R5, c[0x0][0x230] ;  /* 0x00008c00ff057b82 */ /* 0x000f220000000800 */
[----:B------:R-:W-:Y:S01]  /*7230*/  ISETP.GE.U32.AND P5, PT, R3, 0x7fffffa1, PT ;  /* 0x7fffffa10300780c */ /* 0x000fe20003fa6070 */
[----:B-1----:R-:W-:-:S05]  /*7240*/  VIADD R3, R4, 0xffffffc3 ;  /* 0xffffffc304037836 */ /* 0x002fca0000000000 */
[----:B------:R-:W-:Y:S01]  /*7250*/  ISETP.GE.U32.AND P4, PT, R3, 0x7fffff84, PT ;  /* 0x7fffff840300780c */ /* 0x000fe20003f86070 */
[----:B--2---:R-:W-:Y:S02]  /*7260*/  VIADD R4, R10, 0xffffffc0 ;  /* 0xffffffc00a047836 */ /* 0x004fe40000000000 */
[----:B------:R-:W1:Y:S01]  /*7270*/  LDC R10, c[0x0][0x230] ;  /* 0x00008c00ff0a7b82 */ /* 0x000e620000000800 */
[----:B---3--:R-:W-:Y:S01]  /*7280*/  VIADD R3, R7, 0xffffffc2 ;  /* 0xffffffc207037836 */ /* 0x008fe20000000000 */
[----:B------:R-:W-:-:S06]  /*7290*/  LOP3.LUT R13, R2, 0x70, RZ, 0x3c, !PT ;  /* 0x00000070020d7812 */ /* 0x000fcc00078e3cff */
[----:B------:R-:W2:Y:S01]  /*72a0*/  LDC R7, c[0x0][0x230] ;  /* 0x00008c00ff077b82 */ /* 0x000ea20000000800 */
[----:B------:R-:W-:Y:S01]  /*72b0*/  ISETP.GE.U32.AND P3, PT, R3, 0x7fffff83, PT ;  /* 0x7fffff830300780c */ /* 0x000fe20003f66070 */
[----:B----4-:R-:W-:-:S06]  /*72c0*/  VIADD R3, R5, 0xffffffc1 ;  /* 0xffffffc105037836 */ /* 0x010fcc0000000000 */
[----:B------:R-:W3:Y:S01]  /*72d0*/  LDC R5, c[0x0][0x230] ;  /* 0x00008c00ff057b82 */ /* 0x000ee20000000800 */
[----:B------:R-:W-:-:S05]  /*72e0*/  VIADD R13, R13, UR8 ;  /* 0x000000080d0d7c36 */ /* 0x000fca0008000000 */
[----:B------:R-:W-:Y:S01]  /*72f0*/  LDGSTS.E [R13], desc[UR16][R172.64], !P1 ;  /* 0x00000000ac0d7fae */ /* 0x000fe2000c921850 */
[----:B------:R-:W-:-:S03]  /*7300*/  ISETP.GE.U32.AND P1, PT, R3, 0x7fffff82, PT ;  /* 0x7fffff820300780c */ /* 0x000fc60003f26070 */
[----:B------:R-:W-:Y:S01]  /*7310*/  LDGSTS.E [R13+0x4], desc[UR16][R174.64], !P0 ;  /* 0x00004000ae0d7fae */ /* 0x000fe2000c121850 */
[----:B------:R-:W-:-:S03]  /*7320*/  ISETP.GE.AND P0, PT, R19, R4, PT ;  /* 0x000000041300720c */ /* 0x000fc60003f06270 */
[----:B------:R-:W-:Y:S01]  /*7330*/  LDGSTS.E [R13+0x8], desc[UR16][R176.64], !P2 ;  /* 0x00008000b00d7fae */ /* 0x000fe2000d121850 */
[----:B------:R-:W-:Y:S02]  /*7340*/  ISETP.GE.U32.AND P2, PT, R4, 0x7fffff81, PT ;  /* 0x7fffff810400780c */ /* 0x000fe40003f46070 */
[----:B------:R-:W4:Y:S01]  /*7350*/  LDC R4, c[0x0][0x230] ;  /* 0x00008c00ff047b82 */ /* 0x000f220000000800 */
[----:B------:R-:W2:Y:S01]  /*7360*/  S2R R6, SR_TID.X ;  /* 0x0000000000067919 */ /* 0x000ea20000002100 */
[----:B------:R-:W-:Y:S01]  /*7370*/  SEL R3, RZ, 0x4, P0 ;  /* 0x00000004ff037807 */ /* 0x000fe20000000000 */
[----:B-1----:R-:W-:Y:S01]  /*7380*/  VIADD R10, R10, 0xffffff80 ;  /* 0xffffff800a0a7836 */ /* 0x002fe20000000000 */
[----:B------:R-:W-:Y:S01]  /*7390*/  ISETP.GT.AND P0, PT, R0, 0x7f, PT ;  /* 0x0000007f0000780c */ /* 0x000fe20003f04270 */
[----:B------:R-:W-:Y:S04]  /*73a0*/  LDGSTS.E [R13+0xc], desc[UR16][R178.64], !P5 ;  /* 0x0000c000b20d7fae */ /* 0x000fe8000e921850 */
[----:B------:R-:W-:Y:S01]  /*73b0*/  LDGSTS.E [R13+0x4000], desc[UR16][R236.64], !P4 ;  /* 0x04000000ec0d7fae */ /* 0x000fe2000e121850 */
[----:B------:R-:W-:Y:S01]  /*73c0*/  SEL R3, R3, RZ, P0 ;  /* 0x000000ff03037207 */ /* 0x000fe20000000000 */
[----:B---3--:R-:W-:-:S02]  /*73d0*/  VIADD R5, R5, 0xffffff40 ;  /* 0xffffff4005057836 */ /* 0x008fc40000000000 */
[----:B------:R-:W-:Y:S04]  /*73e0*/  LDGSTS.E [R13+0x4004], desc[UR16][R238.64], !P3 ;  /* 0x04004000ee0d7fae */ /* 0x000fe8000d921850 */
[----:B------:R-:W-:Y:S01]  /*73f0*/  LDGSTS.E [R13+0x4008], desc[UR16][R240.64], !P1 ;  /* 0x04008000f00d7fae */ /* 0x000fe2000c921850 */
[----:B------:R-:W-:Y:S02]  /*7400*/  ISETP.GE.AND P1, PT, R19, R10, PT ;  /* 0x0000000a1300720c */ /* 0x000fe40003f26270 */
[----:B------:R-:W-:Y:S01]  /*7410*/  ISETP.NE.U32.AND P0, PT, R3, RZ, PT ;  /* 0x000000ff0300720c */ /* 0x000fe20003f05070 */
[----:B------:R-:W-:Y:S01]  /*7420*/  LDGSTS.E [R13+0x400c], desc[UR16][R242.64], !P2 ;  /* 0x0400c000f20d7fae */ /* 0x000fe2000d121850 */
[----:B------:R-:W-:Y:S02]  /*7430*/  SEL R3, RZ, 0x4, P1 ;  /* 0x00000004ff037807 */ /* 0x000fe40000800000 */
[----:B------:R-:W-:Y:S01]  /*7440*/  ISETP.GT.AND P2, PT, R0, 0xbf, PT ;  /* 0x000000bf0000780c */ /* 0x000fe20003f44270 */
[----:B----4-:R-:W-:Y:S01]  /*7450*/  VIADD R11, R4, 0xfffffec0 ;  /* 0xfffffec0040b7836 */ /* 0x010fe20000000000 */
[----:B------:R-:W-:Y:S01]  /*7460*/  ISETP.GE.AND P1, PT, R19, R5, PT ;  /* 0x000000051300720c */ /* 0x000fe20003f26270 */
[----:B--2---:R-:W-:Y:S01]  /*7470*/  VIADD R5, R7, 0xffffff00 ;  /* 0xffffff0007057836 */ /* 0x004fe20000000000 */
[----:B------:R-:W-:Y:S01]  /*7480*/  SEL R7, R3, RZ, P2 ;  /* 0x000000ff03077207 */ /* 0x000fe20001000000 */
[----:B------:R1:W-:Y:S01]  /*7490*/  STL [R1+0x134], R0 ;  /* 0x0001340001007387 */ /* 0x0003e20000100800 */
[----:B------:R-:W-:-:S02]  /*74a0*/  ISETP.GT.AND P2, PT, R0, 0xff, PT ;  /* 0x000000ff0000780c */ /* 0x000fc40003f44270 */
[----:B------:R-:W-:Y:S01]  /*74b0*/  SEL R3, RZ, 0x4, P1 ;  /* 0x00000004ff037807 */ /* 0x000fe20000800000 */
[----:B------:R-:W0:Y:S01]  /*74c0*/  LDGDEPBAR ;  /* 0x00000000000079af */ /* 0x000e220000000000 */
[----:B------:R-:W-:Y:S02]  /*74d0*/  ISETP.GE.AND P1, PT, R19, R5, PT ;  /* 0x000000051300720c */ /* 0x000fe40003f26270 */
[----:B------:R-:W-:Y:S02]  /*74e0*/  SEL R5, R3, RZ, P2 ;  /* 0x000000ff03057207 */ /* 0x000fe40001000000 */
[----:B------:R-:W-:Y:S02]  /*74f0*/  SEL R3, RZ, 0x4, P1 ;  /* 0x00000004ff037807 */ /* 0x000fe40000800000 */
[----:B------:R-:W-:-:S04]  /*7500*/  ISETP.GT.AND P1, PT, R0, 0x13f, PT ;  /* 0x0000013f0000780c */ /* 0x000fc80003f24270 */
[----:B------:R-:W-:Y:S02]  /*7510*/  SEL R4, R3, RZ, P1 ;  /* 0x000000ff03047207 */ /* 0x000fe40000800000 */
[----:B------:R-:W-:Y:S02]  /*7520*/  ISETP.GE.AND P1, PT, R19, R11, PT ;  /* 0x0000000b1300720c */ /* 0x000fe40003f26270 */
[----:B------:R-:W-:Y:S02]  /*7530*/  SHF.R.S32.HI R11, RZ, 0x6, R6 ;  /* 0x00000006ff0b7819 */ /* 0x000fe40000011406 */
[----:B------:R-:W-:Y:S02]  /*7540*/  SEL R3, RZ, 0x4, P1 ;  /* 0x00000004ff037807 */ /* 0x000fe40000800000 */
[----:B------:R-:W-:Y:S02]  /*7550*/  ISETP.GT.AND P1, PT, R0, 0x17f, PT ;  /* 0x0000017f0000780c */ /* 0x000fe40003f24270 */
[----:B------:R-:W-:-:S02]  /*7560*/  SGXT R11, R11, 0x1 ;  /* 0x000000010b0b781a */ /* 0x000fc40000000200 */
[----:B-1----:R-:W-:Y:S02]  /*7570*/  SEL R0, R3, RZ, P1 ;  /* 0x000000ff03007207 */ /* 0x002fe40000800000 */
[----:B------:R-:W-:Y:S01]  /*7580*/  LOP3.LUT R3, R11, 0x90, RZ, 0xc0, !PT ;  /* 0x000000900b037812 */ /* 0x000fe200078ec0ff */
[----:B------:R-:W-:-:S05]  /*7590*/  IMAD.SHL.U32 R11, R6, 0x4, RZ ;  /* 0x00000004060b7824 */ /* 0x000fca00078e00ff */
[----:B------:R-:W-:Y:S01]  /*75a0*/  LOP3.LUT R3, R3, 0x7c, R11, 0x78, !PT ;  /* 0x0000007c03037812 */ /* 0x000fe200078e780b */
[----:B------:R-:W-:-:S05]  /*75b0*/  IMAD.SHL.U32 R11, R6, 0x200, RZ ;  /* 0x00000200060b7824 */ /* 0x000fca00078e00ff */
[----:B------:R-:W-:Y:S02]  /*75c0*/  LOP3.LUT R3, R3, 0x4000, R11, 0xf8, !PT ;  /* 0x0000400003037812 */ /* 0x000fe400078ef80b */
[----:B------:R-:W1:Y:S01]  /*75d0*/  LDC R11, c[0x0][0x230] ;  /* 0x00008c00ff0b7b82 */ /* 0x000e620000000800 */
[----:B------:R-:W-:Y:S02]  /*75e0*/  LOP3.LUT R251, R251, 0xefffffff, RZ, 0xc0, !PT ;  /* 0xeffffffffbfb7812 */ /* 0x000fe400078ec0ff */
[----:B------:R-:W-:Y:S02]  /*75f0*/  ISETP.NE.U32.AND P5, PT, R4, RZ, PT ;  /* 0x000000ff0400720c */ /* 0x000fe40003fa5070 */
[----:B------:R-:W-:-:S03]  /*7600*/  @P0 LOP3.LUT R251, R251, 0x10000000, RZ, 0xfc, !PT ;  /* 0x10000000fbfb0812 */ /* 0x000fc600078efcff */
[----:B------:R-:W2:Y:S01]  /*7610*/  LDC R4, c[0x0][0x230] ;  /* 0x00008c00ff047b82 */ /* 0x000ea20000000800 */
[----:B-1----:R-:W-:-:S05]  /*7620*/  VIADD R11, R11, 0xffffff83 ;  /* 0xffffff830b0b7836 */ /* 0x002fca0000000000 */
[----:B------:R-:W-:Y:S02]  /*7630*/  ISETP.GE.U32.AND P0, PT, R11, 0x7fffff44, PT ;  /* 0x7fffff440b00780c */ /* 0x000fe40003f06070 */
[----:B------:R-:W1:Y:S01]  /*7640*/  LDC R11, c[0x0][0x230] ;  /* 0x00008c00ff0b7b82 */ /* 0x000e620000000800 */
[----:B------:R2:W-:Y:S01]  /*7650*/  STL [R1+0x3f0], R0 ;  /* 0x0003f00001007387 */ /* 0x0005e20000100800 */
[----:B------:R-:W-:Y:S01]  /*7660*/  ISETP.GE.U32.AND P2, PT, R10, 0x7fffff41, PT ;  /* 0x7fffff410a00780c */ /* 0x000fe20003f46070 */
[----:B--2---:R-:W-:-:S05]  /*7670*/  VIADD R0, R4, 0xfffffedd ;  /* 0xfffffedd04007836 */ /* 0x004fca0000000000 */
[----:B------:R2:W-:Y:S04]  /*7680*/  STL [R1+0x408], R0 ;  /* 0x0004080001007387 */ /* 0x0005e80000100800 */
[----:B------:R-:W3:Y:S01]  /*7690*/  LDL.64 R14, [R1+0x40] ;  /* 0x00004000010e7983 */ /* 0x000ee20000100a00 */
[----:B-1----:R-:W-:-:S03]  /*76a0*/  VIADD R11, R11, 0xffffff81 ;  /* 0xffffff810b0b7836 */ /* 0x002fc60000000000 */
[----:B------:R-:W4:Y:S02]  /*76b0*/  LDL.64 R22, [R1+0x20] ;  /* 0x0000200001167983 */ /* 0x000f240000100a00 */
[----:B------:R-:W-:Y:S02]  /*76c0*/  ISETP.GE.U32.AND P1, PT, R11, 0x7fffff42, PT ;  /* 0x7fffff420b00780c */ /* 0x000fe40003f26070 */
[----:B------:R-:W4:Y:S04]  /*76d0*/  LDL.64 R20, [R1] ;  /* 0x0000000001147983 */ /* 0x000f280000100a00 */
[----:B------:R-:W3:Y:S04]  /*76e0*/  LDL.64 R10, [R1+0x60] ;  /* 0x00006000010a7983 */ /* 0x000ee80000100a00 */
[----:B------:R-:W4:Y:S04]  /*76f0*/  LDL.64 R16, [R1+0x58] ;  /* 0x0000580001107983 */ /* 0x000f280000100a00 */
[----:B------:R-:W4:Y:S01]  /*7700*/  LDL.64 R18, [R1+0x38] ;  /* 0x0000380001127983 */ /* 0x000f220000100a00 */
[C---:B------:R-:W-:Y:S01]  /*7710*/  VIADD R12, R3.reuse, UR8 ;  /* 0x00000008030c7c36 */ /* 0x040fe20008000000 */
[----:B--2---:R-:W-:-:S02]  /*7720*/  LOP3.LUT R0, R3, 0x20, RZ, 0x3c, !PT ;  /* 0x0000002003007812 */ /* 0x004fc400078e3cff */
[----:B------:R-:W-:Y:S02]  /*7730*/  ISETP.NE.U32.AND P4, PT, R5, RZ, PT ;  /* 0x000000ff0500720c */ /* 0x000fe40003f85070 */
[----:B------:R-:W2:Y:S04]  /*7740*/  LDL.64 R4, [R1+0x18] ;  /* 0x0000180001047983 */ /* 0x000ea80000100a00 */
[----:B---3--:R1:W-:Y:S04]  /*7750*/  LDGSTS.E [R12+0x40000], desc[UR16][R10.64], P6 ;  /* 0x400000000a0c7fae */ /* 0x0083e8000b121850 */
[----:B------:R-:W-:Y:S04]  /*7760*/  LDGSTS.E [R12+0x40400], desc[UR16][R14.64], P6 ;  /* 0x404000000e0c7fae */ /* 0x000fe8000b121850 */
[----:B----4-:R-:W-:Y:S04]  /*7770*/  LDGSTS.E [R12+0x40800], desc[UR16][R22.64], P6 ;  /* 0x40800000160c7fae */ /* 0x010fe8000b121850 */
[----:B------:R-:W-:Y:S04]  /*7780*/  LDGSTS.E [R12+0x40c00], desc[UR16][R20.64], P6 ;  /* 0x40c00000140c7fae */ /* 0x000fe8000b121850 */
[----:B------:R-:W-:Y:S04]  /*7790*/  LDGSTS.E [R12+0x41000], desc[UR16][R24.64], P6 ;  /* 0x41000000180c7fae */ /* 0x000fe8000b121850 */
[----:B------:R-:W-:Y:S04]  /*77a0*/  LDGSTS.E [R12+0x41400], desc[UR16][R32.64], P6 ;  /* 0x41400000200c7fae */ /* 0x000fe8000b121850 */
[----:B------:R-:W-:Y:S04]  /*77b0*/  LDGSTS.E [R12+0x41800], desc[UR16][R40.64], P6 ;  /* 0x41800000280c7fae */ /* 0x000fe8000b121850 */
[----:B------:R-:W-:Y:S01]  /*77c0*/  LDGSTS.E [R12+0x41c00], desc[UR16][R48.64], P6 ;  /* 0x41c00000300c7fae */ /* 0x000fe2000b121850 */
[----:B-1----:R-:W-:-:S03]  /*77d0*/  VIADD R11, R0, UR8 ;  /* 0x00000008000b7c36 */ /* 0x002fc60008000000 */
[----:B------:R-:W-:Y:S04]  /*77e0*/  LDGSTS.E [R12+0x42000], desc[UR16][R56.64], P6 ;  /* 0x42000000380c7fae */ /* 0x000fe8000b121850 */
[----:B------:R-:W-:Y:S04]  /*77f0*/  LDGSTS.E [R12+0x42400], desc[UR16][R64.64], P6 ;  /* 0x42400000400c7fae */ /* 0x000fe8000b121850 */
[----:B------:R-:W-:Y:S04]  /*7800*/  LDGSTS.E [R12+0x42800], desc[UR16][R72.64], P6 ;  /* 0x42800000480c7fae */ /* 0x000fe8000b121850 */
[----:B------:R-:W-:Y:S04]  /*7810*/  LDGSTS.E [R12+0x42c00], desc[UR16][R80.64], P6 ;  /* 0x42c00000500c7fae */ /* 0x000fe8000b121850 */
[----:B------:R-:W-:Y:S04]  /*7820*/  LDGSTS.E [R12+0x43000], desc[UR16][R88.64], P6 ;  /* 0x43000000580c7fae */ /* 0x000fe8000b121850 */
[----:B------:R-:W-:Y:S04]  /*7830*/  LDGSTS.E [R12+0x43400], desc[UR16][R96.64], P6 ;  /* 0x43400000600c7fae */ /* 0x000fe8000b121850 */
[----:B------:R-:W-:Y:S04]  /*7840*/  LDGSTS.E [R12+0x43800], desc[UR16][R104.64], P6 ;  /* 0x43800000680c7fae */ /* 0x000fe8000b121850 */
[----:B------:R-:W-:Y:S04]  /*7850*/  LDGSTS.E [R12+0x43c00], desc[UR16][R112.64], P6 ;  /* 0x43c00000700c7fae */ /* 0x000fe8000b121850 */
[----:B------:R-:W3:Y:S04]  /*7860*/  LDL.64 R14, [R1+0x50] ;  /* 0x00005000010e7983 */ /* 0x000ee80000100a00 */
[----:B------:R-:W4:Y:S04]  /*7870*/  LDL.64 R22, [R1+0x30] ;  /* 0x0000300001167983 */ /* 0x000f280000100a00 */
[----:B------:R-:W4:Y:S04]  /*7880*/  LDL.64 R20, [R1+0x10] ;  /* 0x0000100001147983 */ /* 0x000f280000100a00 */
[----:B------:R-:W-:Y:S04]  /*7890*/  LDGSTS.E [R11+0x40100], desc[UR16][R16.64], P6 ;  /* 0x40100000100b7fae */ /* 0x000fe8000b121850 */
[----:B------:R-:W-:Y:S04]  /*78a0*/  LDGSTS.E [R11+0x40500], desc[UR16][R18.64], P6 ;  /* 0x40500000120b7fae */ /* 0x000fe8000b121850 */
[----:B--2---:R-:W-:Y:S04]  /*78b0*/  LDGSTS.E [R11+0x40900], desc[UR16][R4.64], P6 ;  /* 0x40900000040b7fae */ /* 0x004fe8000b121850 */
[----:B------:R-:W2:Y:S04]  /*78c0*/  LDL.LU.64 R16, [R1+0x618] ;  /* 0x0006180001107983 */ /* 0x000ea80000300a00 */
[----:B------:R-:W3:Y:S01]  /*78d0*/  LDL.LU.64 R18, [R1+0x610] ;  /* 0x0006100001127983 */ /* 0x000ee20000300a00 */
[----:B------:R-:W-:-:S03]  /*78e0*/  LOP3.LUT R0, R3, 0x40, RZ, 0x3c, !PT ;  /* 0x0000004003007812 */ /* 0x000fc600078e3cff */
[----:B------:R-:W2:Y:S02]  /*78f0*/  LDL.64 R4, [R1+0x8] ;  /* 0x0000080001047983 */ /* 0x000ea40000100a00 */
[----:B------:R-:W-:Y:S02]  /*7900*/  VIADD R10, R0, UR8 ;  /* 0x00000008000a7c36 */ /* 0x000fe40008000000 */
[----:B---3--:R-:W-:Y:S04]  /*7910*/  LDGSTS.E [R11+0x40d00], desc[UR16][R18.64], P6 ;  /* 0x40d00000120b7fae */ /* 0x008fe8000b121850 */
        /* <DEDUP_REMOVED lines=13> */
[----:B----4-:R-:W-:Y:S04]  /*79f0*/  LDGSTS.E [R10+0x40600], desc[UR16][R22.64], P6 ;  /* 0x40600000160a7fae */ /* 0x010fe8000b121850 */
[----:B------:R-:W-:Y:S04]  /*7a00*/  LDGSTS.E [R10+0x40a00], desc[UR16][R20.64], P6 ;  /* 0x40a00000140a7fae */ /* 0x000fe8000b121850 */
[----:B------:R-:W3:Y:S04]  /*7a10*/  LDL.LU.64 R14, [R1+0x608] ;  /* 0x00060800010e7983 */ /* 0x000ee80000300a00 */
[----:B------:R-:W4:Y:S04]  /*7a20*/  LDL.LU.64 R22, [R1+0x600] ;  /* 0x0006000001167983 */ /* 0x000f280000300a00 */
[----:B------:R-:W2:Y:S01]  /*7a30*/  LDL.LU.64 R20, [R1+0x5f8] ;  /* 0x0005f80001147983 */ /* 0x000ea20000300a00 */
[----:B------:R-:W-:-:S03]  /*7a40*/  LOP3.LUT R0, R3, 0x60, RZ, 0x3c, !PT ;  /* 0x0000006003007812 */ /* 0x000fc600078e3cff */
[----:B------:R1:W-:Y:S04]  /*7a50*/  STL.64 [R1+0x390], R2 ;  /* 0x0003900201007387 */ /* 0x0003e80000100a00 */
[----:B-1----:R-:W4:Y:S04]  /*7a60*/  LDL.64 R2, [R1+0x28] ;  /* 0x0000280001027983 */ /* 0x002f280000100a00 */
[----:B------:R1:W-:Y:S01]  /*7a70*/  STL.64 [R1+0x5a8], R10 ;  /* 0x0005a80a01007387 */ /* 0x0003e20000100a00 */
[----:B------:R-:W-:Y:S02]  /*7a80*/  ISETP.NE.U32.AND P3, PT, R7, RZ, PT ;  /* 0x000000ff0700720c */ /* 0x000fe40003f65070 */
[----:B------:R-:W1:Y:S01]  /*7a90*/  LDC R7, c[0x0][0x230] ;  /* 0x00008c00ff077b82 */ /* 0x000e620000000800 */
[----:B------:R-:W-:Y:S01]  /*7aa0*/  LOP3.LUT R251, R251, 0xdfffffff, RZ, 0xc0, !PT ;  /* 0xdffffffffbfb7812 */ /* 0x000fe200078ec0ff */
[----:B--2---:R-:W-:Y:S04]  /*7ab0*/  LDGSTS.E [R10+0x40e00], desc[UR16][R20.64], P6 ;  /* 0x40e00000140a7fae */ /* 0x004fe8000b121850 */
        /* <DEDUP_REMOVED lines=11> */
[----:B---3--:R-:W-:Y:S04]  /*7b70*/  LDGSTS.E [R10+0x43e00], desc[UR16][R14.64], P6 ;  /* 0x43e000000e0a7fae */ /* 0x008fe8000b121850 */
[----:B-1----:R-:W2:Y:S01]  /*7b80*/  LDL.64 R10, [R1+0x48] ;  /* 0x00004800010a7983 */ /* 0x002ea20000100a00 */
[----:B------:R-:W-:Y:S01]  /*7b90*/  @P0 LOP3.LUT R251, R251, 0x20000000, RZ, 0xfc, !PT ;  /* 0x20000000fbfb0812 */ /* 0x000fe200078efcff */
[----:B------:R-:W-:-:S03]  /*7ba0*/  VIADD R7, R7, 0xffffff41 ;  /* 0xffffff4107077836 */ /* 0x000fc60000000000 */
[----:B------:R-:W-:-:S04]  /*7bb0*/  LOP3.LUT R251, R251, 0xfbffffff, RZ, 0xc0, !PT ;  /* 0xfbfffffffbfb7812 */ /* 0x000fc800078ec0ff */
[----:B------:R-:W-:Y:S02]  /*7bc0*/  @P3 LOP3.LUT R251, R251, 0x4000000, RZ, 0xfc, !PT ;  /* 0x04000000fbfb3812 */ /* 0x000fe400078efcff */
[----:B------:R-:W-:Y:S02]  /*7bd0*/  ISETP.GE.U32.AND P3, PT, R7, 0x7fffff02, PT ;  /* 0x7fffff020700780c */ /* 0x000fe40003f66070 */
[----:B------:R-:W1:Y:S02]  /*7be0*/  LDC R7, c[0x0][0x230] ;  /* 0x00008c00ff077b82 */ /* 0x000e640000000800 */
[----:B-1----:R-:W-:Y:S02]  /*7bf0*/  VIADD R6, R7, 0xfffffedc ;  /* 0xfffffedc07067836 */ /* 0x002fe40000000000 */
[----:B------:R-:W-:Y:S01]  /*7c00*/  VIADD R7, R0, UR8 ;  /* 0x0000000800077c36 */ /* 0x000fe20008000000 */
[----:B------:R-:W-:Y:S02]  /*7c10*/  LOP3.LUT R252, R252, 0xfbffffff, RZ, 0xc0, !PT ;  /* 0xfbfffffffcfc7812 */ /* 0x000fe400078ec0ff */
[----:B------:R-:W-:-:S04]  /*7c20*/  LOP3.LUT R251, R251, 0xf7ffffff, RZ, 0xc0, !PT ;  /* 0xf7fffffffbfb7812 */ /* 0x000fc800078ec0ff */
[----:B------:R-:W-:Y:S01]  /*7c30*/  @P3 LOP3.LUT R251, R251, 0x8000000, RZ, 0xfc, !PT ;  /* 0x08000000fbfb3812 */ /* 0x000fe200078efcff */
[----:B----4-:R-:W-:Y:S04]  /*7c40*/  STL.64 [R1+0x5e8], R22 ;  /* 0x0005e81601007387 */ /* 0x010fe80000100a00 */
[----:B------:R-:W-:Y:S04]  /*7c50*/  STL.64 [R1+0x5f0], R16 ;  /* 0x0005f01001007387 */ /* 0x000fe80000100a00 */
[----:B------:R-:W-:Y:S04]  /*7c60*/  STL.64 [R1+0x558], R6 ;  /* 0x0005580601007387 */ /* 0x000fe80000100a00 */
[----:B--2---:R1:W-:Y:S04]  /*7c70*/  LDGSTS.E [R7+0x40300], desc[UR16][R10.64], P6 ;  /* 0x403000000a077fae */ /* 0x0043e8000b121850 */
[----:B------:R-:W-:Y:S04]  /*7c80*/  LDGSTS.E [R7+0x40700], desc[UR16][R2.64], P6 ;  /* 0x4070000002077fae */ /* 0x000fe8000b121850 */
[----:B------:R2:W-:Y:S04]  /*7c90*/  LDGSTS.E [R7+0x40b00], desc[UR16][R4.64], P6 ;  /* 0x40b0000004077fae */ /* 0x0005e8000b121850 */
[----:B------:R-:W-:Y:S01]  /*7ca0*/  LDGSTS.E [R7+0x40f00], desc[UR16][R22.64], P6 ;  /* 0x40f0000016077fae */ /* 0x000fe2000b121850 */
[----:B-1----:R-:W1:Y:S03]  /*7cb0*/  LDC R11, c[0x0][0x230] ;  /* 0x00008c00ff0b7b82 */ /* 0x002e660000000800 */
[----:B------:R-:W-:Y:S04]  /*7cc0*/  LDGSTS.E [R7+0x41300], desc[UR16][R30.64], P6 ;  /* 0x413000001e077fae */ /* 0x000fe8000b121850 */
[----:B------:R-:W-:Y:S01]  /*7cd0*/  LDGSTS.E [R7+0x41700], desc[UR16][R38.64], P6 ;  /* 0x4170000026077fae */ /* 0x000fe2000b121850 */
[----:B--2---:R-:W2:Y:S03]  /*7ce0*/  LDC R4, c[0x0][0x230] ;  /* 0x00008c00ff047b82 */ /* 0x004ea60000000800 */
[----:B------:R-:W-:Y:S04]  /*7cf0*/  LDGSTS.E [R7+0x41b00], desc[UR16][R46.64], P6 ;  /* 0x41b000002e077fae */ /* 0x000fe8000b121850 */
[----:B------:R-:W-:Y:S01]  /*7d00*/  LDGSTS.E [R7+0x41f00], desc[UR16][R54.64], P6 ;  /* 0x41f0000036077fae */ /* 0x000fe2000b121850 */
[----:B------:R-:W3:Y:S03]  /*7d10*/  LDC R5, c[0x0][0x230] ;  /* 0x00008c00ff057b82 */ /* 0x000ee60000000800 */
[----:B------:R-:W-:Y:S04]  /*7d20*/  LDGSTS.E [R7+0x42300], desc[UR16][R62.64], P6 ;  /* 0x423000003e077fae */ /* 0x000fe8000b121850 */
[----:B------:R-:W-:Y:S04]  /*7d30*/  LDGSTS.E [R7+0x42700], desc[UR16][R70.64], P6 ;  /* 0x4270000046077fae */ /* 0x000fe8000b121850 */
[----:B------:R-:W-:Y:S04]  /*7d40*/  LDGSTS.E [R7+0x42b00], desc[UR16][R78.64], P6 ;  /* 0x42b000004e077fae */ /* 0x000fe8000b121850 */
[----:B------:R-:W-:Y:S01]  /*7d50*/  LDGSTS.E [R7+0x42f00], desc[UR16][R86.64], P6 ;  /* 0x42f0000056077fae */ /* 0x000fe2000b121850 */
[----:B--2---:R-:W-:-:S03]  /*7d60*/  VIADD R0, R4, 0xfffffea0 ;  /* 0xfffffea004007836 */ /* 0x004fc60000000000 */
[----:B------:R-:W-:Y:S02]  /*7d70*/  LDGSTS.E [R7+0x43300], desc[UR16][R94.64], P6 ;  /* 0x433000005e077fae */ /* 0x000fe4000b121850 */
[----:B------:R-:W-:Y:S02]  /*7d80*/  ISETP.GE.U32.AND P0, PT, R0, 0x7ffffe61, PT ;  /* 0x7ffffe610000780c */ /* 0x000fe40003f06070 */
[----:B------:R-:W2:Y:S01]  /*7d90*/  LDC R0, c[0x0][0x230] ;  /* 0x00008c00ff007b82 */ /* 0x000ea20000000800 */
[----:B------:R-:W-:Y:S04]  /*7da0*/  LDGSTS.E [R7+0x43700], desc[UR16][R102.64], P6 ;  /* 0x4370000066077fae */ /* 0x000fe8000b121850 */
[----:B------:R-:W-:Y:S04]  /*7db0*/  LDGSTS.E [R7+0x43b00], desc[UR16][R110.64], P6 ;  /* 0x43b000006e077fae */ /* 0x000fe8000b121850 */
[----:B------:R-:W-:Y:S02]  /*7dc0*/  LDGSTS.E [R7+0x43f00], desc[UR16][R16.64], P6 ;  /* 0x43f0000010077fae */ /* 0x000fe4000b121850 */
[----:B------:R-:W-:-:S02]  /*7dd0*/  @P0 LOP3.LUT R252, R252, 0x4000000, RZ, 0xfc, !PT ;  /* 0x04000000fcfc0812 */ /* 0x000fc400078efcff */
[----:B------:R-:W0:Y:S04]  /*7de0*/  LDGDEPBAR ;  /* 0x00000000000079af */ /* 0x000e280000000000 */
[----:B------:R-:W4:Y:S01]  /*7df0*/  LDC R252, c[0x0][0x230] ;  /* 0x00008c00fffc7b82 */ /* 0x000f220000000800 */
[----:B--2---:R-:W-:-:S07]  /*7e00*/  VIADD R0, R0, 0xffffffbf ;  /* 0xffffffbf00007836 */ /* 0x004fce0000000000 */
[----:B------:R-:W-:Y:S01]  /*7e10*/  BAR.SYNC.DEFER_BLOCKING 0x0 ;  /* 0x0000000000007b1d */ /* 0x000fe20000010000 */
[----:B------:R-:W-:-:S07]  /*7e20*/  ISETP.GE.U32.AND P0, PT, R0, 0x7fffff80, PT ;  /* 0x7fffff800000780c */ /* 0x000fce0003f06070 */
[----:B------:R-:W2:Y:S01]  /*7e30*/  LDC R0, c[0x0][0x230] ;  /* 0x00008c00ff007b82 */ /* 0x000ea20000000800 */
[----:B------:R-:W-:Y:S02]  /*7e40*/  IMAD.SHL.U32 R4, R8, 0x40, RZ ;  /* 0x0000004008047824 */ /* 0x000fe400078e00ff */
[----:B--2---:R-:W-:-:S05]  /*7e50*/  VIADD R0, R0, 0xffffffbe ;  /* 0xffffffbe00007836 */ /* 0x004fca0000000000 */
[----:B------:R-:W-:Y:S02]  /*7e60*/  ISETP.GE.U32.AND P3, PT, R0, 0x7fffff7f, PT ;  /* 0x7fffff7f0000780c */ /* 0x000fe40003f66070 */
[----:B------:R-:W2:Y:S01]  /*7e70*/  LDC R0, c[0x0][0x230] ;  /* 0x00008c00ff007b82 */ /* 0x000ea20000000800 */
[----:B----4-:R-:W-:Y:S02]  /*7e80*/  VIADD R252, R252, 0xfffffe85 ;  /* 0xfffffe85fcfc7836 */ /* 0x010fe40000000000 */
[----:B------:R-:W-:-:S03]  /*7e90*/  IMAD.WIDE R2, R4, 0x4, R116 ;  /* 0x0000000404027825 */ /* 0x000fc600078e0274 */
[----:B------:R-:W-:Y:S01]  /*7ea0*/  STL [R1+0x550], R252 ;  /* 0x000550fc01007387 */ /* 0x000fe20000100800 */
[----:B-1----:R-:W-:Y:S01]  /*7eb0*/  VIADD R11, R11, 0xffffffbd ;  /* 0xffffffbd0b0b7836 */ /* 0x002fe20000000000 */
[----:B---3--:R-:W-:Y:S01]  /*7ec0*/  IADD3 R5, R5, -0x17d, RZ ;  /* 0xfffffe8305057810 */ /* 0x008fe20007ffe0ff */
[C---:B------:R-:W-:Y:S01]  /*7ed0*/  IMAD.WIDE R180, R4.reuse, 0x4, R180 ;  /* 0x0000000404b47825 */ /* 0x040fe200078e02b4 */
[----:B------:R1:W-:Y:S01]  /*7ee0*/  STL.64 [R1+0xb8], R2 ;  /* 0x0000b80201007387 */ /* 0x0003e20000100a00 */
[----:B------:R-:W3:Y:S03]  /*7ef0*/  LDC R116, c[0x0][0x230] ;  /* 0x00008c00ff747b82 */ /* 0x000ee60000000800 */
[----:B------:R-:W-:Y:S01]  /*7f00*/  @!PT LDS RZ, [RZ] ;  /* 0x00000000fffff984 */ /* 0x000fe20000000800 */
[----:B------:R-:W-:Y:S01]  /*7f10*/  @!PT LDS RZ, [RZ] ;  /* 0x00000000fffff984 */ /* 0x000fe20000000800 */
[----:B------:R-:W-:Y:S01]  /*7f20*/  @!PT LDS RZ, [RZ] ;  /* 0x00000000fffff984 */ /* 0x000fe20000000800 */
[----:B------:R1:W-:Y:S01]  /*7f30*/  LDGSTS.E [R250+0x8000], desc[UR16][R2.64], !P0 ;  /* 0x0800000002fa7fae */ /* 0x0003e2000c121850 */
[----:B------:R-:W-:-:S04]  /*7f40*/  IMAD.WIDE R182, R4, 0x4, R182 ;  /* 0x0000000404b67825 */ /* 0x000fc800078e02b6 */
[----:B------:R-:W-:Y:S01]  /*7f50*/  IMAD.WIDE R184, R4, 0x4, R184 ;  /* 0x0000000404b87825 */ /* 0x000fe200078e02b8 */
[----:B------:R-:W4:Y:S03]  /*7f60*/  LDC R117, c[0x0][0x230] ;  /* 0x00008c00ff757b82 */ /* 0x000f260000000800 */
[----:B--2---:R-:W-:Y:S02]  /*7f70*/  VIADD R0, R0, 0xffffffbc ;  /* 0xffffffbc00007836 */ /* 0x004fe40000000000 */
[----:B-1----:R-:W-:-:S03]  /*7f80*/  IMAD.WIDE R2, R4, 0x4, R118 ;  /* 0x0000000404027825 */ /* 0x002fc600078e0276 */
[----:B------:R-:W1:Y:S02]  /*7f90*/  LDC R252, c[0x0][0x230] ;  /* 0x00008c00fffc7b82 */ /* 0x000e640000000800 */
[----:B------:R2:W-:Y:S01]  /*7fa0*/  LDGSTS.E [R250+0x8004], desc[UR16][R2.64], !P3 ;  /* 0x0800400002fa7fae */ /* 0x0005e2000d921850 */
[----:B------:R-:W-:-:S05]  /*7fb0*/  ISETP.GE.U32.AND P3, PT, R0, 0x7fffff7d, PT ;  /* 0x7fffff7d0000780c */ /* 0x000fca0003f66070 */
[----:B------:R-:W3:Y:S01]  /*7fc0*/  LDC R0, c[0x0][0x230] ;  /* 0x00008c00ff007b82 */ /* 0x000ee20000000800 */
[----:B------:R-:W-:Y:S01]  /*7fd0*/  ISETP.GE.U32.AND P0, PT, R11, 0x7fffff7e, PT ;  /* 0x7fffff7e0b00780c */ /* 0x000fe20003f06070 */
[----:B------:R2:W-:Y:S06]  /*7fe0*/  STL.64 [R1+0xb0], R2 ;  /* 0x0000b00201007387 */ /* 0x0005ec0000100a00 */
[----:B------:R-:W4:Y:S01]  /*7ff0*/  LDC R11, c[0x0][0x230] ;  /* 0x00008c00ff0b7b82 */ /* 0x000f220000000800 */
[----:B------:R-:W-:-:S04]  /*8000*/  IMAD.WIDE R118, R4, 0x4, R120 ;  /* 0x0000000404767825 */ /* 0x000fc800078e0278 */
[----:B--2---:R-:W-:Y:S01]  /*8010*/  IMAD.WIDE R2, R4, 0x4, R122 ;  /* 0x0000000404027825 */ /* 0x004fe200078e027a */
[----:B------:R-:W-:Y:S04]  /*8020*/  LDGSTS.E [R250+0x8008], desc[UR16][R118.64], !P0 ;  /* 0x0800800076fa7fae */ /* 0x000fe8000c121850 */
[----:B------:R2:W-:Y:S01]  /*8030*/  LDGSTS.E [R250+0x800c], desc[UR16][R2.64], !P3 ;  /* 0x0800c00002fa7fae */ /* 0x0005e2000d921850 */
[----:B---3--:R-:W-:-:S05]  /*8040*/  VIADD R0, R0, 0xffffff9e ;  /* 0xffffff9e00007836 */ /* 0x008fca0000000000 */
[----:B------:R-:W-:Y:S02]  /*8050*/  ISETP.GE.U32.AND P3, PT, R0, 0x7fffff5f, PT ;  /* 0x7fffff5f0000780c */ /* 0x000fe40003f66070 */
[----:B------:R-:W3:Y:S01]  /*8060*/  LDC R0, c[0x0][0x230] ;  /* 0x00008c00ff007b82 */ /* 0x000ee20000000800 */
[----:B----4-:R-:W-:-:S05]  /*8070*/  VIADD R11, R11, 0xffffff9f ;  /* 0xffffff9f0b0b7836 */ /* 0x010fca0000000000 */
[----:B------:R-:W-:Y:S01]  /*8080*/  ISETP.GE.U32.AND P0, PT, R11, 0x7fffff60, PT ;  /* 0x7fffff600b00780c */ /* 0x000fe20003f06070 */
[----:B------:R-:W-:Y:S01]  /*8090*/  IMAD.WIDE R186, R4, 0x4, R186 ;  /* 0x0000000404ba7825 */ /* 0x000fe200078e02ba */
[----:B------:R-:W4:Y:S11]  /*80a0*/  LDC R11, c[0x0][0x230] ;  /* 0x00008c00ff0b7b82 */ /* 0x000f360000000800 */
[----:B------:R-:W-:Y:S04]  /*80b0*/  LDGSTS.E [R250+0xc000], desc[UR16][R180.64], !P0 ;  /* 0x0c000000b4fa7fae */ /* 0x000fe8000c121850 */
[----:B------:R-:W-:Y:S01]  /*80c0*/  LDGSTS.E [R250+0xc004], desc[UR16][R182.64], !P3 ;  /* 0x0c004000b6fa7fae */ /* 0x000fe2000d921850 */
[----:B---3--:R-:W-:-:S05]  /*80d0*/  VIADD R0, R0, 0xffffff9d ;  /* 0xffffff9d00007836 */ /* 0x008fca0000000000 */
[----:B------:R-:W-:Y:S02]  /*80e0*/  ISETP.GE.U32.AND P0, PT, R0, 0x7fffff5e, PT ;  /* 0x7fffff5e0000780c */ /* 0x000fe40003f06070 */
[----:B------:R-:W3:Y:S11]  /*80f0*/  LDC R0, c[0x0][0x230] ;  /* 0x00008c00ff007b82 */ /* 0x000ef60000000800 */
[----:B------:R-:W-:Y:S01]  /*8100*/  LDGSTS.E [R250+0xc008], desc[UR16][R184.64], !P0 ;  /* 0x0c008000b8fa7fae */ /* 0x000fe2000c121850 */
[----:B---3--:R-:W-:-:S05]  /*8110*/  VIADD R0, R0, 0xffffff9c ;  /* 0xffffff9c00007836 */ /* 0x008fca0000000000 */
[----:B------:R-:W-:Y:S02]  /*8120*/  ISETP.GE.U32.AND P3, PT, R0, 0x7fffff5d, PT ;  /* 0x7fffff5d0000780c */ /* 0x000fe40003f66070 */
[----:B------:R-:W3:Y:S11]  /*8130*/  LDC R0, c[0x0][0x230] ;  /* 0x00008c00ff007b82 */ /* 0x000ef60000000800 */
[----:B------:R-:W-:Y:S01]  /*8140*/  LDGSTS.E [R250+0xc00c], desc[UR16][R186.64], !P3 ;  /* 0x0c00c000bafa7fae */ /* 0x000fe2000d921850 */
[----:B---3--:R-:W-:-:S05]  /*8150*/  VIADD R0, R0, 0xffffffbb ;  /* 0xffffffbb00007836 */ /* 0x008fca0000000000 */
[----:B------:R-:W-:Y:S02]  /*8160*/  ISETP.GE.U32.AND P0, PT, R0, 0x7fffff7c, PT ;  /* 0x7fffff7c0000780c */ /* 0x000fe40003f06070 */
[----:B------:R-:W3:Y:S01]  /*8170*/  LDC R0, c[0x0][0x230] ;  /* 0x00008c00ff007b82 */ /* 0x000ee20000000800 */
[----:B------:R2:W-:Y:S01]  /*8180*/  STL.64 [R1+0xa8], R2 ;  /* 0x0000a80201007387 */ /* 0x0005e20000100a00 */
[----:B---3--:R-:W-:-:S05]  /*8190*/  VIADD R0, R0, 0xffffffba ;  /* 0xffffffba00007836 */ /* 0x008fca0000000000 */
[----:B------:R-:W-:Y:S02]  /*81a0*/  ISETP.GE.U32.AND P3, PT, R0, 0x7fffff7b, PT ;  /* 0x7fffff7b0000780c */ /* 0x000fe40003f66070 */
[----:B------:R-:W3:Y:S01]  /*81b0*/  LDC R0, c[0x0][0x230] ;  /* 0x00008c00ff007b82 */ /* 0x000ee20000000800 */
[----:B--2---:R-:W-:Y:S01]  /*81c0*/  IMAD.WIDE R2, R4, 0x4, R124 ;  /* 0x0000000404027825 */ /* 0x004fe200078e027c */
[----:B------:R-:W-:Y:S04]  /*81d0*/  STL.64 [R1+0x548], R180 ;  /* 0x000548b401007387 */ /* 0x000fe80000100a00 */
[----:B------:R-:W-:Y:S04]  /*81e0*/  STL.64 [R1+0x560], R182 ;  /* 0x000560b601007387 */ /* 0x000fe80000100a00 */
[----:B------:R-:W-:Y:S04]  /*81f0*/  STL.64 [R1+0x568], R184 ;  /* 0x000568b801007387 */ /* 0x000fe80000100a00 */
[----:B------:R-:W-:Y:S04]  /*8200*/  STL.64 [R1+0x570], R186 ;  /* 0x000570ba01007387 */ /* 0x000fe80000100a00 */
[----:B------:R2:W-:Y:S04]  /*8210*/  STL.64 [R1+0xa0], R2 ;  /* 0x0000a00201007387 */ /* 0x0005e80000100a00 */
[----:B------:R2:W-:Y:S01]  /*8220*/  LDGSTS.E [R249+0x8000], desc[UR16][R2.64], !P0 ;  /* 0x0800000002f97fae */ /* 0x0005e2000c121850 */
[----:B---3--:R-:W-:-:S02]  /*8230*/  VIADD R0, R0, 0xffffffb8 ;  /* 0xffffffb800007836 */ /* 0x008fc40000000000 */
[----:B--2---:R-:W-:-:S05]  /*8240*/  IMAD.WIDE R2, R4, 0x4, R126 ;  /* 0x0000000404027825 */ /* 0x004fca00078e027e */
[----:B------:R2:W-:Y:S01]  /*8250*/  LDGSTS.E [R249+0x8004], desc[UR16][R2.64], !P3 ;  /* 0x0800400002f97fae */ /* 0x0005e2000d921850 */
[----:B------:R-:W-:Y:S02]  /*8260*/  ISETP.GE.U32.AND P3, PT, R0, 0x7fffff79, PT ;  /* 0x7fffff790000780c */ /* 0x000fe40003f66070 */
[----:B------:R-:W3:Y:S01]  /*8270*/  LDC R0, c[0x0][0x230] ;  /* 0x00008c00ff007b82 */ /* 0x000ee20000000800 */
[----:B----4-:R-:W-:-:S05]  /*8280*/  VIADD R11, R11, 0xffffffb9 ;  /* 0xffffffb90b0b7836 */ /* 0x010fca0000000000 */
[----:B------:R-:W-:Y:S01]  /*8290*/  ISETP.GE.U32.AND P0, PT, R11, 0x7fffff7a, PT ;  /* 0x7fffff7a0b00780c */ /* 0x000fe20003f06070 */
[----:B------:R2:W-:Y:S01]  /*82a0*/  STL.64 [R1+0x98], R2 ;  /* 0x0000980201007387 */ /* 0x0005e20000100a00 */
[----:B------:R-:W4:Y:S01]  /*82b0*/  LDC R11, c[0x0][0x230] ;  /* 0x00008c00ff0b7b82 */ /* 0x000f220000000800 */
[----:B--2---:R-:W-:-:S05]  /*82c0*/  IMAD.WIDE R2, R4, 0x4, R128 ;  /* 0x0000000404027825 */ /* 0x004fca00078e0280 */
[----:B------:R2:W-:Y:S01]  /*82d0*/  STL.64 [R1+0x90], R2 ;  /* 0x0000900201007387 */ /* 0x0005e20000100a00 */
[----:B---3--:R-:W-:-:S04]  /*82e0*/  VIADD R0, R0, 0xffffff9a ;  /* 0xffffff9a00007836 */ /* 0x008fc80000000000 */
[----:B------:R2:W-:Y:S02]  /*82f0*/  LDGSTS.E [R249+0x8008], desc[UR16][R2.64], !P0 ;  /* 0x0800800002f97fae */ /* 0x0005e4000c121850 */
[----:B--2---:R-:W-:-:S05]  /*8300*/  IMAD.WIDE R2, R4, 0x4, R130 ;  /* 0x0000000404027825 */ /* 0x004fca00078e0282 */
[----:B------:R2:W-:Y:S01]  /*8310*/  LDGSTS.E [R249+0x800c], desc[UR16][R2.64], !P3 ;  /* 0x0800c00002f97fae */ /* 0x0005e2000d921850 */
[----:B------:R-:W-:Y:S02]  /*8320*/  ISETP.GE.U32.AND P3, PT, R0, 0x7fffff5b, PT ;  /* 0x7fffff5b0000780c */ /* 0x000fe40003f66070 */
[----:B------:R-:W3:Y:S01]  /*8330*/  LDC R0, c[0x0][0x230] ;  /* 0x00008c00ff007b82 */ /* 0x000ee20000000800 */
[----:B----4-:R-:W-:-:S05]  /*8340*/  VIADD R11, R11, 0xffffff9b ;  /* 0xffffff9b0b0b7836 */ /* 0x010fca0000000000 */
[----:B------:R-:W-:Y:S01]  /*8350*/  ISETP.GE.U32.AND P0, PT, R11, 0x7fffff5c, PT ;  /* 0x7fffff5c0b00780c */ /* 0x000fe20003f06070 */
[----:B------:R-:W-:Y:S01]  /*8360*/  IMAD.WIDE R188, R4, 0x4, R188 ;  /* 0x0000000404bc7825 */ /* 0x000fe200078e02bc */
[----:B------:R-:W4:Y:S11]  /*8370*/  LDC R11, c[0x0][0x230] ;  /* 0x00008c00ff0b7b82 */ /* 0x000f360000000800 */
[----:B------:R-:W-:Y:S01]  /*8380*/  LDGSTS.E [R249+0xc000], desc[UR16][R188.64], !P0 ;  /* 0x0c000000bcf97fae */ /* 0x000fe2000c121850 */
[----:B---3--:R-:W-:-:S05]  /*8390*/  VIADD R0, R0, 0xffffff99 ;  /* 0xffffff9900007836 */ /* 0x008fca0000000000 */
[----:B------:R-:W-:Y:S02]  /*83a0*/  ISETP.GE.U32.AND P0, PT, R0, 0x7fffff5a, PT ;  /* 0x7fffff5a0000780c */ /* 0x000fe40003f06070 */
[----:B------:R-:W3:Y:S01]  /*83b0*/  LDC R0, c[0x0][0x230] ;  /* 0x00008c00ff007b82 */ /* 0x000ee20000000800 */
[----:B------:R-:W-:-:S05]  /*83c0*/  IMAD.WIDE R190, R4, 0x4, R190 ;  /* 0x0000000404be7825 */ /* 0x000fca00078e02be */
        /* <DEDUP_REMOVED lines=14> */
[----:B------:R2:W-:Y:S04]  /*84b0*/  STL.64 [R1+0x88], R2 ;  /* 0x0000880201007387 */ /* 0x0005e80000100a00 */
[----:B------:R-:W-:Y:S04]  /*84c0*/  STL.64 [R1+0x578], R188 ;  /* 0x000578bc01007387 */ /* 0x000fe80000100a00 */
[----:B------:R-:W-:Y:S01]  /*84d0*/  STL.64 [R1+0x580], R190 ;  /* 0x000580be01007387 */ /* 0x000fe20000100a00 */
[----:B--2---:R-:W-:-:S03]  /*84e0*/  IMAD.WIDE R2, R4, 0x4, R132 ;  /* 0x0000000404027825 */ /* 0x004fc600078e0284 */
[----:B------:R-:W-:Y:S04]  /*84f0*/  STL.64 [R1+0x588], R192 ;  /* 0x000588c001007387 */ /* 0x000fe80000100a00 */
[----:B------:R-:W-:Y:S04]  /*8500*/  STL.64 [R1+0x590], R194 ;  /* 0x000590c201007387 */ /* 0x000fe80000100a00 */
[----:B------:R2:W-:Y:S01]  /*8510*/  STL.64 [R1+0x80], R2 ;  /* 0x0000800201007387 */ /* 0x0005e20000100a00 */
[----:B---3--:R-:W-:-:S03]  /*8520*/  VIADD R0, R0, 0xffffffb4 ;  /* 0xffffffb400007836 */ /* 0x008fc60000000000 */
[----:B------:R2:W-:Y:S01]  /*8530*/  LDGSTS.E [R248+0x8000], desc[UR16][R2.64], !P0 ;  /* 0x0800000002f87fae */ /* 0x0005e2000c121850 */
[----:B----4-:R-:W-:Y:S02]  /*8540*/  VIADD R11, R11, 0xffffffb5 ;  /* 0xffffffb50b0b7836 */ /* 0x010fe40000000000 */
[----:B--2---:R-:W-:-:S05]  /*8550*/  IMAD.WIDE R2, R4, 0x4, R134 ;  /* 0x0000000404027825 */ /* 0x004fca00078e0286 */
[----:B------:R2:W-:Y:S01]  /*8560*/  LDGSTS.E [R248+0x8004], desc[UR16][R2.64], !P3 ;  /* 0x0800400002f87fae */ /* 0x0005e2000d921850 */
[----:B------:R-:W-:Y:S02]  /*8570*/  ISETP.GE.U32.AND P3, PT, R0, 0x7fffff75, PT ;  /* 0x7fffff750000780c */ /* 0x000fe40003f66070 */
[----:B------:R-:W3:Y:S01]  /*8580*/  LDC R0, c[0x0][0x230] ;  /* 0x00008c00ff007b82 */ /* 0x000ee20000000800 */
[----:B------:R-:W-:Y:S01]  /*8590*/  ISETP.GE.U32.AND P0, PT, R11, 0x7fffff76, PT ;  /* 0x7fffff760b00780c */ /* 0x000fe20003f06070 */
[----:B------:R2:W-:Y:S06]  /*85a0*/  STL.64 [R1+0x78], R2 ;  /* 0x0000780201007387 */ /* 0x0005ec0000100a00 */
[----:B------:R-:W4:Y:S01]  /*85b0*/  LDC R11, c[0x0][0x230] ;  /* 0x00008c00ff0b7b82 */ /* 0x000f220000000800 */
[----:B--2---:R-:W-:-:S05]  /*85c0*/  IMAD.WIDE R2, R4, 0x4, R136 ;  /* 0x0000000404027825 */ /* 0x004fca00078e0288 */
[----:B------:R2:W-:Y:S04]  /*85d0*/  STL.64 [R1+0x70], R2 ;  /* 0x0000700201007387 */ /* 0x0005e80000100a00 */
[----:B------:R2:W-:Y:S01]  /*85e0*/  LDGSTS.E [R248+0x8008], desc[UR16][R2.64], !P0 ;  /* 0x0800800002f87fae */ /* 0x0005e2000c121850 */
[----:B---3--:R-:W-:Y:S02]  /*85f0*/  VIADD R0, R0, 0xffffff96 ;  /* 0xffffff9600007836 */ /* 0x008fe40000000000 */
[----:B--2---:R-:W-:-:S05]  /*8600*/  IMAD.WIDE R2, R4, 0x4, R138 ;  /* 0x0000000404027825 */ /* 0x004fca00078e028a */
[----:B------:R2:W-:Y:S01]  /*8610*/  LDGSTS.E [R248+0x800c], desc[UR16][R2.64], !P3 ;  /* 0x0800c00002f87fae */ /* 0x0005e2000d921850 */
[----:B------:R-:W-:Y:S02]  /*8620*/  ISETP.GE.U32.AND P3, PT, R0, 0x7fffff57, PT ;  /* 0x7fffff570000780c */ /* 0x000fe40003f66070 */
[----:B------:R-:W3:Y:S01]  /*8630*/  LDC R0, c[0x0][0x230] ;  /* 0x00008c00ff007b82 */ /* 0x000ee20000000800 */
[----:B----4-:R-:W-:-:S05]  /*8640*/  VIADD R11, R11, 0xffffff97 ;  /* 0xffffff970b0b7836 */ /* 0x010fca0000000000 */
[----:B------:R-:W-:Y:S01]  /*8650*/  ISETP.GE.U32.AND P0, PT, R11, 0x7fffff58, PT ;  /* 0x7fffff580b00780c */ /* 0x000fe20003f06070 */
[----:B------:R-:W-:-:S12]  /*8660*/  IMAD.WIDE R196, R4, 0x4, R196 ;  /* 0x0000000404c47825 */ /* 0x000fd800078e02c4 */
        /* <DEDUP_REMOVED lines=19> */
[----:B------:R2:W-:Y:S01]  /*87a0*/  STL.64 [R1+0x68], R2 ;  /* 0x0000680201007387 */ /* 0x0005e20000100a00 */
[----:B------:R-:W-:-:S04]  /*87b0*/  IMAD.WIDE R128, R4, 0x4, R140 ;  /* 0x0000000404807825 */ /* 0x000fc800078e028c */
[----:B------:R-:W-:Y:S01]  /*87c0*/  IMAD.WIDE R126, R4, 0x4, R142 ;  /* 0x00000004047e7825 */ /* 0x000fe200078e028e */
[----:B------:R-:W-:Y:S04]  /*87d0*/  LDGSTS.E [R247+0x8000], desc[UR16][R128.64], !P0 ;  /* 0x0800000080f77fae */ /* 0x000fe8000c121850 */
[----:B------:R-:W-:Y:S01]  /*87e0*/  LDGSTS.E [R247+0x8004], desc[UR16][R126.64], !P3 ;  /* 0x080040007ef77fae */ /* 0x000fe2000d921850 */
[----:B--2---:R-:W2:Y:S01]  /*87f0*/  LDC R3, c[0x0][0x230] ;  /* 0x00008c00ff037b82 */ /* 0x004ea20000000800 */
[----:B---3--:R-:W-:-:S05]  /*8800*/  VIADD R0, R0, 0xffffffb0 ;  /* 0xffffffb000007836 */ /* 0x008fca0000000000 */
[----:B------:R-:W-:Y:S02]  /*8810*/  ISETP.GE.U32.AND P3, PT, R0, 0x7fffff71, PT ;  /* 0x7fffff710000780c */ /* 0x000fe40003f66070 */
[----:B------:R-:W3:Y:S01]  /*8820*/  LDC R0, c[0x0][0x230] ;  /* 0x00008c00ff007b82 */ /* 0x000ee20000000800 */
[----:B--2---:R-:W-:-:S05]  /*8830*/  VIADD R3, R3, 0xffffffb1 ;  /* 0xffffffb103037836 */ /* 0x004fca0000000000 */
[----:B------:R-:W-:Y:S02]  /*8840*/  ISETP.GE.U32.AND P0, PT, R3, 0x7fffff72, PT ;  /* 0x7fffff720300780c */ /* 0x000fe40003f06070 */
[----:B------:R-:W2:Y:S01]  /*8850*/  LDC R3, c[0x0][0x230] ;  /* 0x00008c00ff037b82 */ /* 0x000ea20000000800 */
[----:B------:R-:W-:-:S04]  /*8860*/  IMAD.WIDE R124, R4, 0x4, R144 ;  /* 0x00000004047c7825 */ /* 0x000fc800078e0290 */
[----:B------:R-:W-:-:S04]  /*8870*/  IMAD.WIDE R122, R4, 0x4, R146 ;  /* 0x00000004047a7825 */ /* 0x000fc800078e0292 */
[----:B---3--:R-:W-:Y:S02]  /*8880*/  VIADD R0, R0, 0xffffff92 ;  /* 0xffffff9200007836 */ /* 0x008fe40000000000 */
[----:B------:R-:W-:Y:S04]  /*8890*/  LDGSTS.E [R247+0x8008], desc[UR16][R124.64], !P0 ;  /* 0x080080007cf77fae */ /* 0x000fe8000c121850 */
[----:B------:R-:W-:Y:S01]  /*88a0*/  LDGSTS.E [R247+0x800c], desc[UR16][R122.64], !P3 ;  /* 0x0800c0007af77fae */ /* 0x000fe2000d921850 */
[----:B------:R-:W-:Y:S02]  /*88b0*/  ISETP.GE.U32.AND P3, PT, R0, 0x7fffff53, PT ;  /* 0x7fffff530000780c */ /* 0x000fe40003f66070 */
[----:B------:R-:W3:Y:S01]  /*88c0*/  LDC R0, c[0x0][0x230] ;  /* 0x00008c00ff007b82 */ /* 0x000ee20000000800 */
[----:B--2---:R-:W-:-:S05]  /*88d0*/  VIADD R3, R3, 0xffffff93 ;  /* 0xffffff9303037836 */ /* 0x004fca0000000000 */
[----:B------:R-:W-:Y:S01]  /*88e0*/  ISETP.GE.U32.AND P0, PT, R3, 0x7fffff54, PT ;  /* 0x7fffff540300780c */ /* 0x000fe20003f06070 */
[----:B------:R-:W-:Y:S01]  /*88f0*/  IMAD.WIDE R204, R4, 0x4, R204 ;  /* 0x0000000404cc7825 */ /* 0x000fe200078e02cc */
[----:B------:R-:W2:Y:S11]  /*8900*/  LDC R3, c[0x0][0x230] ;  /* 0x00008c00ff037b82 */ /* 0x000eb60000000800 */
[----:B------:R-:W-:Y:S01]  /*8910*/  LDGSTS.E [R247+0xc000], desc[UR16][R204.64], !P0 ;  /* 0x0c000000ccf77fae */ /* 0x000fe2000c121850 */
[----:B---3--:R-:W-:-:S05]  /*8920*/  VIADD R0, R0, 0xffffff91 ;  /* 0xffffff9100007836 */ /* 0x008fca0000000000 */
[----:B------:R-:W-:Y:S02]  /*8930*/  ISETP.GE.U32.AND P0, PT, R0, 0x7fffff52, PT ;  /* 0x7fffff520000780c */ /* 0x000fe40003f06070 */
[----:B------:R-:W3:Y:S01]  /*8940*/  LDC R0, c[0x0][0x230] ;  /* 0x00008c00ff007b82 */ /* 0x000ee20000000800 */
[----:B------:R-:W-:-:S05]  /*8950*/  IMAD.WIDE R206, R4, 0x4, R206 ;  /* 0x0000000404ce7825 */ /* 0x000fca00078e02ce */
[----:B------:R-:W-:Y:S01]  /*8960*/  LDGSTS.E [R247+0xc004], desc[UR16][R206.64], !P3 ;  /* 0x0c004000cef77fae */ /* 0x000fe2000d921850 */
[----:B------:R-:W-:-:S04]  /*8970*/  IMAD.WIDE R208, R4, 0x4, R208 ;  /* 0x0000000404d07825 */ /* 0x000fc800078e02d0 */
[----:B------:R-:W-:Y:S01]  /*8980*/  IMAD.WIDE R210, R4, 0x4, R210 ;  /* 0x0000000404d27825 */ /* 0x000fe200078e02d2 */
[----:B------:R-:W-:Y:S03]  /*8990*/  LDGSTS.E [R247+0xc008], desc[UR16][R208.64], !P0 ;  /* 0x0c008000d0f77fae */ /* 0x000fe6000c121850 */
[----:B---3--:R-:W-:-:S05]  /*89a0*/  VIADD R0, R0, 0xffffff90 ;  /* 0xffffff9000007836 */ /* 0x008fca0000000000 */
[----:B------:R-:W-:Y:S02]  /*89b0*/  ISETP.GE.U32.AND P3, PT, R0, 0x7fffff51, PT ;  /* 0x7fffff510000780c */ /* 0x000fe40003f66070 */
[----:B------:R-:W3:Y:S01]  /*89c0*/  LDC R0, c[0x0][0x230] ;  /* 0x00008c00ff007b82 */ /* 0x000ee20000000800 */
[----:B--2---:R-:W-:-:S10]  /*89d0*/  VIADD R3, R3, 0xffffffae ;  /* 0xffffffae03037836 */ /* 0x004fd40000000000 */
[----:B------:R2:W-:Y:S01]  /*89e0*/  LDGSTS.E [R247+0xc00c], desc[UR16][R210.64], !P3 ;  /* 0x0c00c000d2f77fae */ /* 0x0005e2000d921850 */
[----:B------:R-:W-:Y:S02]  /*89f0*/  ISETP.GE.U32.AND P3, PT, R3, 0x7fffff6f, PT ;  /* 0x7fffff6f0300780c */ /* 0x000fe40003f66070 */
[----:B------:R-:W4:Y:S01]  /*8a00*/  LDC R3, c[0x0][0x230] ;  /* 0x00008c00ff037b82 */ /* 0x000f220000000800 */
[----:B---3--:R-:W-:-:S05]  /*8a10*/  VIADD R0, R0, 0xffffffaf ;  /* 0xffffffaf00007836 */ /* 0x008fca0000000000 */
[----:B------:R-:W-:Y:S02]  /*8a20*/  ISETP.GE.U32.AND P0, PT, R0, 0x7fffff70, PT ;  /* 0x7fffff700000780c */ /* 0x000fe40003f06070 */
[----:B------:R-:W3:Y:S01]  /*8a30*/  LDC R0, c[0x0][0x230] ;  /* 0x00008c00ff007b82 */ /* 0x000ee20000000800 */
[----:B------:R-:W-:-:S04]  /*8a40*/  IMAD.WIDE R136, R4, 0x4, R148 ;  /* 0x0000000404887825 */ /* 0x000fc800078e0294 */
[----:B------:R-:W-:-:S04]  /*8a50*/  IMAD.WIDE R134, R4, 0x4, R150 ;  /* 0x0000000404867825 */ /* 0x000fc800078e0296 */
[----:B----4-:R-:W-:Y:S02]  /*8a60*/  VIADD R3, R3, 0xffffffac ;  /* 0xffffffac03037836 */ /* 0x010fe40000000000 */
[----:B------:R-:W-:Y:S04]  /*8a70*/  LDGSTS.E [R246+0x8000], desc[UR16][R136.64], !P0 ;  /* 0x0800000088f67fae */ /* 0x000fe8000c121850 */
[----:B------:R-:W-:Y:S01]  /*8a80*/  LDGSTS.E [R246+0x8004], desc[UR16][R134.64], !P3 ;  /* 0x0800400086f67fae */ /* 0x000fe2000d921850 */
        /* <DEDUP_REMOVED lines=16> */
[----:B------:R-:W-:-:S06]  /*8b90*/  IMAD.WIDE R214, R4, 0x4, R214 ;  /* 0x0000000404d67825 */ /* 0x000fcc00078e02d6 */
[----:B------:R-:W-:Y:S01]  /*8ba0*/  LDGSTS.E [R246+0xc000], desc[UR16][R212.64], !P0 ;  /* 0x0c000000d4f67fae */ /* 0x000fe2000c121850 */
[----:B----4-:R-:W-:-:S03]  /*8bb0*/  VIADD R3, R3, 0xffffff8c ;  /* 0xffffff8c03037836 */ /* 0x010fc60000000000 */
[----:B------:R-:W-:Y:S02]  /*8bc0*/  LDGSTS.E [R246+0xc004], desc[UR16][R214.64], !P3 ;  /* 0x0c004000d6f67fae */ /* 0x000fe4000d921850 */
        /* <DEDUP_REMOVED lines=82> */
[----:B------:R-:W-:Y:S01]  /*90f0*/  STL.64 [R1+0x598], R196 ;  /* 0x000598c401007387 */ /* 0x000fe20000100a00 */
[----:B---3--:R-:W-:-:S03]  /*9100*/  VIADD R0, R0, 0xffffff85 ;  /* 0xffffff8500007836 */ /* 0x008fc60000000000 */
[----:B------:R-:W-:Y:S02]  /*9110*/  STL.64 [R1+0x5a0], R198 ;  /* 0x0005a0c601007387 */ /* 0x000fe40000100a00 */
[----:B------:R-:W-:Y:S02]  /*9120*/  ISETP.GE.U32.AND P0, PT, R0, 0x7fffff46, PT ;  /* 0x7fffff460000780c */ /* 0x000fe40003f06070 */
[----:B------:R-:W-:Y:S01]  /*9130*/  STL.64 [R1+0x5b0], R200 ;  /* 0x0005b0c801007387 */ /* 0x000fe20000100a00 */
[----:B------:R-:W-:-:S04]  /*9140*/  IMAD.WIDE R232, R4, 0x4, R232 ;  /* 0x0000000404e87825 */ /* 0x000fc800078e02e8 */
[----:B------:R-:W-:Y:S01]  /*9150*/  IMAD.WIDE R234, R4, 0x4, R234 ;  /* 0x0000000404ea7825 */ /* 0x000fe200078e02ea */
[----:B------:R-:W-:Y:S01]  /*9160*/  STL.64 [R1+0x5c0], R248 ;  /* 0x0005c0f801007387 */ /* 0x000fe20000100a00 */
[----:B------:R-:W-:Y:S01]  /*9170*/  ISETP.GE.U32.AND P6, PT, R5, 0x7ffffe44, PT ;  /* 0x7ffffe440500780c */ /* 0x000fe20003fc6070 */
[----:B------:R-:W3:Y:S02]  /*9180*/  LDC R0, c[0x0][0x230] ;  /* 0x00008c00ff007b82 */ /* 0x000ee40000000800 */
[----:B------:R-:W-:Y:S04]  /*9190*/  STL.64 [R1+0x5b8], R202 ;  /* 0x0005b8ca01007387 */ /* 0x000fe80000100a00 */
[----:B------:R-:W-:Y:S04]  /*91a0*/  STL.64 [R1+0x5c8], R204 ;  /* 0x0005c8cc01007387 */ /* 0x000fe80000100a00 */
[----:B------:R-:W-:Y:S04]  /*91b0*/  STL.64 [R1+0x5d0], R206 ;  /* 0x0005d0ce01007387 */ /* 0x000fe80000100a00 */
[----:B------:R-:W-:Y:S01]  /*91c0*/  STL.64 [R1+0x5d8], R208 ;  /* 0x0005d8d001007387 */ /* 0x000fe20000100a00 */
[----:B----4-:R-:W-:-:S03]  /*91d0*/  VIADD R3, R3, 0xffffffa2 ;  /* 0xffffffa203037836 */ /* 0x010fc60000000000 */
[----:B------:R2:W-:Y:S04]  /*91e0*/  STL.64 [R1+0x5e0], R210 ;  /* 0x0005e0d201007387 */ /* 0x0005e80000100a00 */
[----:B------:R-:W4:Y:S04]  /*91f0*/  LDL.LU.64 R182, [R1+0x60] ;  /* 0x0000600001b67983 */ /* 0x000f280000300a00 */
[----:B------:R-:W4:Y:S04]  /*9200*/  LDL.LU.64 R180, [R1+0x40] ;  /* 0x0000400001b47983 */ /* 0x000f280000300a00 */
[----:B------:R-:W4:Y:S04]  /*9210*/  LDL.LU.64 R6, [R1+0x20] ;  /* 0x0000200001067983 */ /* 0x000f280000300a00 */
[----:B------:R-:W-:Y:S04]  /*9220*/  LDGSTS.E [R244+0xc008], desc[UR16][R232.64], !P0 ;  /* 0x0c008000e8f47fae */ /* 0x000fe8000c121850 */
[----:B------:R-:W-:Y:S01]  /*9230*/  LDGSTS.E [R244+0xc00c], desc[UR16][R234.64], !P3 ;  /* 0x0c00c000eaf47fae */ /* 0x000fe2000d921850 */
[----:B------:R-:W-:-:S03]  /*9240*/  ISETP.GE.U32.AND P3, PT, R3, 0x7fffff63, PT ;  /* 0x7fffff630300780c */ /* 0x000fc60003f66070 */
[----:B------:R-:W4:Y:S04]  /*9250*/  LDL.LU.64 R10, [R1] ;  /* 0x00000000010a7983 */ /* 0x000f280000300a00 */
[----:B------:R-:W4:Y:S04]  /*9260*/  LDL.LU.64 R2, [R1+0x58] ;  /* 0x0000580001027983 */ /* 0x000f280000300a00 */
[----:B------:R-:W4:Y:S04]  /*9270*/  LDL.LU.64 R16, [R1+0x38] ;  /* 0x0000380001107983 */ /* 0x000f280000300a00 */
[----:B------:R-:W4:Y:S01]  /*9280*/  LDL.LU.64 R22, [R1+0x18] ;  /* 0x0000180001167983 */ /* 0x000f220000300a00 */
[----:B------:R-:W-:-:S04]  /*9290*/  IMAD.SHL.U32 R5, R9, 0x40, RZ ;  /* 0x0000004009057824 */ /* 0x000fc800078e00ff */
[C---:B--2---:R-:W-:Y:S01]  /*92a0*/  IMAD.WIDE R210, R5.reuse, 0x4, R56 ;  /* 0x0000000405d27825 */ /* 0x044fe200078e0238 */
[----:B------:R2:W-:Y:S03]  /*92b0*/  STL [R1+0x3d0], R8 ;  /* 0x0003d00801007387 */ /* 0x0005e60000100800 */
[----:B------:R-:W-:-:S04]  /*92c0*/  IMAD.WIDE R208, R5, 0x4, R64 ;  /* 0x0000000405d07825 */ /* 0x000fc800078e0240 */
        /* <DEDUP_REMOVED lines=9> */
[----:B---3--:R-:W-:-:S05]  /*9360*/  VIADD R0, R0, 0xffffffa3 ;  /* 0xffffffa300007836 */ /* 0x008fca0000000000 */
[----:B------:R-:W-:Y:S02]  /*9370*/  ISETP.GE.U32.AND P0, PT, R0, 0x7fffff64, PT ;  /* 0x7fffff640000780c */ /* 0x000fe40003f06070 */
[----:B------:R-:W3:Y:S11]  /*9380*/  LDC R0, c[0x0][0x230] ;  /* 0x00008c00ff007b82 */ /* 0x000ef60000000800 */
[----:B------:R-:W-:Y:S01]  /*9390*/  LDGSTS.E [R13+0x8000], desc[UR16][R160.64], !P0 ;  /* 0x08000000a00d7fae */ /* 0x000fe2000c121850 */
[----:B----4-:R-:W-:-:S03]  /*93a0*/  IMAD.WIDE R162, R5, 0x4, R180 ;  /* 0x0000000405a27825 */ /* 0x010fc600078e02b4 */
[----:B------:R-:W4:Y:S01]  /*93b0*/  LDL.LU.64 R180, [R1+0x50] ;  /* 0x0000500001b47983 */ /* 0x000f220000300a00 */
[----:B------:R-:W-:-:S03]  /*93c0*/  IMAD.WIDE R164, R5, 0x4, R6 ;  /* 0x0000000405a47825 */ /* 0x000fc600078e0206 */
[----:B------:R-:W4:Y:S04]  /*93d0*/  LDL.LU.64 R6, [R1+0x30] ;  /* 0x0000300001067983 */ /* 0x000f280000300a00 */
[----:B------:R1:W-:Y:S04]  /*93e0*/  STL.64 [R1+0x40], R210 ;  /* 0x000040d201007387 */ /* 0x0003e80000100a00 */
[----:B------:R1:W-:Y:S04]  /*93f0*/  STL.64 [R1+0x60], R208 ;  /* 0x000060d001007387 */ /* 0x0003e80000100a00 */
[----:B------:R1:W-:Y:S01]  /*9400*/  STL.64 [R1+0x100], R206 ;  /* 0x000100ce01007387 */ /* 0x0003e20000100a00 */
[----:B------:R-:W-:-:S03]  /*9410*/  IMAD.WIDE R24, R5, 0x4, R2 ;  /* 0x0000000405187825 */ /* 0x000fc600078e0202 */
[----:B------:R1:W-:Y:S04]  /*9420*/  STL.64 [R1+0x108], R204 ;  /* 0x000108cc01007387 */ /* 0x0003e80000100a00 */
[----:B------:R1:W-:Y:S01]  /*9430*/  STL.64 [R1+0x110], R248 ;  /* 0x000110f801007387 */ /* 0x0003e20000100a00 */
[----:B------:R-:W-:-:S03]  /*9440*/  IMAD.WIDE R32, R5, 0x4, R16 ;  /* 0x0000000405207825 */ /* 0x000fc600078e0210 */
[----:B------:R-:W4:Y:S01]  /*9450*/  LDL.LU.64 R2, [R1+0x10] ;  /* 0x0000100001027983 */ /* 0x000f220000300a00 */
[----:B------:R-:W-:-:S03]  /*9460*/  IMAD.WIDE R40, R5, 0x4, R22 ;  /* 0x0000000405287825 */ /* 0x000fc600078e0216 */
[----:B------:R1:W-:Y:S04]  /*9470*/  STL.64 [R1+0x118], R202 ;  /* 0x000118ca01007387 */ /* 0x0003e80000100a00 */
[----:B------:R1:W-:Y:S04]  /*9480*/  STL.64 [R1+0x120], R200 ;  /* 0x000120c801007387 */ /* 0x0003e80000100a00 */
[----:B------:R-:W4:Y:S04]  /*9490*/  LDL.LU.64 R16, [R1+0x28] ;  /* 0x0000280001107983 */ /* 0x000f280000300a00 */
[----:B------:R-:W4:Y:S01]  /*94a0*/  LDL.LU.64 R22, [R1+0x8] ;  /* 0x0000080001167983 */ /* 0x000f220000300a00 */
        /* <DEDUP_REMOVED lines=8> */
[----:B------:R-:W-:-:S04]  /*9530*/  IMAD.WIDE R156, R4, 0x4, R176 ;  /* 0x00000004049c7825 */ /* 0x000fc800078e02b0 */
[----:B------:R-:W-:Y:S01]  /*9540*/  IMAD.WIDE R154, R4, 0x4, R178 ;  /* 0x00000004049a7825 */ /* 0x000fe200078e02b2 */
[----:B------:R-:W-:Y:S01]  /*9550*/  LDGSTS.E [R13+0x8008], desc[UR16][R156.64], !P0 ;  /* 0x080080009c0d7fae */ /* 0x000fe2000c121850 */
[----:B------:R-:W-:-:S04]  /*9560*/  LOP3.LUT P0, RZ, R251, 0x20000000, RZ, 0xc0, !PT ;  /* 0x20000000fbff7812 */ /* 0x000fc8000780c0ff */
[----:B------:R-:W-:Y:S01]  /*9570*/  LDGSTS.E [R13+0x800c], desc[UR16][R154.64], !P3 ;  /* 0x0800c0009a0d7fae */ /* 0x000fe2000d921850 */
[----:B------:R-:W-:-:S04]  /*9580*/  IMAD.WIDE R236, R4, 0x4, R236 ;  /* 0x0000000404ec7825 */ /* 0x000fc800078e02ec */
[----:B------:R-:W-:-:S04]  /*9590*/  IMAD.WIDE R238, R4, 0x4, R238 ;  /* 0x0000000404ee7825 */ /* 0x000fc800078e02ee */
[----:B------:R-:W-:Y:S01]  /*95a0*/  LDGSTS.E [R13+0xc000], desc[UR16][R236.64], !P0 ;  /* 0x0c000000ec0d7fae */ /* 0x000fe2000c121850 */
[----:B---3--:R-:W-:-:S05]  /*95b0*/  VIADD R0, R0, 0xffffff82 ;  /* 0xffffff8200007836 */ /* 0x008fca0000000000 */
[----:B------:R-:W-:Y:S01]  /*95c0*/  ISETP.GE.U32.AND P3, PT, R0, 0x7fffff43, PT ;  /* 0x7fffff430000780c */ /* 0x000fe20003f66070 */
[C---:B------:R-:W-:Y:S01]  /*95d0*/  IMAD.WIDE R240, R4.reuse, 0x4, R240 ;  /* 0x0000000404f07825 */ /* 0x040fe200078e02f0 */
[----:B------:R-:W-:Y:S01]  /*95e0*/  LOP3.LUT P0, RZ, R251, 0x10000000, RZ, 0xc0, !PT ;  /* 0x10000000fbff7812 */ /* 0x000fe2000780c0ff */
[----:B------:R-:W3:Y:S02]  /*95f0*/  LDC R0, c[0x0][0x230] ;  /* 0x00008c00ff007b82 */ /* 0x000ee40000000800 */
[----:B------:R-:W-:-:S04]  /*9600*/  IMAD.WIDE R242, R4, 0x4, R242 ;  /* 0x0000000404f27825 */ /* 0x000fc800078e02f2 */
[----:B------:R-:W-:-:S04]  /*9610*/  IMAD.WIDE R166, R5, 0x4, R10 ;  /* 0x0000000405a67825 */ /* 0x000fc800078e020a */
[----:B------:R-:W-:Y:S01]  /*9620*/  VIADD R116, R116, 0xfffffe82 ;  /* 0xfffffe8274747836 */ /* 0x000fe20000000000 */
[----:B------:R-:W-:Y:S01]  /*9630*/  LDGSTS.E [R13+0xc004], desc[UR16][R238.64], !P3 ;  /* 0x0c004000ee0d7fae */ /* 0x000fe2000d921850 */
[----:B------:R-:W-:-:S03]  /*9640*/  IMAD.WIDE R10, R5, 0x4, R112 ;  /* 0x00000004050a7825 */ /* 0x000fc600078e0270 */
[----:B------:R-:W-:Y:S01]  /*9650*/  LDGSTS.E [R13+0xc008], desc[UR16][R240.64], !P1 ;  /* 0x0c008000f00d7fae */ /* 0x000fe2000c921850 */
[----:B------:R-:W-:-:S03]  /*9660*/  IMAD.WIDE R198, R5, 0x4, R50 ;  /* 0x0000000405c67825 */ /* 0x000fc600078e0232 */
[----:B------:R-:W-:Y:S01]  /*9670*/  LDGSTS.E [R13+0xc00c], desc[UR16][R242.64], !P2 ;  /* 0x0c00c000f20d7fae */ /* 0x000fe2000d121850 */
[----:B------:R-:W-:Y:S01]  /*9680*/  IMAD.WIDE R196, R5, 0x4, R58 ;  /* 0x0000000405c47825 */ /* 0x000fe200078e023a */
[----:B------:R-:W-:-:S03]  /*9690*/  ISETP.GE.U32.AND P2, PT, R116, 0x7ffffe43, PT ;  /* 0x7ffffe437400780c */ /* 0x000fc60003f46070 */
[C---:B------:R-:W-:Y:S01]  /*96a0*/  IMAD.WIDE R194, R5.reuse, 0x4, R66 ;  /* 0x0000000405c27825 */ /* 0x040fe200078e0242 */
[----:B------:R3:W-:Y:S03]  /*96b0*/  STL.64 [R1+0x128], R10 ;  /* 0x0001280a01007387 */ /* 0x0007e60000100a00 */
[----:B------:R-:W-:Y:S01]  /*96c0*/  IMAD.WIDE R192, R5, 0x4, R74 ;  /* 0x0000000405c07825 */ /* 0x000fe200078e024a */
[----:B------:R3:W-:Y:S03]  /*96d0*/  STL.64 [R1], R198 ;  /* 0x000000c601007387 */ /* 0x0007e60000100a00 */
[----:B------:R-:W-:Y:S02]  /*96e0*/  VIADD R9, R117, 0xfffffe81 ;  /* 0xfffffe8175097836 */ /* 0x000fe40000000000 */
[C---:B------:R-:W-:Y:S01]  /*96f0*/  IMAD.WIDE R190, R5.reuse, 0x4, R82 ;  /* 0x0000000405be7825 */ /* 0x040fe200078e0252 */
[----:B------:R3:W-:Y:S03]  /*9700*/  STL.64 [R1+0x18], R196 ;  /* 0x000018c401007387 */ /* 0x0007e60000100a00 */
[C---:B------:R-:W-:Y:S01]  /*9710*/  IMAD.WIDE R116, R5.reuse, 0x4, R182 ;  /* 0x0000000405747825 */ /* 0x040fe200078e02b6 */
[----:B------:R3:W-:Y:S03]  /*9720*/  STL.64 [R1+0x20], R194 ;  /* 0x000020c201007387 */ /* 0x0007e60000100a00 */
[C---:B------:R-:W-:Y:S01]  /*9730*/  IMAD.WIDE R188, R5.reuse, 0x4, R90 ;  /* 0x0000000405bc7825 */ /* 0x040fe200078e025a */
[----:B------:R3:W-:Y:S03]  /*9740*/  STL.64 [R1+0x38], R192 ;  /* 0x000038c001007387 */ /* 0x0007e60000100a00 */
[C---:B------:R-:W-:Y:S01]  /*9750*/  IMAD.WIDE R186, R5.reuse, 0x4, R98 ;  /* 0x0000000405ba7825 */ /* 0x040fe200078e0262 */
[----:B------:R3:W-:Y:S03]  /*9760*/  STL.64 [R1+0x58], R190 ;  /* 0x000058be01007387 */ /* 0x0007e60000100a00 */
[C---:B------:R-:W-:Y:S01]  /*9770*/  IMAD.WIDE R184, R5.reuse, 0x4, R106 ;  /* 0x0000000405b87825 */ /* 0x040fe200078e026a */
[----:B------:R-:W0:Y:S03]  /*9780*/  LDGDEPBAR ;  /* 0x00000000000079af */ /* 0x000e260000000000 */
[C---:B------:R-:W-:Y:S01]  /*9790*/  IMAD.WIDE R176, R5.reuse, 0x4, R48 ;  /* 0x0000000405b07825 */ /* 0x040fe200078e0230 */
[----:B------:R3:W-:Y:S03]  /*97a0*/  STL.64 [R1+0xd8], R188 ;  /* 0x0000d8bc01007387 */ /* 0x0007e60000100a00 */
[C---:B------:R-:W-:Y:S01]  /*97b0*/  IMAD.WIDE R182, R5.reuse, 0x4, R114 ;  /* 0x0000000405b67825 */ /* 0x040fe200078e0272 */
[----:B------:R-:W-:Y:S03]  /*97c0*/  LDGSTS.E [R12+0x48000], desc[UR16][R116.64], P0 ;  /* 0x48000000740c7fae */ /* 0x000fe60008121850 */
[----:B------:R-:W-:Y:S01]  /*97d0*/  IMAD.WIDE R174, R5, 0x4, R42 ;  /* 0x0000000405ae7825 */ /* 0x000fe200078e022a */
[----:B------:R3:W-:Y:S01]  /*97e0*/  STL.64 [R1+0xe0], R186 ;  /* 0x0000e0ba01007387 */ /* 0x0007e20000100a00 */
[----:B------:R-:W-:-:S03]  /*97f0*/  ISETP.GE.U32.AND P1, PT, R9, 0x7ffffe42, PT ;  /* 0x7ffffe420900780c */ /* 0x000fc60003f26070 */
[----:B------:R-:W-:Y:S01]  /*9800*/  LDGSTS.E [R12+0x48400], desc[UR16][R162.64], P0 ;  /* 0x48400000a20c7fae */ /* 0x000fe20008121850 */
[----:B--2---:R-:W-:-:S03]  /*9810*/  IMAD.WIDE R8, R5, 0x4, R14 ;  /* 0x0000000405087825 */ /* 0x004fc600078e020e */
[----:B------:R2:W-:Y:S04]  /*9820*/  STL.64 [R1+0xe8], R184 ;  /* 0x0000e8b801007387 */ /* 0x0005e80000100a00 */
[----:B------:R-:W-:Y:S04]  /*9830*/  LDGSTS.E [R12+0x48800], desc[UR16][R164.64], P0 ;  /* 0x48800000a40c7fae */ /* 0x000fe80008121850 */
[----:B------:R2:W-:Y:S04]  /*9840*/  STL.64 [R1+0xf8], R182 ;  /* 0x0000f8b601007387 */ /* 0x0005e80000100a00 */
[----:B------:R-:W-:Y:S04]  /*9850*/  LDGSTS.E [R12+0x48c00], desc[UR16][R166.64], P0 ;  /* 0x48c00000a60c7fae */ /* 0x000fe80008121850 */
[----:B------:R-:W2:Y:S04]  /*9860*/  LDL.LU.64 R14, [R1+0x48] ;  /* 0x00004800010e7983 */ /* 0x000ea80000300a00 */
        /* <DEDUP_REMOVED lines=11> */
[----:B------:R-:W-:Y:S01]  /*9920*/  LDGSTS.E [R12+0x4bc00], desc[UR16][R10.64], P0 ;  /* 0x4bc000000a0c7fae */ /* 0x000fe20008121850 */
[----:B----4-:R-:W-:-:S04]  /*9930*/  IMAD.WIDE R42, R5, 0x4, R180 ;  /* 0x00000004052a7825 */ /* 0x010fc800078e02b4 */
[----:B------:R-:W-:-:S04]  /*9940*/  IMAD.WIDE R48, R5, 0x4, R6 ;  /* 0x0000000405307825 */ /* 0x000fc800078e0206 */
[----:B------:R-:W-:-:S04]  /*9950*/  IMAD.WIDE R6, R5, 0x4, R92 ;  /* 0x0000000405067825 */ /* 0x000fc800078e025c */
[C---:B------:R-:W-:Y:S01]  /*9960*/  IMAD.WIDE R180, R5.reuse, 0x4, R100 ;  /* 0x0000000405b47825 */ /* 0x040fe200078e0264 */
[----:B------:R4:W-:Y:S04]  /*9970*/  STL.64 [R1+0xc0], R6 ;  /* 0x0000c00601007387 */ /* 0x0009e80000100a00 */
[----:B------:R4:W-:Y:S01]  /*9980*/  STL.64 [R1+0xc8], R180 ;  /* 0x0000c8b401007387 */ /* 0x0009e20000100a00 */
[----:B------:R-:W-:-:S03]  /*9990*/  IMAD.WIDE R56, R5, 0x4, R16 ;  /* 0x0000000405387825 */ /* 0x000fc600078e0210 */
[----:B------:R-:W4:Y:S01]  /*99a0*/  LDL.LU.64 R16, [R1+0x5f0] ;  /* 0x0005f00001107983 */ /* 0x000f220000300a00 */
[----:B------:R-:W-:-:S03]  /*99b0*/  IMAD.WIDE R58, R5, 0x4, R22 ;  /* 0x00000004053a7825 */ /* 0x000fc600078e0216 */
[----:B------:R-:W4:Y:S04]  /*99c0*/  LDL.LU.64 R22, [R1+0x5e8] ;  /* 0x0005e80001167983 */ /* 0x000f280000300a00 */
[----:B-1----:R-:W4:Y:S04]  /*99d0*/  LDL.LU.64 R210, [R1+0x5e0] ;  /* 0x0005e00001d27983 */ /* 0x002f280000300a00 */
[----:B------:R-:W4:Y:S04]  /*99e0*/  LDL.LU.64 R208, [R1+0x5d8] ;  /* 0x0005d80001d07983 */ /* 0x000f280000300a00 */
[----:B------:R-:W4:Y:S04]  /*99f0*/  LDL.LU.64 R206, [R1+0x5d0] ;  /* 0x0005d00001ce7983 */ /* 0x000f280000300a00 */
[----:B------:R-:W4:Y:S04]  /*9a00*/  LDL.LU.64 R204, [R1+0x5c8] ;  /* 0x0005c80001cc7983 */ /* 0x000f280000300a00 */
[----:B------:R-:W4:Y:S04]  /*9a10*/  LDL.LU.64 R248, [R1+0x5c0] ;  /* 0x0005c00001f87983 */ /* 0x000f280000300a00 */
[----:B------:R-:W4:Y:S04]  /*9a20*/  LDL.LU.64 R202, [R1+0x5b8] ;  /* 0x0005b80001ca7983 */ /* 0x000f280000300a00 */
[----:B------:R-:W4:Y:S04]  /*9a30*/  LDL.LU.64 R200, [R1+0x5b0] ;  /* 0x0005b00001c87983 */ /* 0x000f280000300a00 */
[----:B---3--:R-:W3:Y:S01]  /*9a40*/  LDL.LU.64 R10, [R1+0x5a8] ;  /* 0x0005a800010a7983 */ /* 0x008ee20000300a00 */
        /* <DEDUP_REMOVED lines=12> */
[C---:B------:R-:W-:Y:S01]  /*9b10*/  IMAD.WIDE R178, R5.reuse, 0x4, R84 ;  /* 0x0000000405b27825 */ /* 0x040fe200078e0254 */
        /* <DEDUP_REMOVED lines=20> */
[----:B------:R-:W3:Y:S04]  /*9c60*/  LDL.LU.64 R198, [R1+0x5a0] ;  /* 0x0005a00001c67983 */ /* 0x000ee80000300a00 */
        /* <DEDUP_REMOVED lines=13> */
[----:B--2---:R-:W2:Y:S04]  /*9d40*/  LDL.LU.64 R184, [R1+0x568] ;  /* 0x0005680001b87983 */ /* 0x004ea80000300a00 */
[----:B------:R-:W-:Y:S04]  /*9d50*/  LDGSTS.E [R10+0x4ae00], desc[UR16][R178.64], P0 ;  /* 0x4ae00000b20a7fae */ /* 0x000fe80008121850 */
[----:B------:R-:W3:Y:S04]  /*9d60*/  LDL.LU.64 R182, [R1+0x560] ;  /* 0x0005600001b67983 */ /* 0x000ee80000300a00 */
[----:B------:R-:W-:Y:S01]  /*9d70*/  LDGSTS.E [R10+0x4b200], desc[UR16][R6.64], P0 ;  /* 0x4b200000060a7fae */ /* 0x000fe20008121850 */
[----:B------:R-:W-:-:S03]  /*9d80*/  IMAD.WIDE R2, R5, 0x4, R108 ;  /* 0x0000000405027825 */ /* 0x000fc600078e026c */
[----:B------:R1:W-:Y:S01]  /*9d90*/  LDGSTS.E [R10+0x4b600], desc[UR16][R180.64], P0 ;  /* 0x4b600000b40a7fae */ /* 0x0003e20008121850 */
[----:B------:R-:W-:-:S03]  /*9da0*/  IMAD.WIDE R14, R5, 0x4, R14 ;  /* 0x00000004050e7825 */ /* 0x000fc600078e020e */
[----:B------:R-:W-:Y:S04]  /*9db0*/  LDGSTS.E [R10+0x4ba00], desc[UR16][R2.64], P0 ;  /* 0x4ba00000020a7fae */ /* 0x000fe80008121850 */
[----:B----4-:R-:W4:Y:S01]  /*9dc0*/  LDL.LU.64 R6, [R1+0x558] ;  /* 0x0005580001067983 */ /* 0x010f220000300a00 */
[----:B------:R-:W-:-:S03]  /*9dd0*/  IMAD.WIDE R22, R5, 0x4, R22 ;  /* 0x0000000405167825 */ /* 0x000fc600078e0216 */
[----:B------:R-:W-:Y:S01]  /*9de0*/  LDGSTS.E [R10+0x4be00], desc[UR16][R8.64], P0 ;  /* 0x4be00000080a7fae */ /* 0x000fe20008121850 */
[----:B------:R-:W-:-:S03]  /*9df0*/  IMAD.WIDE R30, R5, 0x4, R30 ;  /* 0x00000004051e7825 */ /* 0x000fc600078e021e */
[----:B------:R-:W2:Y:S01]  /*9e00*/  LDL.LU.64 R180, [R1+0xa8] ;  /* 0x0000a80001b47983 */ /* 0x000ea20000300a00 */
        /* <DEDUP_REMOVED lines=10> */
[----:B------:R1:W-:Y:S03]  /*9eb0*/  STL.64 [R1+0x540], R10 ;  /* 0x0005400a01007387 */ /* 0x0003e60000100a00 */
[----:B------:R-:W-:Y:S01]  /*9ec0*/  IMAD.WIDE R16, R5, 0x4, R16 ;  /* 0x0000000405107825 */ /* 0x000fe200078e0210 */
[----:B-1----:R-:W3:Y:S04]  /*9ed0*/  LDL.LU.64 R10, [R1+0xb8] ;  /* 0x0000b800010a7983 */ /* 0x002ee80000300a00 */
[----:B----4-:R-:W-:Y:S04]  /*9ee0*/  LDGSTS.E [R7+0x48300], desc[UR16][R14.64], P0 ;  /* 0x483000000e077fae */ /* 0x010fe80008121850 */
        /* <DEDUP_REMOVED lines=15> */
[----:B------:R1:W-:Y:S01]  /*9fe0*/  STL.64 [R1+0x4d0], R6 ;  /* 0x0004d00601007387 */ /* 0x0003e20000100a00 */
[----:B------:R-:W-:-:S03]  /*9ff0*/  VIADD R0, R0, 0xffffff7f ;  /* 0xffffff7f00007836 */ /* 0x000fc60000000000 */
[----:B------:R-:W0:Y:S04]  /*a000*/  LDGDEPBAR ;  /* 0x00000000000079af */ /* 0x000e280000000000 */
[----:B-1----:R-:W4:Y:S01]  /*a010*/  LDL.LU.64 R6, [R1+0xb0] ;  /* 0x0000b00001067983 */ /* 0x002f220000300a00 */
[----:B------:R-:W-:Y:S02]  /*a020*/  ISETP.GE.U32.AND P3, PT, R0, 0x7fffff40, PT ;  /* 0x7fffff400000780c */ /* 0x000fe40003f66070 */
[----:B------:R-:W1:Y:S01]  /*a030*/  LDC R0, c[0x0][0x230] ;  /* 0x00008c00ff007b82 */ /* 0x000e620000000800 */
[----:B---3--:R-:W-:-:S07]  /*a040*/  IMAD.WIDE R64, R4, 0x4, R10 ;  /* 0x0000000404407825 */ /* 0x008fce00078e020a */
[----:B------:R-:W-:Y:S01]  /*a050*/  BAR.SYNC.DEFER_BLOCKING 0x0 ;  /* 0x0000000000007b1d */ /* 0x000fe20000010000 */
[----:B------:R-:W-:Y:S02]  /*a060*/  VIADD R252, R252, 0xffffff7c ;  /* 0xffffff7cfcfc7836 */ /* 0x000fe40000000000 */
[----:B--2---:R-:W-:-:S03]  /*a070*/  IMAD.WIDE R114, R4, 0x4, R180 ;  /* 0x0000000404727825 */ /* 0x004fc600078e02b4 */
[----:B------:R-:W2:Y:S01]  /*a080*/  LDL.LU.64 R10, [R1+0xa0] ;  /* 0x0000a000010a7983 */ /* 0x000ea20000300a00 */
[----:B-1----:R-:W-:-:S03]  /*a090*/  VIADD R0, R0, 0xffffff7e ;  /* 0xffffff7e00007836 */ /* 0x002fc60000000000 */
[----:B------:R-:W-:Y:S01]  /*a0a0*/  @!PT LDS RZ, [RZ] ;  /* 0x00000000fffff984 */ /* 0x000fe20000000800 */
[----:B------:R-:W-:Y:S01]  /*a0b0*/  @!PT LDS RZ, [RZ] ;  /* 0x00000000fffff984 */ /* 0x000fe20000000800 */
[----:B------:R-:W-:Y:S01]  /*a0c0*/  @!PT LDS RZ, [RZ] ;  /* 0x00000000fffff984 */ /* 0x000fe20000000800 */
[----:B------:R-:W-:Y:S02]  /*a0d0*/  LDGSTS.E [R250+0x10000], desc[UR16][R64.64], !P3 ;  /* 0x1000000040fa7fae */ /* 0x000fe4000d921850 */
[----:B------:R-:W-:Y:S01]  /*a0e0*/  ISETP.GE.U32.AND P0, PT, R0, 0x7fffff3f, PT ;  /* 0x7fffff3f0000780c */ /* 0x000fe20003f06070 */
[C---:B------:R-:W-:Y:S01]  /*a0f0*/  IMAD.WIDE R106, R4.reuse, 0x4, R184 ;  /* 0x00000004046a7825 */ /* 0x040fe200078e02b8 */
[----:B------:R-:W1:Y:S03]  /*a100*/  LDC R0, c[0x0][0x230] ;  /* 0x00008c00ff007b82 */ /* 0x000e660000000800 */
[----:B------:R-:W-:-:S04]  /*a110*/  IMAD.WIDE R104, R4, 0x4, R186 ;  /* 0x0000000404687825 */ /* 0x000fc800078e02ba */
[----:B----4-:R-:W-:Y:S02]  /*a120*/  IMAD.WIDE R120, R4, 0x4, R6 ;  /* 0x0000000404787825 */ /* 0x010fe400078e0206 */
[----:B------:R-:W3:Y:S04]  /*a130*/  LDL.LU.64 R6, [R1+0x98] ;  /* 0x0000980001067983 */ /* 0x000ee80000300a00 */
[----:B------:R-:W-:Y:S01]  /*a140*/  LDGSTS.E [R250+0x10004], desc[UR16][R120.64], !P0 ;  /* 0x1000400078fa7fae */ /* 0x000fe2000c121850 */
[----:B------:R-:W-:-:S03]  /*a150*/  ISETP.GE.U32.AND P0, PT, R252, 0x7fffff3d, PT ;  /* 0x7fffff3dfc00780c */ /* 0x000fc60003f06070 */
[----:B------:R-:W4:Y:S04]  /*a160*/  LDL.LU R252, [R1+0x550] ;  /* 0x0005500001fc7983 */ /* 0x000f280000300800 */
[----:B------:R-:W3:Y:S04]  /*a170*/  LDL.LU.64 R180, [R1+0x548] ;  /* 0x0005480001b47983 */ /* 0x000ee80000300a00 */
[----:B------:R-:W4:Y:S04]  /*a180*/  LDL.LU.64 R184, [R1+0x90] ;  /* 0x0000900001b87983 */ /* 0x000f280000300a00 */
[----:B------:R-:W4:Y:S01]  /*a190*/  LDL.LU.64 R186, [R1+0x88] ;  /* 0x0000880001ba7983 */ /* 0x000f220000300a00 */
[----:B-1----:R-:W-:-:S05]  /*a1a0*/  VIADD R0, R0, 0xffffff7d ;  /* 0xffffff7d00007836 */ /* 0x002fca0000000000 */
[----:B------:R-:W-:Y:S02]  /*a1b0*/  ISETP.GE.U32.AND P3, PT, R0, 0x7fffff3e, PT ;  /* 0x7fffff3e0000780c */ /* 0x000fe40003f66070 */
[----:B------:R-:W1:Y:S01]  /*a1c0*/  LDC R0, c[0x0][0x230] ;  /* 0x00008c00ff007b82 */ /* 0x000e620000000800 */
[----:B------:R-:W-:-:S10]  /*a1d0*/  IMAD.WIDE R118, R4, 0x4, R118 ;  /* 0x0000000404767825 */ /* 0x000fd400078e0276 */
[----:B------:R-:W-:Y:S04]  /*a1e0*/  LDGSTS.E [R250+0x10008], desc[UR16][R118.64], !P3 ;  /* 0x1000800076fa7fae */ /* 0x000fe8000d921850 */
[----:B------:R-:W-:Y:S01]  /*a1f0*/  LDGSTS.E [R250+0x1000c], desc[UR16][R114.64], !P0 ;  /* 0x1000c00072fa7fae */ /* 0x000fe2000c121850 */
[----:B------:R-:W-:Y:S01]  /*a200*/  IMAD.WIDE R108, R4, 0x4, R182 ;  /* 0x00000004046c7825 */ /* 0x000fe200078e02b6 */
[----:B-1----:R-:W-:-:S04]  /*a210*/  IADD3 R0, R0, -0xa1, RZ ;  /* 0xffffff5f00007810 */ /* 0x002fc80007ffe0ff */
[----:B------:R-:W-:Y:S02]  /*a220*/  ISETP.GE.U32.AND P3, PT, R0, 0x7fffff20, PT ;  /* 0x7fffff200000780c */ /* 0x000fe40003f66070 */
[----:B------:R-:W1:Y:S01]  /*a230*/  LDC R0, c[0x0][0x230] ;  /* 0x00008c00ff007b82 */ /* 0x000e620000000800 */
[----:B--2---:R-:W-:-:S04]  /*a240*/  IMAD.WIDE R100, R4, 0x4, R10 ;  /* 0x0000000404647825 */ /* 0x004fc800078e020a */
[----:B-1----:R-:W-:Y:S02]  /*a250*/  VIADD R0, R0, 0xffffff5d ;  /* 0xffffff5d00007836 */ /* 0x002fe40000000000 */
[C---:B---3--:R-:W-:Y:S02]  /*a260*/  IMAD.WIDE R112, R4.reuse, 0x4, R180 ;  /* 0x0000000404707825 */ /* 0x048fe400078e02b4 */
[----:B------:R-:W1:Y:S02]  /*a270*/  LDC R181, c[0x0][0x230] ;  /* 0x00008c00ffb57b82 */ /* 0x000e640000000800 */
[----:B------:R-:W-:Y:S01]  /*a280*/  IMAD.WIDE R98, R4, 0x4, R6 ;  /* 0x0000000404627825 */ /* 0x000fe200078e0206 */
[----:B------:R-:W-:Y:S03]  /*a290*/  LDGSTS.E [R250+0x14000], desc[UR16][R112.64], !P3 ;  /* 0x1400000070fa7fae */ /* 0x000fe6000d921850 */
[----:B-1----:R-:W-:-:S05]  /*a2a0*/  VIADD R181, R181, 0xffffff5e ;  /* 0xffffff5eb5b57836 */ /* 0x002fca0000000000 */
[----:B------:R-:W-:Y:S02]  /*a2b0*/  ISETP.GE.U32.AND P0, PT, R181, 0x7fffff1f, PT ;  /* 0x7fffff1fb500780c */ /* 0x000fe40003f06070 */
[----:B------:R-:W2:Y:S04]  /*a2c0*/  LDL.LU.64 R180, [R1+0x80] ;  /* 0x0000800001b47983 */ /* 0x000ea80000300a00 */
[----:B------:R-:W3:Y:S04]  /*a2d0*/  LDL.LU.64 R182, [R1+0x78] ;  /* 0x0000780001b67983 */ /* 0x000ee80000300a00 */
[----:B------:R-:W3:Y:S04]  /*a2e0*/  LDL.LU.64 R10, [R1+0x70] ;  /* 0x00007000010a7983 */ /* 0x000ee80000300a00 */
[----:B------:R-:W3:Y:S01]  /*a2f0*/  LDL.LU.64 R6, [R1+0x68] ;  /* 0x0000680001067983 */ /* 0x000ee20000300a00 */
[----:B------:R-:W-:-:S02]  /*a300*/  ISETP.GE.U32.AND P3, PT, R0, 0x7fffff1e, PT ;  /* 0x7fffff1e0000780c */ /* 0x000fc40003f66070 */
[----:B------:R-:W1:Y:S01]  /*a310*/  LDC R0, c[0x0][0x230] ;  /* 0x00008c00ff007b82 */ /* 0x000e620000000800 */
[----:B------:R-:W-:Y:S10]  /*a320*/  LDGSTS.E [R250+0x14004], desc[UR16][R108.64], !P0 ;  /* 0x140040006cfa7fae */ /* 0x000ff4000c121850 */
[----:B------:R-:W-:Y:S01]  /*a330*/  LDGSTS.E [R250+0x14008], desc[UR16][R106.64], !P3 ;  /* 0x140080006afa7fae */ /* 0x000fe2000d921850 */
[----:B-1----:R-:W-:-:S05]  /*a340*/  VIADD R0, R0, 0xffffff5c ;  /* 0xffffff5c00007836 */ /* 0x002fca0000000000 */
[----:B------:R-:W-:Y:S02]  /*a350*/  ISETP.GE.U32.AND P0, PT, R0, 0x7fffff1d, PT ;  /* 0x7fffff1d0000780c */ /* 0x000fe40003f06070 */
[----:B------:R-:W1:Y:S11]  /*a360*/  LDC R0, c[0x0][0x230] ;  /* 0x00008c00ff007b82 */ /* 0x000e760000000800 */
        /* <DEDUP_REMOVED lines=11> */
[----:B------:R-:W1:Y:S01]  /*a420*/  LDC R0, c[0x0][0x230] ;  /* 0x00008c00ff007b82 */ /* 0x000e620000000800 */
[----:B----4-:R-:W-:-:S07]  /*a430*/  IMAD.WIDE R96, R4, 0x4, R184 ;  /* 0x0000000404607825 */ /* 0x010fce00078e02b8 */
[----:B------:R-:W4:Y:S01]  /*a440*/  LDC R185, c[0x0][0x230] ;  /* 0x00008c00ffb97b82 */ /* 0x000f220000000800 */
[----:B------:R-:W-:Y:S02]  /*a450*/  IMAD.WIDE R92, R4, 0x4, R186 ;  /* 0x00000004045c7825 */ /* 0x000fe400078e02ba */
[----:B------:R-:W-:Y:S02]  /*a460*/  LDGSTS.E [R249+0x10008], desc[UR16][R96.64], !P3 ;  /* 0x1000800060f97fae */ /* 0x000fe4000d921850 */
[----:B-1----:R-:W-:-:S05]  /*a470*/  VIADD R0, R0, 0xffffff78 ;  /* 0xffffff7800007836 */ /* 0x002fca0000000000 */
[----:B------:R-:W-:Y:S02]  /*a480*/  ISETP.GE.U32.AND P0, PT, R0, 0x7fffff39, PT ;  /* 0x7fffff390000780c */ /* 0x000fe40003f06070 */
[----:B------:R-:W1:Y:S11]  /*a490*/  LDC R0, c[0x0][0x230] ;  /* 0x00008c00ff007b82 */ /* 0x000e760000000800 */
[----:B------:R-:W-:Y:S01]  /*a4a0*/  LDGSTS.E [R249+0x1000c], desc[UR16][R92.64], !P0 ;  /* 0x1000c0005cf97fae */ /* 0x000fe2000c121850 */
[----:B-1----:R-:W-:-:S05]  /*a4b0*/  VIADD R0, R0, 0xffffff5a ;  /* 0xffffff5a00007836 */ /* 0x002fca0000000000 */
[----:B------:R-:W-:Y:S02]  /*a4c0*/  ISETP.GE.U32.AND P0, PT, R0, 0x7fffff1b, PT ;  /* 0x7fffff1b0000780c */ /* 0x000fe40003f06070 */
[----:B------:R-:W1:Y:S01]  /*a4d0*/  LDC R0, c[0x0][0x230] ;  /* 0x00008c00ff007b82 */ /* 0x000e620000000800 */
[----:B----4-:R-:W-:-:S05]  /*a4e0*/  VIADD R185, R185, 0xffffff5b ;  /* 0xffffff5bb9b97836 */ /* 0x010fca0000000000 */
[----:B------:R-:W-:Y:S02]  /*a4f0*/  ISETP.GE.U32.AND P3, PT, R185, 0x7fffff1c, PT ;  /* 0x7fffff1cb900780c */ /* 0x000fe40003f66070 */
[----:B------:R-:W4:Y:S01]  /*a500*/  LDC R185, c[0x0][0x230] ;  /* 0x00008c00ffb97b82 */ /* 0x000f220000000800 */
[----:B------:R-:W-:-:S04]  /*a510*/  IMAD.WIDE R90, R4, 0x4, R188 ;  /* 0x00000004045a7825 */ /* 0x000fc800078e02bc */
[----:B------:R-:W-:-:S06]  /*a520*/  IMAD.WIDE R88, R4, 0x4, R190 ;  /* 0x0000000404587825 */ /* 0x000fcc00078e02be */
[----:B------:R-:W-:Y:S04]  /*a530*/  LDGSTS.E [R249+0x14000], desc[UR16][R90.64], !P3 ;  /* 0x140000005af97fae */ /* 0x000fe8000d921850 */
        /* <DEDUP_REMOVED lines=15> */
[----:B------:R-:W-:Y:S01]  /*a630*/  ISETP.GE.U32.AND P3, PT, R185, 0x7fffff38, PT ;  /* 0x7fffff38b900780c */ /* 0x000fe20003f66070 */
[----:B-1----:R-:W-:Y:S02]  /*a640*/  VIADD R0, R0, 0xffffff74 ;  /* 0xffffff7400007836 */ /* 0x002fe40000000000 */
[C---:B--2---:R-:W-:Y:S02]  /*a650*/  IMAD.WIDE R80, R4.reuse, 0x4, R180 ;  /* 0x0000000404507825 */ /* 0x044fe400078e02b4 */
[----:B------:R-:W1:Y:S02]  /*a660*/  LDC R181, c[0x0][0x230] ;  /* 0x00008c00ffb57b82 */ /* 0x000e640000000800 */
[----:B---3--:R-:W-:-:S06]  /*a670*/  IMAD.WIDE R74, R4, 0x4, R182 ;  /* 0x00000004044a7825 */ /* 0x008fcc00078e02b6 */
[----:B------:R-:W-:Y:S04]  /*a680*/  LDGSTS.E [R248+0x10000], desc[UR16][R80.64], !P3 ;  /* 0x1000000050f87fae */ /* 0x000fe8000d921850 */
[----:B------:R-:W-:Y:S01]  /*a690*/  LDGSTS.E [R248+0x10004], desc[UR16][R74.64], !P0 ;  /* 0x100040004af87fae */ /* 0x000fe2000c121850 */
[----:B------:R-:W-:Y:S02]  /*a6a0*/  ISETP.GE.U32.AND P0, PT, R0, 0x7fffff35, PT ;  /* 0x7fffff350000780c */ /* 0x000fe40003f06070 */
[----:B------:R-:W2:Y:S01]  /*a6b0*/  LDC R0, c[0x0][0x230] ;  /* 0x00008c00ff007b82 */ /* 0x000ea20000000800 */
[----:B------:R-:W-:-:S07]  /*a6c0*/  IMAD.WIDE R72, R4, 0x4, R10 ;  /* 0x0000000404487825 */ /* 0x000fce00078e020a */
[----:B------:R-:W3:Y:S01]  /*a6d0*/  LDC R11, c[0x0][0x230] ;  /* 0x00008c00ff0b7b82 */ /* 0x000ee20000000800 */
[----:B-1----:R-:W-:-:S05]  /*a6e0*/  VIADD R181, R181, 0xffffff75 ;  /* 0xffffff75b5b57836 */ /* 0x002fca0000000000 */
[----:B------:R-:W-:Y:S01]  /*a6f0*/  ISETP.GE.U32.AND P3, PT, R181, 0x7fffff36, PT ;  /* 0x7fffff36b500780c */ /* 0x000fe20003f66070 */
[----:B------:R-:W-:-:S04]  /*a700*/  IMAD.WIDE R66, R4, 0x4, R6 ;  /* 0x0000000404427825 */ /* 0x000fc800078e0206 */
[----:B--2---:R-:W-:-:S08]  /*a710*/  VIADD R0, R0, 0xffffff56 ;  /* 0xffffff5600007836 */ /* 0x004fd00000000000 */
[----:B------:R-:W-:Y:S04]  /*a720*/  LDGSTS.E [R248+0x10008], desc[UR16][R72.64], !P3 ;  /* 0x1000800048f87fae */ /* 0x000fe8000d921850 */
[----:B------:R-:W-:Y:S01]  /*a730*/  LDGSTS.E [R248+0x1000c], desc[UR16][R66.64], !P0 ;  /* 0x1000c00042f87fae */ /* 0x000fe2000c121850 */
[----:B------:R-:W-:Y:S02]  /*a740*/  ISETP.GE.U32.AND P0, PT, R0, 0x7fffff17, PT ;  /* 0x7fffff170000780c */ /* 0x000fe40003f06070 */
[----:B------:R-:W1:Y:S01]  /*a750*/  LDC R0, c[0x0][0x230] ;  /* 0x00008c00ff007b82 */ /* 0x000e620000000800 */
[----:B---3--:R-:W-:-:S05]  /*a760*/  VIADD R11, R11, 0xffffff57 ;  /* 0xffffff570b0b7836 */ /* 0x008fca0000000000 */
[----:B------:R-:W-:Y:S01]  /*a770*/  ISETP.GE.U32.AND P3, PT, R11, 0x7fffff18, PT ;  /* 0x7fffff180b00780c */ /* 0x000fe20003f66070 */
[----:B------:R-:W-:Y:S01]  /*a780*/  IMAD.WIDE R196, R4, 0x4, R196 ;  /* 0x0000000404c47825 */ /* 0x000fe200078e02c4 */
[----:B------:R-:W2:Y:S11]  /*a790*/  LDC R11, c[0x0][0x230] ;  /* 0x00008c00ff0b7b82 */ /* 0x000eb60000000800 */
[----:B------:R-:W-:Y:S01]  /*a7a0*/  LDGSTS.E [R248+0x14000], desc[UR16][R196.64], !P3 ;  /* 0x14000000c4f87fae */ /* 0x000fe2000d921850 */
[----:B-1----:R-:W-:-:S05]  /*a7b0*/  VIADD R0, R0, 0xffffff55 ;  /* 0xffffff5500007836 */ /* 0x002fca0000000000 */
[----:B------:R-:W-:Y:S02]  /*a7c0*/  ISETP.GE.U32.AND P3, PT, R0, 0x7fffff16, PT ;  /* 0x7fffff160000780c */ /* 0x000fe40003f66070 */
[----:B------:R-:W1:Y:S01]  /*a7d0*/  LDC R0, c[0x0][0x230] ;  /* 0x00008c00ff007b82 */ /* 0x000e620000000800 */
[----:B------:R-:W-:-:S05]  /*a7e0*/  IMAD.WIDE R198, R4, 0x4, R198 ;  /* 0x0000000404c67825 */ /* 0x000fca00078e02c6 */
        /* <DEDUP_REMOVED lines=14> */
[----:B------:R-:W-:-:S04]  /*a8d0*/  IMAD.WIDE R128, R4, 0x4, R128 ;  /* 0x0000000404807825 */ /* 0x000fc800078e0280 */
[----:B------:R-:W-:Y:S01]  /*a8e0*/  IMAD.WIDE R126, R4, 0x4, R126 ;  /* 0x00000004047e7825 */ /* 0x000fe200078e027e */
[----:B------:R-:W-:Y:S05]  /*a8f0*/  LDGSTS.E [R247+0x10000], desc[UR16][R128.64], !P3 ;  /* 0x1000000080f77fae */ /* 0x000fea000d921850 */
[----:B------:R-:W-:Y:S01]  /*a900*/  LDGSTS.E [R247+0x10004], desc[UR16][R126.64], !P0 ;  /* 0x100040007ef77fae */ /* 0x000fe2000c121850 */
[----:B-1----:R-:W-:-:S05]  /*a910*/  VIADD R0, R0, 0xffffff70 ;  /* 0xffffff7000007836 */ /* 0x002fca0000000000 */
[----:B------:R-:W-:Y:S02]  /*a920*/  ISETP.GE.U32.AND P0, PT, R0, 0x7fffff31, PT ;  /* 0x7fffff310000780c */ /* 0x000fe40003f06070 */
[----:B------:R-:W1:Y:S01]  /*a930*/  LDC R0, c[0x0][0x230] ;  /* 0x00008c00ff007b82 */ /* 0x000e620000000800 */
[----:B--2---:R-:W-:-:S05]  /*a940*/  VIADD R11, R11, 0xffffff71 ;  /* 0xffffff710b0b7836 */ /* 0x004fca0000000000 */
[----:B------:R-:W-:Y:S02]  /*a950*/  ISETP.GE.U32.AND P3, PT, R11, 0x7fffff32, PT ;  /* 0x7fffff320b00780c */ /* 0x000fe40003f66070 */
[----:B------:R-:W2:Y:S01]  /*a960*/  LDC R11, c[0x0][0x230] ;  /* 0x00008c00ff0b7b82 */ /* 0x000ea20000000800 */
[----:B------:R-:W-:-:S04]  /*a970*/  IMAD.WIDE R124, R4, 0x4, R124 ;  /* 0x00000004047c7825 */ /* 0x000fc800078e027c */
[----:B------:R-:W-:-:S06]  /*a980*/  IMAD.WIDE R122, R4, 0x4, R122 ;  /* 0x00000004047a7825 */ /* 0x000fcc00078e027a */
[----:B------:R-:W-:Y:S04]  /*a990*/  LDGSTS.E [R247+0x10008], desc[UR16][R124.64], !P3 ;  /* 0x100080007cf77fae */ /* 0x000fe8000d921850 */
[----:B------:R-:W-:Y:S01]  /*a9a0*/  LDGSTS.E [R247+0x1000c], desc[UR16][R122.64], !P0 ;  /* 0x1000c0007af77fae */ /* 0x000fe2000c121850 */
[----:B-1----:R-:W-:-:S05]  /*a9b0*/  VIADD R0, R0, 0xffffff52 ;  /* 0xffffff5200007836 */ /* 0x002fca0000000000 */
[----:B------:R-:W-:Y:S02]  /*a9c0*/  ISETP.GE.U32.AND P0, PT, R0, 0x7fffff13, PT ;  /* 0x7fffff130000780c */ /* 0x000fe40003f06070 */
[----:B------:R-:W1:Y:S01]  /*a9d0*/  LDC R0, c[0x0][0x230] ;  /* 0x00008c00ff007b82 */ /* 0x000e620000000800 */
[----:B--2---:R-:W-:-:S05]  /*a9e0*/  VIADD R11, R11, 0xffffff53 ;  /* 0xffffff530b0b7836 */ /* 0x004fca0000000000 */
        /* <DEDUP_REMOVED lines=8> */
[----:B------:R3:W-:Y:S01]  /*aa70*/  LDGSTS.E [R247+0x14004], desc[UR16][R206.64], !P0 ;  /* 0x14004000cef77fae */ /* 0x0007e2000c121850 */
        /* <DEDUP_REMOVED lines=85> */
[----:B------:R-:W-:-:S04]  /*afd0*/  IMAD.WIDE R226, R4, 0x4, R226 ;  /* 0x0000000404e27825 */ /* 0x000fc800078e02e2 */
[----:B------:R-:W-:Y:S01]  /*afe0*/  IMAD.WIDE R152, R4, 0x4, R152 ;  /* 0x0000000404987825 */ /* 0x000fe200078e0298 */
[----:B------:R-:W-:Y:S03]  /*aff0*/  LDGSTS.E [R245+0x1400c], desc[UR16][R226.64], !P0 ;  /* 0x1400c000e2f57fae */ /* 0x000fe6000c121850 */
[----:B-1----:R-:W-:-:S05]  /*b000*/  VIADD R0, R0, 0xffffff67 ;  /* 0xffffff6700007836 */ /* 0x002fca0000000000 */
[----:B------:R-:W-:Y:S02]  /*b010*/  ISETP.GE.U32.AND P3, PT, R0, 0x7fffff28, PT ;  /* 0x7fffff280000780c */ /* 0x000fe40003f66070 */
[----:B------:R-:W1:Y:S01]  /*b020*/  LDC R0, c[0x0][0x230] ;  /* 0x00008c00ff007b82 */ /* 0x000e620000000800 */
[----:B--2---:R-:W-:-:S10]  /*b030*/  VIADD R11, R11, 0xffffff65 ;  /* 0xffffff650b0b7836 */ /* 0x004fd40000000000 */
[----:B------:R2:W-:Y:S01]  /*b040*/  LDGSTS.E [R244+0x10000], desc[UR16][R152.64], !P3 ;  /* 0x1000000098f47fae */ /* 0x0005e2000d921850 */
[----:B------:R-:W-:Y:S02]  /*b050*/  ISETP.GE.U32.AND P3, PT, R11, 0x7fffff26, PT ;  /* 0x7fffff260b00780c */ /* 0x000fe40003f66070 */
[----:B------:R-:W4:Y:S01]  /*b060*/  LDC R11, c[0x0][0x230] ;  /* 0x00008c00ff0b7b82 */ /* 0x000f220000000800 */
[----:B-1----:R-:W-:-:S05]  /*b070*/  VIADD R0, R0, 0xffffff66 ;  /* 0xffffff6600007836 */ /* 0x002fca0000000000 */
[----:B------:R-:W-:Y:S02]  /*b080*/  ISETP.GE.U32.AND P0, PT, R0, 0x7fffff27, PT ;  /* 0x7fffff270000780c */ /* 0x000fe40003f06070 */
[----:B------:R-:W1:Y:S01]  /*b090*/  LDC R0, c[0x0][0x230] ;  /* 0x00008c00ff007b82 */ /* 0x000e620000000800 */
[----:B------:R-:W-:-:S04]  /*b0a0*/  IMAD.WIDE R150, R4, 0x4, R150 ;  /* 0x0000000404967825 */ /* 0x000fc800078e0296 */
[----:B------:R-:W-:-:S04]  /*b0b0*/  IMAD.WIDE R148, R4, 0x4, R148 ;  /* 0x0000000404947825 */ /* 0x000fc800078e0294 */
[----:B----4-:R-:W-:Y:S02]  /*b0c0*/  VIADD R11, R11, 0xffffff47 ;  /* 0xffffff470b0b7836 */ /* 0x010fe40000000000 */
[----:B------:R-:W-:Y:S04]  /*b0d0*/  LDGSTS.E [R244+0x10004], desc[UR16][R150.64], !P0 ;  /* 0x1000400096f47fae */ /* 0x000fe8000c121850 */
[----:B------:R-:W-:Y:S01]  /*b0e0*/  LDGSTS.E [R244+0x10008], desc[UR16][R148.64], !P3 ;  /* 0x1000800094f47fae */ /* 0x000fe2000d921850 */
        /* <DEDUP_REMOVED lines=16> */
[----:B------:R-:W-:-:S06]  /*b1f0*/  IMAD.WIDE R232, R4, 0x4, R232 ;  /* 0x0000000404e87825 */ /* 0x000fcc00078e02e8 */
[----:B------:R-:W-:Y:S01]  /*b200*/  LDGSTS.E [R244+0x14004], desc[UR16][R230.64], !P0 ;  /* 0x14004000e6f47fae */ /* 0x000fe2000c121850 */
[----:B----4-:R-:W-:-:S03]  /*b210*/  VIADD R11, R11, 0xffffff63 ;  /* 0xffffff630b0b7836 */ /* 0x010fc60000000000 */
[----:B------:R-:W-:Y:S02]  /*b220*/  LDGSTS.E [R244+0x14008], desc[UR16][R232.64], !P3 ;  /* 0x14008000e8f47fae */ /* 0x000fe4000d921850 */
[----:B------:R-:W-:Y:S02]  /*b230*/  ISETP.GE.U32.AND P3, PT, R11, 0x7fffff24, PT ;  /* 0x7fffff240b00780c */ /* 0x000fe40003f66070 */
[----:B------:R-:W4:Y:S01]  /*b240*/  LDC R11, c[0x0][0x230] ;  /* 0x00008c00ff0b7b82 */ /* 0x000f220000000800 */
[----:B-1----:R-:W-:-:S05]  /*b250*/  VIADD R0, R0, 0xffffff44 ;  /* 0xffffff4400007836 */ /* 0x002fca0000000000 */
[----:B------:R-:W-:Y:S02]  /*b260*/  ISETP.GE.U32.AND P0, PT, R0, 0x7fffff05, PT ;  /* 0x7fffff050000780c */ /* 0x000fe40003f06070 */
[----:B------:R-:W1:Y:S01]  /*b270*/  LDC R0, c[0x0][0x230] ;  /* 0x00008c00ff007b82 */ /* 0x000e620000000800 */
[----:B------:R-:W-:-:S04]  /*b280*/  IMAD.WIDE R234, R4, 0x4, R234 ;  /* 0x0000000404ea7825 */ /* 0x000fc800078e02ea */
[----:B------:R-:W-:Y:S01]  /*b290*/  IMAD.WIDE R160, R4, 0x4, R160 ;  /* 0x0000000404a07825 */ /* 0x000fe200078e02a0 */
[----:B------:R-:W-:Y:S05]  /*b2a0*/  STL.64 [R1+0x4a0], R196 ;  /* 0x0004a0c401007387 */ /* 0x000fea0000100a00 */
[----:B------:R-:W-:Y:S01]  /*b2b0*/  LDGSTS.E [R244+0x1400c], desc[UR16][R234.64], !P0 ;  /* 0x1400c000eaf47fae */ /* 0x000fe2000c121850 */
[----:B----4-:R-:W-:-:S03]  /*b2c0*/  VIADD R11, R11, 0xffffff61 ;  /* 0xffffff610b0b7836 */ /* 0x010fc60000000000 */
[----:B------:R-:W-:Y:S02]  /*b2d0*/  LDGSTS.E [R13+0x10000], desc[UR16][R160.64], !P3 ;  /* 0x10000000a00d7fae */ /* 0x000fe4000d921850 */
[----:B------:R-:W-:Y:S02]  /*b2e0*/  ISETP.GE.U32.AND P3, PT, R11, 0x7fffff22, PT ;  /* 0x7fffff220b00780c */ /* 0x000fe40003f66070 */
[----:B------:R-:W4:Y:S01]  /*b2f0*/  LDC R11, c[0x0][0x230] ;  /* 0x00008c00ff0b7b82 */ /* 0x000f220000000800 */
[----:B------:R3:W-:Y:S04]  /*b300*/  STL.64 [R1+0x4a8], R198 ;  /* 0x0004a8c601007387 */ /* 0x0007e80000100a00 */
[----:B------:R-:W-:Y:S04]  /*b310*/  STL.64 [R1+0x4b0], R200 ;  /* 0x0004b0c801007387 */ /* 0x000fe80000100a00 */
[----:B------:R-:W-:Y:S04]  /*b320*/  STL.64 [R1+0x4c0], R248 ;  /* 0x0004c0f801007387 */ /* 0x000fe80000100a00 */
[----:B------:R-:W-:Y:S04]  /*b330*/  STL.64 [R1+0x4b8], R202 ;  /* 0x0004b8ca01007387 */ /* 0x000fe80000100a00 */
[----:B------:R-:W-:Y:S01]  /*b340*/  STL.64 [R1+0x4c8], R204 ;  /* 0x0004c8cc01007387 */ /* 0x000fe20000100a00 */
[----:B-1----:R-:W-:-:S03]  /*b350*/  VIADD R0, R0, 0xffffff62 ;  /* 0xffffff6200007836 */ /* 0x002fc60000000000 */
[----:B------:R-:W-:Y:S04]  /*b360*/  STL.64 [R1+0x4d8], R206 ;  /* 0x0004d8ce01007387 */ /* 0x000fe80000100a00 */
[----:B------:R-:W-:Y:S04]  /*b370*/  STL.64 [R1+0x4e0], R208 ;  /* 0x0004e0d001007387 */ /* 0x000fe80000100a00 */
[----:B------:R-:W-:Y:S04]  /*b380*/  STL.64 [R1+0x4e8], R210 ;  /* 0x0004e8d201007387 */ /* 0x000fe80000100a00 */
[----:B------:R-:W-:Y:S04]  /*b390*/  STL.64 [R1+0x4f0], R212 ;  /* 0x0004f0d401007387 */ /* 0x000fe80000100a00 */
[----:B------:R1:W-:Y:S01]  /*b3a0*/  STL.64 [R1+0x4f8], R214 ;  /* 0x0004f8d601007387 */ /* 0x0003e20000100a00 */
[----:B------:R-:W-:Y:S01]  /*b3b0*/  ISETP.GE.U32.AND P0, PT, R0, 0x7fffff23, PT ;  /* 0x7fffff230000780c */ /* 0x000fe20003f06070 */
[C---:B------:R-:W-:Y:S01]  /*b3c0*/  IMAD.WIDE R158, R4.reuse, 0x4, R158 ;  /* 0x00000004049e7825 */ /* 0x040fe200078e029e */
[----:B------:R-:W2:Y:S01]  /*b3d0*/  LDC R0, c[0x0][0x230] ;  /* 0x00008c00ff007b82 */ /* 0x000ea20000000800 */
[----:B------:R-:W-:Y:S04]  /*b3e0*/  STL.64 [R1+0x500], R216 ;  /* 0x000500d801007387 */ /* 0x000fe80000100a00 */
[----:B------:R-:W-:Y:S04]  /*b3f0*/  STL.64 [R1+0x510], R246 ;  /* 0x000510f601007387 */ /* 0x000fe80000100a00 */
[----:B------:R-:W-:Y:S04]  /*b400*/  STL.64 [R1+0x508], R218 ;  /* 0x000508da01007387 */ /* 0x000fe80000100a00 */
[----:B------:R-:W-:Y:S04]  /*b410*/  STL.64 [R1+0x518], R220 ;  /* 0x000518dc01007387 */ /* 0x000fe80000100a00 */
[----:B------:R-:W-:Y:S04]  /*b420*/  STL.64 [R1+0x520], R222 ;  /* 0x000520de01007387 */ /* 0x000fe80000100a00 */
[----:B------:R-:W-:Y:S04]  /*b430*/  STL.64 [R1+0x528], R224 ;  /* 0x000528e001007387 */ /* 0x000fe80000100a00 */
[----:B------:R-:W-:Y:S04]  /*b440*/  STL.64 [R1+0x530], R226 ;  /* 0x000530e201007387 */ /* 0x000fe80000100a00 */
[----:B------:R2:W-:Y:S04]  /*b450*/  STL.64 [R1+0x538], R152 ;  /* 0x0005389801007387 */ /* 0x0005e80000100a00 */
[----:B------:R-:W2:Y:S01]  /*b460*/  LDL.LU.64 R180, [R1] ;  /* 0x0000000001b47983 */ /* 0x000ea20000300a00 */
[----:B------:R-:W-:-:S03]  /*b470*/  IMAD.WIDE R156, R4, 0x4, R156 ;  /* 0x00000004049c7825 */ /* 0x000fc600078e029c */
[----:B------:R-:W2:Y:S01]  /*b480*/  LDL.LU.64 R184, [R1+0x40] ;  /* 0x0000400001b87983 */ /* 0x000ea20000300a00 */
[----:B----4-:R-:W-:-:S03]  /*b490*/  VIADD R11, R11, 0xffffff43 ;  /* 0xffffff430b0b7836 */ /* 0x010fc60000000000 */
[----:B------:R-:W4:Y:S04]  /*b4a0*/  LDL.LU.64 R188, [R1+0x18] ;  /* 0x0000180001bc7983 */ /* 0x000f280000300a00 */
[----:B------:R-:W2:Y:S04]  /*b4b0*/  LDL.LU.64 R182, [R1+0x60] ;  /* 0x0000600001b67983 */ /* 0x000ea80000300a00 */
[----:B------:R-:W4:Y:S04]  /*b4c0*/  LDL.LU.64 R194, [R1+0x20] ;  /* 0x0000200001c27983 */ /* 0x000f280000300a00 */
[----:B------:R-:W-:Y:S04]  /*b4d0*/  LDGSTS.E [R13+0x10004], desc[UR16][R158.64], !P0 ;  /* 0x100040009e0d7fae */ /* 0x000fe8000c121850 */
[----:B------:R-:W-:Y:S01]  /*b4e0*/  LDGSTS.E [R13+0x10008], desc[UR16][R156.64], !P3 ;  /* 0x100080009c0d7fae */ /* 0x000fe2000d921850 */
[----:B------:R-:W-:-:S03]  /*b4f0*/  ISETP.GE.U32.AND P3, PT, R11, 0x7fffff04, PT ;  /* 0x7fffff040b00780c */ /* 0x000fc60003f66070 */
[----:B------:R-:W4:Y:S04]  /*b500*/  LDL.LU.64 R10, [R1+0x100] ;  /* 0x00010000010a7983 */ /* 0x000f280000300a00 */
[----:B------:R-:W4:Y:S04]  /*b510*/  LDL.LU.64 R6, [R1+0x38] ;  /* 0x0000380001067983 */ /* 0x000f280000300a00 */
[----:B---3--:R-:W3:Y:S04]  /*b520*/  LDL.LU.64 R198, [R1+0x108] ;  /* 0x0001080001c67983 */ /* 0x008ee80000300a00 */
[----:B------:R-:W3:Y:S04]  /*b530*/  LDL.LU.64 R186, [R1+0x58] ;  /* 0x0000580001ba7983 */ /* 0x000ee80000300a00 */
[----:B-1----:R-:W3:Y:S04]  /*b540*/  LDL.LU.64 R214, [R1+0x110] ;  /* 0x0001100001d67983 */ /* 0x002ee80000300a00 */
[----:B------:R-:W3:Y:S01]  /*b550*/  LDL.LU.64 R248, [R1+0xd8] ;  /* 0x0000d80001f87983 */ /* 0x000ee20000300a00 */
[----:B------:R-:W-:-:S04]  /*b560*/  IMAD.WIDE R206, R5, 0x4, R68 ;  /* 0x0000000405ce7825 */ /* 0x000fc800078e0244 */
[----:B------:R-:W-:-:S04]  /*b570*/  IMAD.WIDE R196, R5, 0x4, R70 ;  /* 0x0000000405c47825 */ /* 0x000fc800078e0246 */
[C---:B--2---:R-:W-:Y:S02]  /*b580*/  IMAD.WIDE R152, R5.reuse, 0x4, R182 ;  /* 0x0000000405987825 */ /* 0x044fe400078e02b6 */
[----:B------:R-:W2:Y:S02]  /*b590*/  LDL.LU.64 R182, [R1+0xc0] ;  /* 0x0000c00001b67983 */ /* 0x000ea40000300a00 */
[C---:B----4-:R-:W-:Y:S02]  /*b5a0*/  IMAD.WIDE R246, R5.reuse, 0x4, R194 ;  /* 0x0000000405f67825 */ /* 0x050fe400078e02c2 */
[----:B------:R3:W-:Y:S04]  /*b5b0*/  STL.64 [R1], R152 ;  /* 0x0000009801007387 */ /* 0x0007e80000100a00 */
[----:B------:R-:W4:Y:S04]  /*b5c0*/  LDL.LU.64 R220, [R1+0x118] ;  /* 0x0001180001dc7983 */ /* 0x000f280000300a00 */
[----:B------:R-:W4:Y:S01]  /*b5d0*/  LDL.LU.64 R212, [R1+0xe0] ;  /* 0x0000e00001d47983 */ /* 0x000f220000300a00 */
[----:B------:R-:W-:-:S03]  /*b5e0*/  IMAD.WIDE R10, R5, 0x4, R10 ;  /* 0x00000004050a7825 */ /* 0x000fc600078e020a */
[----:B------:R-:W4:Y:S01]  /*b5f0*/  LDL.LU.64 R202, [R1+0xc8] ;  /* 0x0000c80001ca7983 */ /* 0x000f220000300a00 */
[----:B------:R-:W-:-:S03]  /*b600*/  IMAD.WIDE R218, R5, 0x4, R6 ;  /* 0x0000000405da7825 */ /* 0x000fc600078e0206 */
[----:B------:R-:W-:Y:S01]  /*b610*/  STL.64 [R1+0x20], R246 ;  /* 0x000020f601007387 */ /* 0x000fe20000100a00 */
[----:B------:R-:W-:-:S03]  /*b620*/  IMAD.WIDE R6, R5, 0x4, R76 ;  /* 0x0000000405067825 */ /* 0x000fc600078e024c */
[----:B------:R-:W4:Y:S04]  /*b630*/  LDL.LU.64 R210, [R1+0x120] ;  /* 0x0001200001d27983 */ /* 0x000f280000300a00 */
[----:B------:R-:W4:Y:S04]  /*b640*/  LDL.LU.64 R200, [R1+0xe8] ;  /* 0x0000e80001c87983 */ /* 0x000f280000300a00 */
[----:B------:R-:W-:Y:S04]  /*b650*/  STL.64 [R1+0x18], R206 ;  /* 0x000018ce01007387 */ /* 0x000fe80000100a00 */
[----:B------:R1:W-:Y:S04]  /*b660*/  STL.64 [R1+0x28], R10 ;  /* 0x0000280a01007387 */ /* 0x0003e80000100a00 */
[----:B------:R-:W-:Y:S04]  /*b670*/  STL.64 [R1+0x10], R196 ;  /* 0x000010c401007387 */ /* 0x000fe80000100a00 */
[----:B------:R-:W-:Y:S04]  /*b680*/  STL.64 [R1+0x40], R218 ;  /* 0x000040da01007387 */ /* 0x000fe80000100a00 */
[----:B------:R-:W-:Y:S01]  /*b690*/  STL.64 [R1+0x38], R6 ;  /* 0x0000380601007387 */ /* 0x000fe20000100a00 */
[----:B---3--:R-:W-:-:S03]  /*b6a0*/  IMAD.WIDE R152, R5, 0x4, R198 ;  /* 0x0000000405987825 */ /* 0x008fc600078e02c6 */
[----:B------:R-:W3:Y:S04]  /*b6b0*/  LDL.LU.64 R208, [R1+0x128] ;  /* 0x0001280001d07983 */ /* 0x000ee80000300a00 */
[----:B------:R-:W3:Y:S01]  /*b6c0*/  LDL.LU.64 R198, [R1+0xf8] ;  /* 0x0000f80001c67983 */ /* 0x000ee20000300a00 */
[----:B------:R-:W-:-:S04]  /*b6d0*/  IMAD.WIDE R194, R5, 0x4, R78 ;  /* 0x0000000405c27825 */ /* 0x000fc800078e024e */
[C---:B------:R-:W-:Y:S01]  /*b6e0*/  IMAD.WIDE R216, R5.reuse, 0x4, R186 ;  /* 0x0000000405d87825 */ /* 0x040fe200078e02ba */
[----:B------:R1:W-:Y:S03]  /*b6f0*/  STL.64 [R1+0x48], R152 ;  /* 0x0000489801007387 */ /* 0x0003e60000100a00 */
[C---:B------:R-:W-:Y:S01]  /*b700*/  IMAD.WIDE R204, R5.reuse, 0x4, R178 ;  /* 0x0000000405cc7825 */ /* 0x040fe200078e02b2 */
[----:B------:R-:W-:Y:S03]  /*b710*/  STL.64 [R1+0x30], R194 ;  /* 0x000030c201007387 */ /* 0x000fe60000100a00 */
[C---:B------:R-:W-:Y:S01]  /*b720*/  IMAD.WIDE R226, R5.reuse, 0x4, R214 ;  /* 0x0000000405e27825 */ /* 0x040fe200078e02d6 */
[----:B------:R-:W-:Y:S03]  /*b730*/  STL.64 [R1+0x50], R216 ;  /* 0x000050d801007387 */ /* 0x000fe60000100a00 */
[C---:B------:R-:W-:Y:S01]  /*b740*/  IMAD.WIDE R186, R5.reuse, 0x4, R86 ;  /* 0x0000000405ba7825 */ /* 0x040fe200078e0256 */
[----:B------:R-:W-:Y:S03]  /*b750*/  STL.64 [R1+0x60], R204 ;  /* 0x000060cc01007387 */ /* 0x000fe60000100a00 */
[C---:B------:R-:W-:Y:S01]  /*b760*/  IMAD.WIDE R214, R5.reuse, 0x4, R248 ;  /* 0x0000000405d67825 */ /* 0x040fe200078e02f8 */
[----:B------:R1:W-:Y:S04]  /*b770*/  STL.64 [R1+0x68], R226 ;  /* 0x000068e201007387 */ /* 0x0003e80000100a00 */
[----:B------:R-:W-:Y:S01]  /*b780*/  STL.64 [R1+0x58], R186 ;  /* 0x000058ba01007387 */ /* 0x000fe20000100a00 */
[----:B------:R-:W-:-:S03]  /*b790*/  IMAD.WIDE R178, R5, 0x4, R102 ;  /* 0x0000000405b27825 */ /* 0x000fc600078e0266 */
[----:B------:R-:W-:Y:S01]  /*b7a0*/  STL.64 [R1+0x70], R214 ;  /* 0x000070d601007387 */ /* 0x000fe20000100a00 */
[----:B--2---:R-:W-:-:S04]  /*b7b0*/  IMAD.WIDE R248, R5, 0x4, R182 ;  /* 0x0000000405f87825 */ /* 0x004fc800078e02b6 */
[----:B------:R-:W-:-:S04]  /*b7c0*/  IMAD.WIDE R182, R5, 0x4, R94 ;  /* 0x0000000405b67825 */ /* 0x000fc800078e025e */
[C---:B----4-:R-:W-:Y:S01]  /*b7d0*/  IMAD.WIDE R224, R5.reuse, 0x4, R220 ;  /* 0x0000000405e07825 */ /* 0x050fe200078e02dc */
[----:B------:R-:W-:Y:S03]  /*b7e0*/  STL.64 [R1+0x80], R248 ;  /* 0x000080f801007387 */ /* 0x000fe60000100a00 */
[C---:B------:R-:W-:Y:S01]  /*b7f0*/  IMAD.WIDE R212, R5.reuse, 0x4, R212 ;  /* 0x0000000405d47825 */ /* 0x040fe200078e02d4 */
[----:B------:R2:W-:Y:S03]  /*b800*/  STL.64 [R1+0x88], R224 ;  /* 0x000088e001007387 */ /* 0x0005e60000100a00 */
[C---:B------:R-:W-:Y:S01]  /*b810*/  IMAD.WIDE R202, R5.reuse, 0x4, R202 ;  /* 0x0000000405ca7825 */ /* 0x040fe200078e02ca */
[----:B------:R-:W-:Y:S04]  /*b820*/  STL.64 [R1+0x78], R182 ;  /* 0x000078b601007387 */ /* 0x000fe80000100a00 */
[----:B------:R-:W-:Y:S01]  /*b830*/  STL.64 [R1+0x98], R212 ;  /* 0x000098d401007387 */ /* 0x000fe20000100a00 */
[----:B------:R-:W-:-:S03]  /*b840*/  IMAD.WIDE R222, R5, 0x4, R210 ;  /* 0x0000000405de7825 */ /* 0x000fc600078e02d2 */
[----:B------:R-:W-:Y:S01]  /*b850*/  STL.64 [R1+0xa8], R202 ;  /* 0x0000a8ca01007387 */ /* 0x000fe20000100a00 */
[----:B------:R-:W-:-:S03]  /*b860*/  IMAD.WIDE R210, R5, 0x4, R200 ;  /* 0x0000000405d27825 */ /* 0x000fc600078e02c8 */
[----:B------:R4:W-:Y:S01]  /*b870*/  STL.64 [R1+0xb8], R222 ;  /* 0x0000b8de01007387 */ /* 0x0009e20000100a00 */
[----:B------:R-:W-:-:S03]  /*b880*/  IMAD.WIDE R200, R5, 0x4, R2 ;  /* 0x0000000405c87825 */ /* 0x000fc600078e0202 */
[----:B------:R-:W-:Y:S01]  /*b890*/  STL.64 [R1+0xa0], R178 ;  /* 0x0000a0b201007387 */ /* 0x000fe20000100a00 */
[----:B------:R-:W-:-:S03]  /*b8a0*/  IMAD.WIDE R2, R5, 0x4, R110 ;  /* 0x0000000405027825 */ /* 0x000fc600078e026e */
[----:B------:R-:W-:Y:S04]  /*b8b0*/  STL.64 [R1+0xc8], R210 ;  /* 0x0000c8d201007387 */ /* 0x000fe80000100a00 */
[----:B------:R-:W-:Y:S01]  /*b8c0*/  STL.64 [R1+0xe0], R200 ;  /* 0x0000e0c801007387 */ /* 0x000fe20000100a00 */
[----:B---3--:R-:W-:-:S04]  /*b8d0*/  IMAD.WIDE R220, R5, 0x4, R208 ;  /* 0x0000000405dc7825 */ /* 0x008fc800078e02d0 */
[C---:B------:R-:W-:Y:S01]  /*b8e0*/  IMAD.WIDE R208, R5.reuse, 0x4, R198 ;  /* 0x0000000405d07825 */ /* 0x040fe200078e02c6 */
[----:B------:R3:W-:Y:S03]  /*b8f0*/  STL.64 [R1+0xe8], R220 ;  /* 0x0000e8dc01007387 */ /* 0x0007e60000100a00 */
[C---:B------:R-:W-:Y:S01]  /*b900*/  IMAD.WIDE R198, R5.reuse, 0x4, R8 ;  /* 0x0000000405c67825 */ /* 0x040fe200078e0208 */
[----:B------:R-:W-:Y:S03]  /*b910*/  STL.64 [R1+0xd8], R2 ;  /* 0x0000d80201007387 */ /* 0x000fe60000100a00 */
[----:B------:R-:W-:Y:S02]  /*b920*/  IMAD.WIDE R8, R5, 0x4, R16 ;  /* 0x0000000405087825 */ /* 0x000fe400078e0210 */
[----:B------:R-:W2:Y:S02]  /*b930*/  LDL.64 R16, [R1] ;  /* 0x0000000001107983 */ /* 0x000ea40000100a00 */
[----:B------:R-:W-:-:S05]  /*b940*/  VIADD R0, R0, 0xffffff60 ;  /* 0xffffff6000007836 */ /* 0x000fca0000000000 */
[----:B------:R-:W-:Y:S02]  /*b950*/  ISETP.GE.U32.AND P0, PT, R0, 0x7fffff21, PT ;  /* 0x7fffff210000780c */ /* 0x000fe40003f06070 */
[----:B------:R-:W1:Y:S01]  /*b960*/  LDC R0, c[0x0][0x230] ;  /* 0x00008c00ff007b82 */ /* 0x000e620000000800 */
[----:B------:R-:W-:-:S10]  /*b970*/  IMAD.WIDE R154, R4, 0x4, R154 ;  /* 0x00000004049a7825 */ /* 0x000fd400078e029a */
[----:B------:R-:W-:Y:S01]  /*b980*/  LDGSTS.E [R13+0x1000c], desc[UR16][R154.64], !P0 ;  /* 0x1000c0009a0d7fae */ /* 0x000fe2000c121850 */
[----:B-1----:R-:W-:-:S05]  /*b990*/  VIADD R0, R0, 0xffffff42 ;  /* 0xffffff4200007836 */ /* 0x002fca0000000000 */
[----:B------:R-:W-:Y:S02]  /*b9a0*/  ISETP.GE.U32.AND P0, PT, R0, 0x7fffff03, PT ;  /* 0x7fffff030000780c */ /* 0x000fe40003f06070 */
[----:B------:R-:W1:Y:S01]  /*b9b0*/  LDC R0, c[0x0][0x230] ;  /* 0x00008c00ff007b82 */ /* 0x000e620000000800 */
[----:B------:R-:W-:-:S05]  /*b9c0*/  IMAD.WIDE R236, R4, 0x4, R236 ;  /* 0x0000000404ec7825 */ /* 0x000fca00078e02ec */
[----:B------:R-:W-:Y:S01]  /*b9d0*/  LDGSTS.E [R13+0x14000], desc[UR16][R236.64], !P3 ;  /* 0x14000000ec0d7fae */ /* 0x000fe2000d921850 */
[----:B------:R-:W-:Y:S01]  /*b9e0*/  LOP3.LUT P3, RZ, R251, 0x8000000, RZ, 0xc0, !PT ;  /* 0x08000000fbff7812 */ /* 0x000fe2000786c0ff */
[----:B------:R-:W-:-:S04]  /*b9f0*/  IMAD.WIDE R238, R4, 0x4, R238 ;  /* 0x0000000404ee7825 */ /* 0x000fc800078e02ee */
[----:B------:R-:W-:Y:S01]  /*ba00*/  IMAD.WIDE R240, R4, 0x4, R240 ;  /* 0x0000000404f07825 */ /* 0x000fe200078e02f0 */
[----:B------:R-:W-:Y:S07]  /*ba10*/  LDGSTS.E [R13+0x14004], desc[UR16][R238.64], !P0 ;  /* 0x14004000ee0d7fae */ /* 0x000fee000c121850 */
[----:B------:R-:W-:Y:S01]  /*ba20*/  LDGSTS.E [R13+0x14008], desc[UR16][R240.64], !P3 ;  /* 0x14008000f00d7fae */ /* 0x000fe2000d921850 */
[----:B-1----:R-:W-:Y:S01]  /*ba30*/  VIADD R0, R0, 0xffffff40 ;  /* 0xffffff4000007836 */ /* 0x002fe20000000000 */
[----:B------:R-:W-:Y:S01]  /*ba40*/  LOP3.LUT P3, RZ, R251, 0x4000000, RZ, 0xc0, !PT ;  /* 0x04000000fbff7812 */ /* 0x000fe2000786c0ff */
[----:B------:R-:W-:-:S04]  /*ba50*/  IMAD.WIDE R242, R4, 0x4, R242 ;  /* 0x0000000404f27825 */ /* 0x000fc800078e02f2 */
[----:B------:R-:W-:Y:S01]  /*ba60*/  IMAD.WIDE R116, R5, 0x4, R116 ;  /* 0x0000000405747825 */ /* 0x000fe200078e0274 */
[----:B------:R-:W-:-:S03]  /*ba70*/  ISETP.GE.U32.AND P0, PT, R0, 0x7fffff01, PT ;  /* 0x7fffff010000780c */ /* 0x000fc60003f06070 */
[----:B------:R-:W-:-:S04]  /*ba80*/  IMAD.WIDE R162, R5, 0x4, R162 ;  /* 0x0000000405a27825 */ /* 0x000fc800078e02a2 */
[----:B------:R-:W-:-:S04]  /*ba90*/  IMAD.WIDE R164, R5, 0x4, R164 ;  /* 0x0000000405a47825 */ /* 0x000fc800078e02a4 */
[----:B------:R-:W-:-:S04]  /*baa0*/  IMAD.WIDE R166, R5, 0x4, R166 ;  /* 0x0000000405a67825 */ /* 0x000fc800078e02a6 */
[C---:B------:R-:W-:Y:S01]  /*bab0*/  IMAD.WIDE R168, R5.reuse, 0x4, R168 ;  /* 0x0000000405a87825 */ /* 0x040fe200078e02a8 */
[----:B------:R-:W-:Y:S01]  /*bac0*/  LDGSTS.E [R13+0x1400c], desc[UR16][R242.64], !P0 ;  /* 0x1400c000f20d7fae */ /* 0x000fe2000c121850 */
[----:B------:R-:W1:Y:S02]  /*bad0*/  LDC R0, c[0x0][0x230] ;  /* 0x00008c00ff007b82 */ /* 0x000e640000000800 */
[C---:B------:R-:W-:Y:S01]  /*bae0*/  IMAD.WIDE R170, R5.reuse, 0x4, R170 ;  /* 0x0000000405aa7825 */ /* 0x040fe200078e02aa */
[----:B------:R-:W0:Y:S03]  /*baf0*/  LDGDEPBAR ;  /* 0x00000000000079af */ /* 0x000e260000000000 */
[C---:B------:R-:W-:Y:S01]  /*bb00*/  IMAD.WIDE R172, R5.reuse, 0x4, R172 ;  /* 0x0000000405ac7825 */ /* 0x040fe200078e02ac */
[----:B------:R-:W-:Y:S01]  /*bb10*/  LDGSTS.E [R12+0x50000], desc[UR16][R116.64], P3 ;  /* 0x50000000740c7fae */ /* 0x000fe20009921850 */
[----:B------:R-:W1:Y:S02]  /*bb20*/  LDC R251, c[0x0][0x230] ;  /* 0x00008c00fffb7b82 */ /* 0x000e640000000800 */
[C---:B------:R-:W-:Y:S01]  /*bb30*/  IMAD.WIDE R176, R5.reuse, 0x4, R176 ;  /* 0x0000000405b07825 */ /* 0x040fe200078e02b0 */
[----:B------:R-:W-:Y:S03]  /*bb40*/  LDGSTS.E [R12+0x50400], desc[UR16][R162.64], P3 ;  /* 0x50400000a20c7fae */ /* 0x000fe60009921850 */
[C---:B------:R-:W-:Y:S01]  /*bb50*/  IMAD.WIDE R184, R5.reuse, 0x4, R184 ;  /* 0x0000000405b87825 */ /* 0x040fe200078e02b8 */
[----:B------:R-:W-:Y:S04]  /*bb60*/  LDGSTS.E [R12+0x50800], desc[UR16][R164.64], P3 ;  /* 0x50800000a40c7fae */ /* 0x000fe80009921850 */
[----:B------:R-:W-:Y:S04]  /*bb70*/  LDGSTS.E [R12+0x50c00], desc[UR16][R166.64], P3 ;  /* 0x50c00000a60c7fae */ /* 0x000fe80009921850 */
[----:B------:R-:W-:Y:S04]  /*bb80*/  LDGSTS.E [R12+0x51000], desc[UR16][R168.64], P3 ;  /* 0x51000000a80c7fae */ /* 0x000fe80009921850 */
[----:B------:R-:W-:Y:S04]  /*bb90*/  LDGSTS.E [R12+0x51400], desc[UR16][R170.64], P3 ;  /* 0x51400000aa0c7fae */ /* 0x000fe80009921850 */
[----:B------:R-:W-:Y:S04]  /*bba0*/  LDGSTS.E [R12+0x51800], desc[UR16][R172.64], P3 ;  /* 0x51800000ac0c7fae */ /* 0x000fe80009921850 */
[----:B------:R-:W-:Y:S04]  /*bbb0*/  LDGSTS.E [R12+0x51c00], desc[UR16][R176.64], P3 ;  /* 0x51c00000b00c7fae */ /* 0x000fe80009921850 */
[----:B------:R-:W-:Y:S04]  /*bbc0*/  LDGSTS.E [R12+0x52000], desc[UR16][R184.64], P3 ;  /* 0x52000000b80c7fae */ /* 0x000fe80009921850 */
[----:B------:R1:W-:Y:S04]  /*bbd0*/  STL.64 [R1+0x120], R208 ;  /* 0x000120d001007387 */ /* 0x0003e80000100a00 */
[----:B------:R1:W-:Y:S04]  /*bbe0*/  STL.64 [R1+0x118], R198 ;  /* 0x000118c601007387 */ /* 0x0003e80000100a00 */
[----:B--2---:R-:W-:Y:S04]  /*bbf0*/  LDGSTS.E [R12+0x52400], desc[UR16][R16.64], P3 ;  /* 0x52400000100c7fae */ /* 0x004fe80009921850 */
[----:B------:R-:W-:Y:S01]  /*bc00*/  LDGSTS.E [R12+0x52800], desc[UR16][R10.64], P3 ;  /* 0x528000000a0c7fae */ /* 0x000fe20009921850 */
[----:B------:R-:W-:-:S03]  /*bc10*/  IMAD.WIDE R24, R5, 0x4, R24 ;  /* 0x0000000405187825 */ /* 0x000fc600078e0218 */
[----:B------:R-:W-:Y:S01]  /*bc20*/  LDGSTS.E [R12+0x52c00], desc[UR16][R152.64], P3 ;  /* 0x52c00000980c7fae */ /* 0x000fe20009921850 */
[----:B------:R-:W-:-:S03]  /*bc30*/  IMAD.WIDE R32, R5, 0x4, R32 ;  /* 0x0000000405207825 */ /* 0x000fc600078e0220 */
[----:B------:R-:W-:Y:S04]  /*bc40*/  LDGSTS.E [R12+0x53000], desc[UR16][R226.64], P3 ;  /* 0x53000000e20c7fae */ /* 0x000fe80009921850 */
[----:B------:R-:W2:Y:S01]  /*bc50*/  LDL.LU.64 R10, [R1+0x540] ;  /* 0x00054000010a7983 */ /* 0x000ea20000300a00 */
[----:B------:R-:W-:-:S03]  /*bc60*/  IMAD.WIDE R40, R5, 0x4, R40 ;  /* 0x0000000405287825 */ /* 0x000fc600078e0228 */
[----:B------:R-:W-:Y:S01]  /*bc70*/  LDGSTS.E [R12+0x53400], desc[UR16][R224.64], P3 ;  /* 0x53400000e00c7fae */ /* 0x000fe20009921850 */
[----:B------:R-:W-:-:S03]  /*bc80*/  IMAD.WIDE R18, R5, 0x4, R18 ;  /* 0x0000000405127825 */ /* 0x000fc600078e0212 */
[----:B------:R-:W-:Y:S01]  /*bc90*/  LDGSTS.E [R12+0x53800], desc[UR16][R222.64], P3 ;  /* 0x53800000de0c7fae */ /* 0x000fe20009921850 */
[----:B------:R-:W-:-:S03]  /*bca0*/  IMAD.WIDE R26, R5, 0x4, R26 ;  /* 0x00000004051a7825 */ /* 0x000fc600078e021a */
[----:B------:R-:W-:Y:S01]  /*bcb0*/  LDGSTS.E [R12+0x53c00], desc[UR16][R220.64], P3 ;  /* 0x53c00000dc0c7fae */ /* 0x000fe20009921850 */
[----:B------:R-:W-:-:S03]  /*bcc0*/  IMAD.WIDE R34, R5, 0x4, R34 ;  /* 0x0000000405227825 */ /* 0x000fc600078e0222 */
[----:B------:R-:W2:Y:S01]  /*bcd0*/  LDL.LU.64 R152, [R1+0x538] ;  /* 0x0005380001987983 */ /* 0x000ea20000300a00 */
[----:B------:R-:W-:-:S03]  /*bce0*/  IMAD.WIDE R174, R5, 0x4, R174 ;  /* 0x0000000405ae7825 */ /* 0x000fc600078e02ae */
[----:B------:R-:W2:Y:S01]  /*bcf0*/  LDL.LU.64 R226, [R1+0x530] ;  /* 0x0005300001e27983 */ /* 0x000ea20000300a00 */
[----:B------:R-:W-:-:S03]  /*bd00*/  IMAD.WIDE R180, R5, 0x4, R180 ;  /* 0x0000000405b47825 */ /* 0x000fc600078e02b4 */
[----:B------:R-:W2:Y:S01]  /*bd10*/  LDL.LU.64 R224, [R1+0x528] ;  /* 0x0005280001e07983 */ /* 0x000ea20000300a00 */
[----:B------:R-:W-:-:S03]  /*bd20*/  IMAD.WIDE R192, R5, 0x4, R188 ;  /* 0x0000000405c07825 */ /* 0x000fc600078e02bc */
[----:B----4-:R-:W4:Y:S01]  /*bd30*/  LDL.LU.64 R222, [R1+0x520] ;  /* 0x0005200001de7983 */ /* 0x010f220000300a00 */
[----:B------:R-:W-:-:S03]  /*bd40*/  IMAD.WIDE R42, R5, 0x4, R42 ;  /* 0x00000004052a7825 */ /* 0x000fc600078e022a */
        /* <DEDUP_REMOVED lines=28> */
[----:B------:R-:W2:Y:S04]  /*bf10*/  LDL.LU.64 R246, [R1+0x510] ;  /* 0x0005100001f67983 */ /* 0x000ea80000300a00 */
[----:B------:R-:W-:Y:S04]  /*bf20*/  LDGSTS.E [R10+0x50e00], desc[UR16][R20.64], P3 ;  /* 0x50e00000140a7fae */ /* 0x000fe80009921850 */
[----:B------:R-:W4:Y:S04]  /*bf30*/  LDL.LU.64 R218, [R1+0x508] ;  /* 0x0005080001da7983 */ /* 0x000f280000300a00 */
[----:B------:R-:W-:Y:S04]  /*bf40*/  LDGSTS.E [R10+0x51200], desc[UR16][R28.64], P3 ;  /* 0x512000001c0a7fae */ /* 0x000fe80009921850 */
[----:B------:R-:W3:Y:S04]  /*bf50*/  LDL.LU.64 R216, [R1+0x500] ;  /* 0x0005000001d87983 */ /* 0x000ee80000300a00 */
[----:B------:R-:W-:Y:S04]  /*bf60*/  LDGSTS.E [R10+0x51600], desc[UR16][R36.64], P3 ;  /* 0x51600000240a7fae */ /* 0x000fe80009921850 */
[----:B------:R-:W4:Y:S04]  /*bf70*/  LDL.LU.64 R214, [R1+0x4f8] ;  /* 0x0004f80001d67983 */ /* 0x000f280000300a00 */
[----:B------:R-:W-:Y:S04]  /*bf80*/  LDGSTS.E [R10+0x51a00], desc[UR16][R44.64], P3 ;  /* 0x51a000002c0a7fae */ /* 0x000fe80009921850 */
[----:B------:R-:W3:Y:S04]  /*bf90*/  LDL.LU.64 R212, [R1+0x4f0] ;  /* 0x0004f00001d47983 */ /* 0x000ee80000300a00 */
[----:B------:R-:W-:Y:S04]  /*bfa0*/  LDGSTS.E [R10+0x51e00], desc[UR16][R52.64], P3 ;  /* 0x51e00000340a7fae */ /* 0x000fe80009921850 */
[----:B------:R-:W4:Y:S04]  /*bfb0*/  LDL.LU.64 R210, [R1+0x4e8] ;  /* 0x0004e80001d27983 */ /* 0x000f280000300a00 */
[----:B------:R-:W-:Y:S04]  /*bfc0*/  LDGSTS.E [R10+0x52200], desc[UR16][R190.64], P3 ;  /* 0x52200000be0a7fae */ /* 0x000fe80009921850 */
[----:B-1----:R-:W3:Y:S04]  /*bfd0*/  LDL.LU.64 R208, [R1+0x4e0] ;  /* 0x0004e00001d07983 */ /* 0x002ee80000300a00 */
[----:B------:R-:W-:Y:S04]  /*bfe0*/  LDGSTS.E [R10+0x52600], desc[UR16][R206.64], P3 ;  /* 0x52600000ce0a7fae */ /* 0x000fe80009921850 */
[----:B------:R-:W-:Y:S04]  /*bff0*/  LDGSTS.E [R10+0x52a00], desc[UR16][R6.64], P3 ;  /* 0x52a00000060a7fae */ /* 0x000fe80009921850 */
[----:B------:R-:W-:Y:S04]  /*c000*/  LDGSTS.E [R10+0x52e00], desc[UR16][R204.64], P3 ;  /* 0x52e00000cc0a7fae */ /* 0x000fe80009921850 */
[----:B------:R-:W4:Y:S04]  /*c010*/  LDL.LU.64 R206, [R1+0x4d8] ;  /* 0x0004d80001ce7983 */ /* 0x000f280000300a00 */
[----:B------:R-:W2:Y:S04]  /*c020*/  LDL.LU.64 R6, [R1+0x4d0] ;  /* 0x0004d00001067983 */ /* 0x000ea80000300a00 */
[----:B------:R-:W3:Y:S04]  /*c030*/  LDL.LU.64 R204, [R1+0x4c8] ;  /* 0x0004c80001cc7983 */ /* 0x000ee80000300a00 */
[----:B------:R-:W-:Y:S01]  /*c040*/  LDGSTS.E [R10+0x53200], desc[UR16][R248.64], P3 ;  /* 0x53200000f80a7fae */ /* 0x000fe20009921850 */
[----:B------:R-:W-:-:S03]  /*c050*/  IMAD.WIDE R14, R5, 0x4, R14 ;  /* 0x00000004050e7825 */ /* 0x000fc600078e020e */
[----:B------:R-:W-:Y:S01]  /*c060*/  LDGSTS.E [R10+0x53600], desc[UR16][R202.64], P3 ;  /* 0x53600000ca0a7fae */ /* 0x000fe20009921850 */
[----:B------:R-:W-:-:S03]  /*c070*/  IMAD.WIDE R56, R5, 0x4, R56 ;  /* 0x0000000405387825 */ /* 0x000fc600078e0238 */
[----:B------:R-:W-:Y:S04]  /*c080*/  LDGSTS.E [R10+0x53a00], desc[UR16][R200.64], P3 ;  /* 0x53a00000c80a7fae */ /* 0x000fe80009921850 */
[----:B------:R-:W4:Y:S01]  /*c090*/  LDL.LU.64 R248, [R1+0x4c0] ;  /* 0x0004c00001f87983 */ /* 0x000f220000300a00 */
[----:B------:R-:W-:-:S03]  /*c0a0*/  IMAD.WIDE R58, R5, 0x4, R58 ;  /* 0x00000004053a7825 */ /* 0x000fc600078e023a */
[----:B------:R-:W-:Y:S01]  /*c0b0*/  LDGSTS.E [R10+0x53e00], desc[UR16][R198.64], P3 ;  /* 0x53e00000c60a7fae */ /* 0x000fe20009921850 */
[----:B------:R-:W-:-:S03]  /*c0c0*/  IMAD.WIDE R22, R5, 0x4, R22 ;  /* 0x0000000405167825 */ /* 0x000fc600078e0216 */
[----:B------:R-:W3:Y:S01]  /*c0d0*/  LDL.LU.64 R202, [R1+0x4b8] ;  /* 0x0004b80001ca7983 */ /* 0x000ee20000300a00 */
[----:B------:R-:W-:-:S03]  /*c0e0*/  IMAD.WIDE R30, R5, 0x4, R30 ;  /* 0x00000004051e7825 */ /* 0x000fc600078e021e */
[----:B------:R-:W3:Y:S01]  /*c0f0*/  LDL.LU.64 R200, [R1+0x4b0] ;  /* 0x0004b00001c87983 */ /* 0x000ee20000300a00 */
[----:B------:R-:W-:-:S03]  /*c100*/  IMAD.WIDE R38, R5, 0x4, R38 ;  /* 0x0000000405267825 */ /* 0x000fc600078e0226 */
[----:B------:R-:W3:Y:S01]  /*c110*/  LDL.LU.64 R198, [R1+0x4a8] ;  /* 0x0004a80001c67983 */ /* 0x000ee20000300a00 */
[----:B------:R-:W-:-:S04]  /*c120*/  IMAD.WIDE R46, R5, 0x4, R46 ;  /* 0x00000004052e7825 */ /* 0x000fc800078e022e */
[----:B------:R-:W-:-:S04]  /*c130*/  IMAD.WIDE R54, R5, 0x4, R54 ;  /* 0x0000000405367825 */ /* 0x000fc800078e0236 */
[----:B------:R-:W-:-:S04]  /*c140*/  IMAD.WIDE R188, R5, 0x4, R62 ;  /* 0x0000000405bc7825 */ /* 0x000fc800078e023e */
[----:B------:R-:W-:Y:S01]  /*c150*/  VIADD R0, R0, 0xffffff3f ;  /* 0xffffff3f00007836 */ /* 0x000fe20000000000 */
[----:B------:R-:W-:Y:S04]  /*c160*/  STL.64 [R1+0x430], R10 ;  /* 0x0004300a01007387 */ /* 0x000fe80000100a00 */
        /* <DEDUP_REMOVED lines=12> */
[----:B------:R1:W-:Y:S04]  /*c230*/  LDGSTS.E [R7+0x53300], desc[UR16][R182.64], P3 ;  /* 0x53300000b6077fae */ /* 0x0003e80009921850 */
[----:B------:R-:W-:Y:S04]  /*c240*/  LDGSTS.E [R7+0x53700], desc[UR16][R178.64], P3 ;  /* 0x53700000b2077fae */ /* 0x000fe80009921850 */
[----:B------:R2:W-:Y:S04]  /*c250*/  LDGSTS.E [R7+0x53b00], desc[UR16][R2.64], P3 ;  /* 0x53b0000002077fae */ /* 0x0005e80009921850 */
[----:B------:R-:W-:Y:S01]  /*c260*/  LDGSTS.E [R7+0x53f00], desc[UR16][R8.64], P3 ;  /* 0x53f0000008077fae */ /* 0x000fe20009921850 */
[----:B------:R-:W-:Y:S01]  /*c270*/  ISETP.GE.U32.AND P3, PT, R0, 0x7fffff00, PT ;  /* 0x7fffff000000780c */ /* 0x000fe20003f66070 */
[----:B-1----:R-:W1:Y:S02]  /*c280*/  LDC R183, c[0x0][0x230] ;  /* 0x00008c00ffb77b82 */ /* 0x002e640000000800 */
[----:B------:R-:W0:Y:S04]  /*c290*/  LDGDEPBAR ;  /* 0x00000000000079af */ /* 0x000e280000000000 */
[----:B------:R-:W3:Y:S02]  /*c2a0*/  LDL.LU.64 R196, [R1+0x4a0] ;  /* 0x0004a00001c47983 */ /* 0x000ee40000300a00 */
[----:B------:R-:W4:Y:S01]  /*c2b0*/  LDC R0, c[0x0][0x230] ;  /* 0x00008c00ff007b82 */ /* 0x000f220000000800 */
[----:B--2---:R-:W-:-:S07]  /*c2c0*/  IMAD.WIDE R2, R4, 0x4, R64 ;  /* 0x0000000404027825 */ /* 0x004fce00078e0240 */
[----:B------:R-:W-:Y:S01]  /*c2d0*/  BAR.SYNC.DEFER_BLOCKING 0x0 ;  /* 0x0000000000007b1d */ /* 0x000fe20000010000 */
[----:B----4-:R-:W-:-:S05]  /*c2e0*/  VIADD R0, R0, 0xffffff3d ;  /* 0xffffff3d00007836 */ /* 0x010fca0000000000 */
[----:B------:R-:W-:Y:S01]  /*c2f0*/  @!PT LDS RZ, [RZ] ;  /* 0x00000000fffff984 */ /* 0x000fe20000000800 */
[----:B------:R-:W-:Y:S01]  /*c300*/  @!PT LDS RZ, [RZ] ;  /* 0x00000000fffff984 */ /* 0x000fe20000000800 */
[----:B------:R-:W-:Y:S01]  /*c310*/  @!PT LDS RZ, [RZ] ;  /* 0x00000000fffff984 */ /* 0x000fe20000000800 */
[----:B------:R2:W-:Y:S01]  /*c320*/  LDGSTS.E [R250+0x18000], desc[UR16][R2.64], !P3 ;  /* 0x1800000002fa7fae */ /* 0x0005e2000d921850 */
[----:B------:R-:W-:Y:S02]  /*c330*/  ISETP.GE.U32.AND P3, PT, R0, 0x7ffffefe, PT ;  /* 0x7ffffefe0000780c */ /* 0x000fe40003f66070 */
[----:B------:R-:W4:Y:S01]  /*c340*/  LDC R0, c[0x0][0x230] ;  /* 0x00008c00ff007b82 */ /* 0x000f220000000800 */
[----:B-1----:R-:W-:-:S05]  /*c350*/  VIADD R183, R183, 0xffffff3e ;  /* 0xffffff3eb7b77836 */ /* 0x002fca0000000000 */
[----:B------:R-:W-:Y:S02]  /*c360*/  ISETP.GE.U32.AND P0, PT, R183, 0x7ffffeff, PT ;  /* 0x7ffffeffb700780c */ /* 0x000fe40003f06070 */
[----:B------:R-:W1:Y:S01]  /*c370*/  LDC R183, c[0x0][0x230] ;  /* 0x00008c00ffb77b82 */ /* 0x000e620000000800 */
[----:B------:R-:W-:Y:S04]  /*c380*/  STL.64 [R1+0x440], R6 ;  /* 0x0004400601007387 */ /* 0x000fe80000100a00 */
[----:B------:R-:W-:Y:S04]  /*c390*/  STL.64 [R1+0x438], R8 ;  /* 0x0004380801007387 */ /* 0x000fe80000100a00 */
[----:B------:R2:W-:Y:S02]  /*c3a0*/  STL.64 [R1+0x108], R2 ;  /* 0x0001080201007387 */ /* 0x0005e40000100a00 */
[----:B--2---:R-:W-:-:S05]  /*c3b0*/  IMAD.WIDE R2, R4, 0x4, R120 ;  /* 0x0000000404027825 */ /* 0x004fca00078e0278 */
[----:B------:R2:W-:Y:S01]  /*c3c0*/  STL.64 [R1+0x100], R2 ;  /* 0x0001000201007387 */ /* 0x0005e20000100a00 */
[----:B----4-:R-:W-:-:S03]  /*c3d0*/  VIADD R0, R0, 0xffffff1f ;  /* 0xffffff1f00007836 */ /* 0x010fc60000000000 */
[----:B------:R2:W-:Y:S01]  /*c3e0*/  LDGSTS.E [R250+0x18004], desc[UR16][R2.64], !P0 ;  /* 0x1800400002fa7fae */ /* 0x0005e2000c121850 */
[----:B-1----:R-:W-:Y:S02]  /*c3f0*/  VIADD R183, R183, 0xffffff3c ;  /* 0xffffff3cb7b77836 */ /* 0x002fe40000000000 */
[----:B--2---:R-:W-:-:S05]  /*c400*/  IMAD.WIDE R2, R4, 0x4, R118 ;  /* 0x0000000404027825 */ /* 0x004fca00078e0276 */
[----:B------:R1:W-:Y:S01]  /*c410*/  LDGSTS.E [R250+0x18008], desc[UR16][R2.64], !P3 ;  /* 0x1800800002fa7fae */ /* 0x0003e2000d921850 */
[----:B------:R-:W-:Y:S02]  /*c420*/  ISETP.GE.U32.AND P3, PT, R0, 0x7ffffee0, PT ;  /* 0x7ffffee00000780c */ /* 0x000fe40003f66070 */
[----:B------:R-:W2:Y:S01]  /*c430*/  LDC R0, c[0x0][0x230] ;  /* 0x00008c00ff007b82 */ /* 0x000ea20000000800 */
[----:B------:R-:W-:Y:S01]  /*c440*/  ISETP.GE.U32.AND P0, PT, R183, 0x7ffffefd, PT ;  /* 0x7ffffefdb700780c */ /* 0x000fe20003f06070 */
[----:B------:R1:W-:Y:S06]  /*c450*/  STL.64 [R1+0xf8], R2 ;  /* 0x0000f80201007387 */ /* 0x0003ec0000100a00 */
[----:B------:R-:W4:Y:S01]  /*c460*/  LDC R183, c[0x0][0x230] ;  /* 0x00008c00ffb77b82 */ /* 0x000f220000000800 */
[----:B-1----:R-:W-:-:S05]  /*c470*/  IMAD.WIDE R2, R4, 0x4, R114 ;  /* 0x0000000404027825 */ /* 0x002fca00078e0272 */
[----:B------:R1:W-:Y:S04]  /*c480*/  STL.64 [R1+0xf0], R2 ;  /* 0x0000f00201007387 */ /* 0x0003e80000100a00 */
[----:B------:R1:W-:Y:S01]  /*c490*/  LDGSTS.E [R250+0x1800c], desc[UR16][R2.64], !P0 ;  /* 0x1800c00002fa7fae */ /* 0x0003e2000c121850 */
[----:B--2---:R-:W-:Y:S02]  /*c4a0*/  VIADD R0, R0, 0xffffff1d ;  /* 0xffffff1d00007836 */ /* 0x004fe40000000000 */
[----:B-1----:R-:W-:-:S05]  /*c4b0*/  IMAD.WIDE R2, R4, 0x4, R112 ;  /* 0x0000000404027825 */ /* 0x002fca00078e0270 */
[----:B------:R1:W-:Y:S01]  /*c4c0*/  LDGSTS.E [R250+0x1c000], desc[UR16][R2.64], !P3 ;  /* 0x1c00000002fa7fae */ /* 0x0003e2000d921850 */
[----:B------:R-:W-:Y:S02]  /*c4d0*/  ISETP.GE.U32.AND P3, PT, R0, 0x7ffffede, PT ;  /* 0x7ffffede0000780c */ /* 0x000fe40003f66070 */
[----:B------:R-:W2:Y:S01]  /*c4e0*/  LDC R0, c[0x0][0x230] ;  /* 0x00008c00ff007b82 */ /* 0x000ea20000000800 */
[----:B----4-:R-:W-:-:S05]  /*c4f0*/  VIADD R183, R183, 0xffffff1e ;  /* 0xffffff1eb7b77836 */ /* 0x010fca0000000000 */
[----:B------:R-:W-:Y:S01]  /*c500*/  ISETP.GE.U32.AND P0, PT, R183, 0x7ffffedf, PT ;  /* 0x7ffffedfb700780c */ /* 0x000fe20003f06070 */
[----:B------:R1:W-:Y:S01]  /*c510*/  STL.64 [R1+0xd0], R2 ;  /* 0x0000d00201007387 */ /* 0x0003e20000100a00 */
[----:B------:R-:W4:Y:S01]  /*c520*/  LDC R183, c[0x0][0x230] ;  /* 0x00008c00ffb77b82 */ /* 0x000f220000000800 */
[----:B-1----:R-:W-:-:S05]  /*c530*/  IMAD.WIDE R2, R4, 0x4, R108 ;  /* 0x0000000404027825 */ /* 0x002fca00078e026c */
[----:B------:R1:W-:Y:S01]  /*c540*/  STL.64 [R1+0xc0], R2 ;  /* 0x0000c00201007387 */ /* 0x0003e20000100a00 */
[----:B--2---:R-:W-:-:S04]  /*c550*/  VIADD R0, R0, 0xffffff3b ;  /* 0xffffff3b00007836 */ /* 0x004fc80000000000 */
[----:B------:R1:W-:Y:S02]  /*c560*/  LDGSTS.E [R250+0x1c004], desc[UR16][R2.64], !P0 ;  /* 0x1c00400002fa7fae */ /* 0x0003e4000c121850 */
[----:B-1----:R-:W-:-:S05]  /*c570*/  IMAD.WIDE R2, R4, 0x4, R106 ;  /* 0x0000000404027825 */ /* 0x002fca00078e026a */
[----:B------:R1:W-:Y:S01]  /*c580*/  LDGSTS.E [R250+0x1c008], desc[UR16][R2.64], !P3 ;  /* 0x1c00800002fa7fae */ /* 0x0003e2000d921850 */
[----:B------:R-:W-:Y:S02]  /*c590*/  ISETP.GE.U32.AND P3, PT, R0, 0x7ffffefc, PT ;  /* 0x7ffffefc0000780c */ /* 0x000fe40003f66070 */
[----:B------:R-:W2:Y:S01]  /*c5a0*/  LDC R0, c[0x0][0x230] ;  /* 0x00008c00ff007b82 */ /* 0x000ea20000000800 */
[----:B----4-:R-:W-:-:S05]  /*c5b0*/  VIADD R183, R183, 0xffffff1c ;  /* 0xffffff1cb7b77836 */ /* 0x010fca0000000000 */
[----:B------:R-:W-:Y:S01]  /*c5c0*/  ISETP.GE.U32.AND P0, PT, R183, 0x7ffffedd, PT ;  /* 0x7ffffeddb700780c */ /* 0x000fe20003f06070 */
[----:B------:R1:W-:Y:S02]  /*c5d0*/  STL.64 [R1+0xb0], R2 ;  /* 0x0000b00201007387 */ /* 0x0003e40000100a00 */
[----:B-1----:R-:W-:-:S04]  /*c5e0*/  IMAD.WIDE R2, R4, 0x4, R104 ;  /* 0x0000000404027825 */ /* 0x002fc800078e0268 */
[----:B--2---:R-:W-:-:S06]  /*c5f0*/  VIADD R0, R0, 0xffffff3a ;  /* 0xffffff3a00007836 */ /* 0x004fcc0000000000 */
[----:B------:R1:W-:Y:S01]  /*c600*/  LDGSTS.E [R250+0x1c00c], desc[UR16][R2.64], !P0 ;  /* 0x1c00c00002fa7fae */ /* 0x0003e2000c121850 */
[----:B------:R-:W-:Y:S02]  /*c610*/  ISETP.GE.U32.AND P0, PT, R0, 0x7ffffefb, PT ;  /* 0x7ffffefb0000780c */ /* 0x000fe40003f06070 */
[----:B------:R-:W2:Y:S01]  /*c620*/  LDC R0, c[0x0][0x230] ;  /* 0x00008c00ff007b82 */ /* 0x000ea20000000800 */
[----:B------:R1:W-:Y:S02]  /*c630*/  STL.64 [R1+0x90], R2 ;  /* 0x0000900201007387 */ /* 0x0003e40000100a00 */
[----:B-1----:R-:W-:-:S05]  /*c640*/  IMAD.WIDE R2, R4, 0x4, R100 ;  /* 0x0000000404027825 */ /* 0x002fca00078e0264 */
[----:B------:R-:W-:Y:S01]  /*c650*/  LDGSTS.E [R249+0x18000], desc[UR16][R2.64], !P3 ;  /* 0x1800000002f97fae */ /* 0x000fe2000d921850 */
[----:B--2---:R-:W-:-:S05]  /*c660*/  VIADD R0, R0, 0xffffff39 ;  /* 0xffffff3900007836 */ /* 0x004fca0000000000 */
[----:B------:R-:W-:Y:S02]  /*c670*/  ISETP.GE.U32.AND P3, PT, R0, 0x7ffffefa, PT ;  /* 0x7ffffefa0000780c */ /* 0x000fe40003f66070 */
[----:B------:R-:W1:Y:S01]  /*c680*/  LDC R0, c[0x0][0x230] ;  /* 0x00008c00ff007b82 */ /* 0x000e620000000800 */
[----:B------:R-:W-:-:S05]  /*c690*/  IMAD.WIDE R194, R4, 0x4, R98 ;  /* 0x0000000404c27825 */ /* 0x000fca00078e0262 */
[----:B------:R-:W-:Y:S01]  /*c6a0*/  LDGSTS.E [R249+0x18004], desc[UR16][R194.64], !P0 ;  /* 0x18004000c2f97fae */ /* 0x000fe2000c121850 */
[----:B-1----:R-:W-:-:S04]  /*c6b0*/  IADD3 R0, R0, -0xc8, RZ ;  /* 0xffffff3800007810 */ /* 0x002fc80007ffe0ff */
        /* <DEDUP_REMOVED lines=12> */
[----:B------:R-:W-:-:S04]  /*c780*/  IMAD.WIDE R178, R4, 0x4, R90 ;  /* 0x0000000404b27825 */ /* 0x000fc800078e025a */
[----:B------:R-:W-:Y:S01]  /*c790*/  IMAD.WIDE R88, R4, 0x4, R88 ;  /* 0x0000000404587825 */ /* 0x000fe200078e0258 */
[----:B------:R4:W-:Y:S05]  /*c7a0*/  LDGSTS.E [R249+0x1c000], desc[UR16][R178.64], !P3 ;  /* 0x1c000000b2f97fae */ /* 0x0009ea000d921850 */
[----:B------:R-:W-:Y:S01]  /*c7b0*/  LDGSTS.E [R249+0x1c004], desc[UR16][R88.64], !P0 ;  /* 0x1c00400058f97fae */ /* 0x000fe2000c121850 */
[----:B-1----:R-:W-:-:S05]  /*c7c0*/  VIADD R0, R0, 0xffffff18 ;  /* 0xffffff1800007836 */ /* 0x002fca0000000000 */
[----:B------:R-:W-:Y:S02]  /*c7d0*/  ISETP.GE.U32.AND P0, PT, R0, 0x7ffffed9, PT ;  /* 0x7ffffed90000780c */ /* 0x000fe40003f06070 */
[----:B------:R-:W1:Y:S01]  /*c7e0*/  LDC R0, c[0x0][0x230] ;  /* 0x00008c00ff007b82 */ /* 0x000e620000000800 */
[----:B------:R-:W-:-:S05]  /*c7f0*/  VIADD R251, R251, 0xffffff19 ;  /* 0xffffff19fbfb7836 */ /* 0x000fca0000000000 */
[----:B------:R-:W-:Y:S02]  /*c800*/  ISETP.GE.U32.AND P3, PT, R251, 0x7ffffeda, PT ;  /* 0x7ffffedafb00780c */ /* 0x000fe40003f66070 */
[----:B------:R-:W3:Y:S01]  /*c810*/  LDC R251, c[0x0][0x230] ;  /* 0x00008c00fffb7b82 */ /* 0x000ee20000000800 */
[----:B------:R-:W-:-:S04]  /*c820*/  IMAD.WIDE R84, R4, 0x4, R84 ;  /* 0x0000000404547825 */ /* 0x000fc800078e0254 */
[----:B------:R-:W-:-:S06]  /*c830*/  IMAD.WIDE R82, R4, 0x4, R82 ;  /* 0x0000000404527825 */ /* 0x000fcc00078e0252 */
[----:B------:R-:W-:Y:S04]  /*c840*/  LDGSTS.E [R249+0x1c008], desc[UR16][R84.64], !P3 ;  /* 0x1c00800054f97fae */ /* 0x000fe8000d921850 */
[----:B------:R-:W-:Y:S01]  /*c850*/  LDGSTS.E [R249+0x1c00c], desc[UR16][R82.64], !P0 ;  /* 0x1c00c00052f97fae */ /* 0x000fe2000c121850 */
[----:B-1----:R-:W-:-:S05]  /*c860*/  VIADD R0, R0, 0xffffff36 ;  /* 0xffffff3600007836 */ /* 0x002fca0000000000 */
[----:B------:R-:W-:Y:S02]  /*c870*/  ISETP.GE.U32.AND P0, PT, R0, 0x7ffffef7, PT ;  /* 0x7ffffef70000780c */ /* 0x000fe40003f06070 */
[----:B------:R-:W1:Y:S01]  /*c880*/  LDC R0, c[0x0][0x230] ;  /* 0x00008c00ff007b82 */ /* 0x000e620000000800 */
[----:B---3--:R-:W-:-:S05]  /*c890*/  VIADD R251, R251, 0xffffff37 ;  /* 0xffffff37fbfb7836 */ /* 0x008fca0000000000 */
        /* <DEDUP_REMOVED lines=20> */
[----:B------:R-:W-:Y:S01]  /*c9e0*/  ISETP.GE.U32.AND P3, PT, R251, 0x7ffffed8, PT ;  /* 0x7ffffed8fb00780c */ /* 0x000fe20003f66070 */
[----:B------:R-:W-:Y:S01]  /*c9f0*/  IMAD.WIDE R196, R4, 0x4, R196 ;  /* 0x0000000404c47825 */ /* 0x000fe200078e02c4 */
[----:B------:R-:W3:Y:S11]  /*ca00*/  LDC R251, c[0x0][0x230] ;  /* 0x00008c00fffb7b82 */ /* 0x000ef60000000800 */
        /* <DEDUP_REMOVED lines=91> */
[----:B------:R-:W-:-:S03]  /*cfc0*/  IMAD.WIDE R218, R4, 0x4, R218 ;  /* 0x0000000404da7825 */ /* 0x000fc600078e02da */
[----:B------:R-:W-:Y:S01]  /*cfd0*/  STL [R1+0x428], R250 ;  /* 0x000428fa01007387 */ /* 0x000fe20000100800 */
[----:B-1----:R-:W-:-:S03]  /*cfe0*/  VIADD R0, R0, 0xffffff2b ;  /* 0xffffff2b00007836 */ /* 0x002fc60000000000 */
[----:B------:R-:W-:Y:S02]  /*cff0*/  LDGSTS.E [R246+0x1c00c], desc[UR16][R218.64], !P0 ;  /* 0x1c00c000daf67fae */ /* 0x000fe4000c121850 */
[----:B------:R-:W-:Y:S02]  /*d000*/  ISETP.GE.U32.AND P3, PT, R0, 0x7ffffeec, PT ;  /* 0x7ffffeec0000780c */ /* 0x000fe40003f66070 */
[----:B------:R-:W1:Y:S01]  /*d010*/  LDC R0, c[0x0][0x230] ;  /* 0x00008c00ff007b82 */ /* 0x000e620000000800 */
[----:B------:R-:W-:Y:S01]  /*d020*/  STL.64 [R1+0x3d8], R2 ;  /* 0x0003d80201007387 */ /* 0x000fe20000100a00 */
[----:B------:R-:W-:-:S03]  /*d030*/  IMAD.WIDE R144, R4, 0x4, R144 ;  /* 0x0000000404907825 */ /* 0x000fc600078e0290 */
[----:B------:R-:W-:Y:S01]  /*d040*/  STL.64 [R1+0x3e8], R194 ;  /* 0x0003e8c201007387 */ /* 0x000fe20000100a00 */
[----:B---3--:R-:W-:-:S03]  /*d050*/  VIADD R251, R251, 0xffffff29 ;  /* 0xffffff29fbfb7836 */ /* 0x008fc60000000000 */
[----:B------:R-:W-:Y:S04]  /*d060*/  STL.64 [R1+0x3f8], R186 ;  /* 0x0003f8ba01007387 */ /* 0x000fe80000100a00 */
[----:B------:R-:W-:Y:S04]  /*d070*/  STL.64 [R1+0x400], R182 ;  /* 0x000400b601007387 */ /* 0x000fe80000100a00 */
[----:B------:R-:W-:Y:S04]  /*d080*/  STL.64 [R1+0x410], R178 ;  /* 0x000410b201007387 */ /* 0x000fe80000100a00 */
[----:B------:R-:W-:Y:S04]  /*d090*/  STL.64 [R1+0x418], R196 ;  /* 0x000418c401007387 */ /* 0x000fe80000100a00 */
[----:B------:R-:W-:Y:S04]  /*d0a0*/  STL.64 [R1+0x420], R198 ;  /* 0x000420c601007387 */ /* 0x000fe80000100a00 */
[----:B------:R-:W-:Y:S04]  /*d0b0*/  STL.64 [R1+0x448], R200 ;  /* 0x000448c801007387 */ /* 0x000fe80000100a00 */
[----:B------:R-:W-:Y:S04]  /*d0c0*/  STL.64 [R1+0x458], R248 ;  /* 0x000458f801007387 */ /* 0x000fe80000100a00 */
[----:B------:R-:W-:Y:S01]  /*d0d0*/  LDGSTS.E [R245+0x18000], desc[UR16][R144.64], !P3 ;  /* 0x1800000090f57fae */ /* 0x000fe2000d921850 */
[----:B------:R-:W-:-:S02]  /*d0e0*/  ISETP.GE.U32.AND P3, PT, R251, 0x7ffffeea, PT ;  /* 0x7ffffeeafb00780c */ /* 0x000fc40003f66070 */
[----:B------:R-:W3:Y:S01]  /*d0f0*/  LDC R251, c[0x0][0x230] ;  /* 0x00008c00fffb7b82 */ /* 0x000ee20000000800 */
[----:B------:R-:W-:Y:S04]  /*d100*/  STL.64 [R1+0x450], R202 ;  /* 0x000450ca01007387 */ /* 0x000fe80000100a00 */
[----:B------:R-:W-:Y:S04]  /*d110*/  STL.64 [R1+0x460], R204 ;  /* 0x000460cc01007387 */ /* 0x000fe80000100a00 */
[----:B------:R-:W-:Y:S04]  /*d120*/  STL.64 [R1+0x468], R206 ;  /* 0x000468ce01007387 */ /* 0x000fe80000100a00 */
[----:B------:R-:W-:Y:S04]  /*d130*/  STL.64 [R1+0x470], R208 ;  /* 0x000470d001007387 */ /* 0x000fe80000100a00 */
[----:B------:R-:W-:Y:S04]  /*d140*/  STL.64 [R1+0x478], R210 ;  /* 0x000478d201007387 */ /* 0x000fe80000100a00 */
[----:B------:R-:W-:Y:S04]  /*d150*/  STL.64 [R1+0x480], R212 ;  /* 0x000480d401007387 */ /* 0x000fe80000100a00 */
[----:B------:R-:W-:Y:S01]  /*d160*/  STL.64 [R1+0x488], R214 ;  /* 0x000488d601007387 */ /* 0x000fe20000100a00 */
[----:B-1----:R-:W-:-:S03]  /*d170*/  VIADD R0, R0, 0xffffff2a ;  /* 0xffffff2a00007836 */ /* 0x002fc60000000000 */
[----:B------:R-:W-:Y:S04]  /*d180*/  STL.64 [R1+0x490], R216 ;  /* 0x000490d801007387 */ /* 0x000fe80000100a00 */
[----:B------:R1:W-:Y:S01]  /*d190*/  STL.64 [R1+0x498], R218 ;  /* 0x000498da01007387 */ /* 0x0003e20000100a00 */
[----:B------:R-:W-:Y:S02]  /*d1a0*/  ISETP.GE.U32.AND P0, PT, R0, 0x7ffffeeb, PT ;  /* 0x7ffffeeb0000780c */ /* 0x000fe40003f06070 */
[----:B------:R-:W2:Y:S01]  /*d1b0*/  LDC R0, c[0x0][0x230] ;  /* 0x00008c00ff007b82 */ /* 0x000ea20000000800 */
[----:B-1----:R-:W4:Y:S04]  /*d1c0*/  LDL.LU.64 R218, [R1] ;  /* 0x0000000001da7983 */ /* 0x002f280000300a00 */
[----:B------:R-:W4:Y:S04]  /*d1d0*/  LDL.LU.64 R216, [R1+0x20] ;  /* 0x0000200001d87983 */ /* 0x000f280000300a00 */
        /* <DEDUP_REMOVED lines=8> */
[----:B------:R-:W4:Y:S01]  /*d260*/  LDL.LU.64 R200, [R1+0x60] ;  /* 0x0000600001c87983 */ /* 0x000f220000300a00 */
[----:B------:R-:W-:-:S03]  /*d270*/  IMAD.WIDE R142, R4, 0x4, R142 ;  /* 0x00000004048e7825 */ /* 0x000fc600078e028e */
[----:B------:R-:W4:Y:S01]  /*d280*/  LDL.LU.64 R6, [R1+0x58] ;  /* 0x0000580001067983 */ /* 0x000f220000300a00 */
[----:B------:R-:W-:-:S03]  /*d290*/  IMAD.WIDE R140, R4, 0x4, R140 ;  /* 0x00000004048c7825 */ /* 0x000fc600078e028c */
[----:B------:R-:W4:Y:S01]  /*d2a0*/  LDL.LU.64 R8, [R1+0x68] ;  /* 0x0000680001087983 */ /* 0x000f220000300a00 */
[----:B---3--:R-:W-:-:S03]  /*d2b0*/  VIADD R251, R251, 0xffffff0b ;  /* 0xffffff0bfbfb7836 */ /* 0x008fc60000000000 */
[----:B------:R-:W3:Y:S04]  /*d2c0*/  LDL.LU.64 R10, [R1+0x70] ;  /* 0x00007000010a7983 */ /* 0x000ee80000300a00 */
[----:B------:R-:W-:Y:S04]  /*d2d0*/  LDGSTS.E [R245+0x18004], desc[UR16][R142.64], !P0 ;  /* 0x180040008ef57fae */ /* 0x000fe8000c121850 */
[----:B------:R-:W-:Y:S01]  /*d2e0*/  LDGSTS.E [R245+0x18008], desc[UR16][R140.64], !P3 ;  /* 0x180080008cf57fae */ /* 0x000fe2000d921850 */
[----:B------:R-:W-:Y:S02]  /*d2f0*/  ISETP.GE.U32.AND P3, PT, R251, 0x7ffffecc, PT ;  /* 0x7ffffeccfb00780c */ /* 0x000fe40003f66070 */
[----:B------:R-:W1:Y:S01]  /*d300*/  LDC R251, c[0x0][0x230] ;  /* 0x00008c00fffb7b82 */ /* 0x000e620000000800 */
[----:B--2---:R-:W-:Y:S01]  /*d310*/  VIADD R0, R0, 0xffffff28 ;  /* 0xffffff2800007836 */ /* 0x004fe20000000000 */
[----:B------:R-:W2:Y:S04]  /*d320*/  LDL.LU.64 R198, [R1+0xa0] ;  /* 0x0000a00001c67983 */ /* 0x000ea80000300a00 */
[----:B------:R-:W-:Y:S01]  /*d330*/  ISETP.GE.U32.AND P0, PT, R0, 0x7ffffee9, PT ;  /* 0x7ffffee90000780c */ /* 0x000fe20003f06070 */
[C---:B------:R-:W-:Y:S01]  /*d340*/  IMAD.WIDE R138, R4.reuse, 0x4, R138 ;  /* 0x00000004048a7825 */ /* 0x040fe200078e028a */
[----:B------:R-:W1:Y:S01]  /*d350*/  LDC R0, c[0x0][0x230] ;  /* 0x00008c00ff007b82 */ /* 0x000e620000000800 */
[----:B------:R-:W2:Y:S02]  /*d360*/  LDL.LU.64 R196, [R1+0xb8] ;  /* 0x0000b80001c47983 */ /* 0x000ea40000300a00 */
[----:B------:R-:W-:-:S02]  /*d370*/  IMAD.WIDE R220, R4, 0x4, R220 ;  /* 0x0000000404dc7825 */ /* 0x000fc400078e02dc */
[----:B------:R-:W2:Y:S02]  /*d380*/  LDL.LU.64 R178, [R1+0xc8] ;  /* 0x0000c80001b27983 */ /* 0x000ea40000300a00 */
[----:B------:R-:W-:Y:S02]  /*d390*/  IMAD.WIDE R222, R4, 0x4, R222 ;  /* 0x0000000404de7825 */ /* 0x000fe400078e02de */
[----:B------:R-:W2:Y:S04]  /*d3a0*/  LDL.LU.64 R182, [R1+0xe0] ;  /* 0x0000e00001b67983 */ /* 0x000ea80000300a00 */
[----:B------:R-:W-:Y:S01]  /*d3b0*/  LDGSTS.E [R245+0x1800c], desc[UR16][R138.64], !P0 ;  /* 0x1800c0008af57fae */ /* 0x000fe2000c121850 */
[----:B-1----:R-:W-:-:S03]  /*d3c0*/  VIADD R251, R251, 0xffffff09 ;  /* 0xffffff09fbfb7836 */ /* 0x002fc60000000000 */
[----:B------:R-:W-:Y:S02]  /*d3d0*/  LDGSTS.E [R245+0x1c000], desc[UR16][R220.64], !P3 ;  /* 0x1c000000dcf57fae */ /* 0x000fe4000d921850 */
[----:B------:R-:W-:Y:S02]  /*d3e0*/  ISETP.GE.U32.AND P3, PT, R251, 0x7ffffeca, PT ;  /* 0x7ffffecafb00780c */ /* 0x000fe40003f66070 */
[----:B------:R-:W1:Y:S01]  /*d3f0*/  LDC R251, c[0x0][0x230] ;  /* 0x00008c00fffb7b82 */ /* 0x000e620000000800 */
[----:B------:R-:W-:-:S05]  /*d400*/  VIADD R0, R0, 0xffffff0a ;  /* 0xffffff0a00007836 */ /* 0x000fca0000000000 */
[----:B------:R-:W-:Y:S02]  /*d410*/  ISETP.GE.U32.AND P0, PT, R0, 0x7ffffecb, PT ;  /* 0x7ffffecb0000780c */ /* 0x000fe40003f06070 */
[----:B------:R-:W1:Y:S01]  /*d420*/  LDC R0, c[0x0][0x230] ;  /* 0x00008c00ff007b82 */ /* 0x000e620000000800 */
[----:B------:R-:W-:-:S10]  /*d430*/  IMAD.WIDE R224, R4, 0x4, R224 ;  /* 0x0000000404e07825 */ /* 0x000fd400078e02e0 */
[----:B------:R-:W-:Y:S04]  /*d440*/  LDGSTS.E [R245+0x1c004], desc[UR16][R222.64], !P0 ;  /* 0x1c004000def57fae */ /* 0x000fe8000c121850 */
[----:B------:R-:W-:Y:S01]  /*d450*/  LDGSTS.E [R245+0x1c008], desc[UR16][R224.64], !P3 ;  /* 0x1c008000e0f57fae */ /* 0x000fe2000d921850 */
[----:B-1----:R-:W-:-:S05]  /*d460*/  VIADD R251, R251, 0xffffff27 ;  /* 0xffffff27fbfb7836 */ /* 0x002fca0000000000 */
[----:B------:R-:W-:Y:S02]  /*d470*/  ISETP.GE.U32.AND P3, PT, R251, 0x7ffffee8, PT ;  /* 0x7ffffee8fb00780c */ /* 0x000fe40003f66070 */
[----:B------:R-:W1:Y:S01]  /*d480*/  LDC R251, c[0x0][0x230] ;  /* 0x00008c00fffb7b82 */ /* 0x000e620000000800 */
[----:B------:R-:W-:-:S05]  /*d490*/  VIADD R0, R0, 0xffffff08 ;  /* 0xffffff0800007836 */ /* 0x000fca0000000000 */
[----:B------:R-:W-:Y:S02]  /*d4a0*/  ISETP.GE.U32.AND P0, PT, R0, 0x7ffffec9, PT ;  /* 0x7ffffec90000780c */ /* 0x000fe40003f06070 */
[----:B------:R-:W1:Y:S01]  /*d4b0*/  LDC R0, c[0x0][0x230] ;  /* 0x00008c00ff007b82 */ /* 0x000e620000000800 */
[----:B------:R-:W-:-:S04]  /*d4c0*/  IMAD.WIDE R226, R4, 0x4, R226 ;  /* 0x0000000404e27825 */ /* 0x000fc800078e02e2 */
[----:B------:R-:W-:-:S06]  /*d4d0*/  IMAD.WIDE R152, R4, 0x4, R152 ;  /* 0x0000000404987825 */ /* 0x000fcc00078e0298 */
        /* <DEDUP_REMOVED lines=57> */
[C---:B------:R-:W-:Y:S01]  /*d870*/  IMAD.WIDE R154, R4.reuse, 0x4, R154 ;  /* 0x00000004049a7825 */ /* 0x040fe200078e029a */
[----:B------:R-:W4:Y:S03]  /*d880*/  LDC R0, c[0x0][0x230] ;  /* 0x00008c00ff007b82 */ /* 0x000f260000000800 */
[----:B------:R-:W-:-:S08]  /*d890*/  IMAD.WIDE R236, R4, 0x4, R236 ;  /* 0x0000000404ec7825 */ /* 0x000fd000078e02ec */
[----:B------:R-:W-:Y:S04]  /*d8a0*/  LDGSTS.E [R13+0x1800c], desc[UR16][R154.64], !P0 ;  /* 0x1800c0009a0d7fae */ /* 0x000fe8000c121850 */
[----:B------:R-:W-:Y:S01]  /*d8b0*/  LDGSTS.E [R13+0x1c000], desc[UR16][R236.64], !P3 ;  /* 0x1c000000ec0d7fae */ /* 0x000fe2000d921850 */
[----:B-1----:R-:W-:-:S05]  /*d8c0*/  VIADD R251, R251, 0xffffff01 ;  /* 0xffffff01fbfb7836 */ /* 0x002fca0000000000 */
[----:B------:R-:W-:Y:S02]  /*d8d0*/  ISETP.GE.U32.AND P3, PT, R251, 0x7ffffec2, PT ;  /* 0x7ffffec2fb00780c */ /* 0x000fe40003f66070 */
[----:B------:R-:W2:Y:S01]  /*d8e0*/  LDL.LU.64 R250, [R1+0xd8] ;  /* 0x0000d80001fa7983 */ /* 0x000ea20000300a00 */
[----:B------:R-:W-:-:S03]  /*d8f0*/  IMAD.WIDE R16, R5, 0x4, R180 ;  /* 0x0000000405107825 */ /* 0x000fc600078e02b4 */
        /* <DEDUP_REMOVED lines=35> */
[----:B---3--:R-:W-:-:S03]  /*db30*/  IMAD.WIDE R108, R5, 0x4, R10 ;  /* 0x00000004056c7825 */ /* 0x008fc600078e020a */
[----:B------:R-:W3:Y:S04]  /*db40*/  LDL.LU.64 R200, [R1+0x448] ;  /* 0x0004480001c87983 */ /* 0x000ee80000300a00 */
[----:B------:R-:W3:Y:S04]  /*db50*/  LDL.LU.64 R6, [R1+0x440] ;  /* 0x0004400001067983 */ /* 0x000ee80000300a00 */
[----:B------:R-:W3:Y:S04]  /*db60*/  LDL.LU.64 R8, [R1+0x438] ;  /* 0x0004380001087983 */ /* 0x000ee80000300a00 */
[----:B------:R-:W3:Y:S01]  /*db70*/  LDL.LU.64 R10, [R1+0x430] ;  /* 0x00043000010a7983 */ /* 0x000ee20000300a00 */
[----:B----4-:R-:W-:-:S05]  /*db80*/  VIADD R0, R0, 0xffffff02 ;  /* 0xffffff0200007836 */ /* 0x010fca0000000000 */
[----:B------:R-:W-:Y:S02]  /*db90*/  ISETP.GE.U32.AND P0, PT, R0, 0x7ffffec3, PT ;  /* 0x7ffffec30000780c */ /* 0x000fe40003f06070 */
[----:B------:R-:W1:Y:S01]  /*dba0*/  LDC R0, c[0x0][0x230] ;  /* 0x00008c00ff007b82 */ /* 0x000e620000000800 */
[----:B------:R-:W-:-:S10]  /*dbb0*/  IMAD.WIDE R238, R4, 0x4, R238 ;  /* 0x0000000404ee7825 */ /* 0x000fd400078e02ee */
[----:B------:R-:W-:Y:S01]  /*dbc0*/  LDGSTS.E [R13+0x1c004], desc[UR16][R238.64], !P0 ;  /* 0x1c004000ee0d7fae */ /* 0x000fe2000c121850 */
[----:B------:R-:W-:-:S04]  /*dbd0*/  IMAD.WIDE R240, R4, 0x4, R240 ;  /* 0x0000000404f07825 */ /* 0x000fc800078e02f0 */
[----:B------:R-:W-:Y:S01]  /*dbe0*/  IMAD.WIDE R242, R4, 0x4, R242 ;  /* 0x0000000404f27825 */ /* 0x000fe200078e02f2 */
[----:B------:R-:W-:Y:S03]  /*dbf0*/  LDGSTS.E [R13+0x1c008], desc[UR16][R240.64], !P3 ;  /* 0x1c008000f00d7fae */ /* 0x000fe6000d921850 */
[----:B-1----:R-:W-:-:S05]  /*dc00*/  VIADD R0, R0, 0xffffff00 ;  /* 0xffffff0000007836 */ /* 0x002fca0000000000 */
[----:B------:R-:W-:Y:S01]  /*dc10*/  ISETP.GE.U32.AND P0, PT, R0, 0x7ffffec1, PT ;  /* 0x7ffffec10000780c */ /* 0x000fe20003f06070 */
[C---:B------:R-:W-:Y:S01]  /*dc20*/  IMAD.WIDE R116, R5.reuse, 0x4, R116 ;  /* 0x0000000405747825 */ /* 0x040fe200078e0274 */
[----:B------:R-:W1:Y:S03]  /*dc30*/  LDC R0, c[0x0][0x230] ;  /* 0x00008c00ff007b82 */ /* 0x000e660000000800 */
[----:B------:R-:W-:-:S04]  /*dc40*/  IMAD.WIDE R162, R5, 0x4, R162 ;  /* 0x0000000405a27825 */ /* 0x000fc800078e02a2 */
[----:B------:R-:W-:-:S04]  /*dc50*/  IMAD.WIDE R164, R5, 0x4, R164 ;  /* 0x0000000405a47825 */ /* 0x000fc800078e02a4 */
[----:B------:R-:W-:Y:S01]  /*dc60*/  LDGSTS.E [R13+0x1c00c], desc[UR16][R242.64], !P0 ;  /* 0x1c00c000f20d7fae */ /* 0x000fe2000c121850 */
[----:B------:R-:W-:-:S03]  /*dc70*/  IMAD.WIDE R166, R5, 0x4, R166 ;  /* 0x0000000405a67825 */ /* 0x000fc600078e02a6 */
[----:B------:R-:W0:Y:S01]  /*dc80*/  LDGDEPBAR ;  /* 0x00000000000079af */ /* 0x000e220000000000 */
[----:B------:R-:W-:-:S03]  /*dc90*/  IMAD.WIDE R168, R5, 0x4, R168 ;  /* 0x0000000405a87825 */ /* 0x000fc600078e02a8 */
[----:B------:R-:W-:Y:S01]  /*dca0*/  LDGSTS.E [R12+0x58000], desc[UR16][R116.64], P4 ;  /* 0x58000000740c7fae */ /* 0x000fe2000a121850 */
[----:B------:R-:W-:-:S03]  /*dcb0*/  IMAD.WIDE R170, R5, 0x4, R170 ;  /* 0x0000000405aa7825 */ /* 0x000fc600078e02aa */
[----:B------:R-:W-:Y:S01]  /*dcc0*/  LDGSTS.E [R12+0x58400], desc[UR16][R162.64], P4 ;  /* 0x58400000a20c7fae */ /* 0x000fe2000a121850 */
[----:B------:R-:W-:-:S03]  /*dcd0*/  IMAD.WIDE R172, R5, 0x4, R172 ;  /* 0x0000000405ac7825 */ /* 0x000fc600078e02ac */
[----:B------:R-:W-:Y:S01]  /*dce0*/  LDGSTS.E [R12+0x58800], desc[UR16][R164.64], P4 ;  /* 0x58800000a40c7fae */ /* 0x000fe2000a121850 */
[----:B------:R-:W-:-:S03]  /*dcf0*/  IMAD.WIDE R176, R5, 0x4, R176 ;  /* 0x0000000405b07825 */ /* 0x000fc600078e02b0 */
[----:B------:R-:W-:Y:S04]  /*dd00*/  LDGSTS.E [R12+0x58c00], desc[UR16][R166.64], P4 ;  /* 0x58c00000a60c7fae */ /* 0x000fe8000a121850 */
[----:B------:R-:W-:Y:S04]  /*dd10*/  LDGSTS.E [R12+0x59000], desc[UR16][R168.64], P4 ;  /* 0x59000000a80c7fae */ /* 0x000fe8000a121850 */
[----:B------:R-:W-:Y:S04]  /*dd20*/  LDGSTS.E [R12+0x59400], desc[UR16][R170.64], P4 ;  /* 0x59400000aa0c7fae */ /* 0x000fe8000a121850 */
[----:B------:R-:W-:Y:S04]  /*dd30*/  LDGSTS.E [R12+0x59800], desc[UR16][R172.64], P4 ;  /* 0x59800000ac0c7fae */ /* 0x000fe8000a121850 */
[----:B------:R-:W-:Y:S01]  /*dd40*/  LDGSTS.E [R12+0x59c00], desc[UR16][R176.64], P4 ;  /* 0x59c00000b00c7fae */ /* 0x000fe2000a121850 */
[----:B------:R-:W-:-:S03]  /*dd50*/  IMAD.WIDE R24, R5, 0x4, R24 ;  /* 0x0000000405187825 */ /* 0x000fc600078e0218 */
        /* <DEDUP_REMOVED lines=27> */
[----:B--2---:R-:W-:-:S04]  /*df10*/  IMAD.WIDE R118, R5, 0x4, R184 ;  /* 0x0000000405767825 */ /* 0x004fc800078e02b8 */
[----:B------:R-:W-:-:S04]  /*df20*/  IMAD.WIDE R114, R5, 0x4, R192 ;  /* 0x0000000405727825 */ /* 0x000fc800078e02c0 */
[C---:B------:R-:W-:Y:S01]  /*df30*/  IMAD.WIDE R184, R5.reuse, 0x4, R196 ;  /* 0x0000000405b87825 */ /* 0x040fe200078e02c4 */
[----:B------:R-:W-:Y:S03]  /*df40*/  LDGSTS.E [R12+0x5b400], desc[UR16][R114.64], P4 ;  /* 0x5b400000720c7fae */ /* 0x000fe6000a121850 */
[C---:B------:R-:W-:Y:S01]  /*df50*/  IMAD.WIDE R192, R5.reuse, 0x4, R182 ;  /* 0x0000000405c07825 */ /* 0x040fe200078e02b6 */
[----:B------:R-:W-:Y:S03]  /*df60*/  LDGSTS.E [R12+0x5b800], desc[UR16][R184.64], P4 ;  /* 0x5b800000b80c7fae */ /* 0x000fe6000a121850 */
[----:B------:R-:W-:-:S05]  /*df70*/  IMAD.WIDE R182, R5, 0x4, R186 ;  /* 0x0000000405b67825 */ /* 0x000fca00078e02ba */
[----:B------:R-:W-:Y:S01]  /*df80*/  LDGSTS.E [R12+0x5bc00], desc[UR16][R182.64], P4 ;  /* 0x5bc00000b60c7fae */ /* 0x000fe2000a121850 */
        /* <DEDUP_REMOVED lines=33> */
[----:B------:R-:W-:-:S03]  /*e1a0*/  IMAD.WIDE R250, R5, 0x4, R250 ;  /* 0x0000000405fa7825 */ /* 0x000fc600078e02fa */
        /* <DEDUP_REMOVED lines=9> */
[----:B------:R-:W-:Y:S04]  /*e240*/  STL.64 [R1+0x10], R250 ;  /* 0x000010fa01007387 */ /* 0x000fe80000100a00 */
[----:B------:R-:W-:Y:S04]  /*e250*/  LDGSTS.E [R7+0x58f00], desc[UR16][R22.64], P4 ;  /* 0x58f0000016077fae */ /* 0x000fe8000a121850 */
[----:B------:R-:W-:Y:S04]  /*e260*/  STL.64 [R1+0x18], R182 ;  /* 0x000018b601007387 */ /* 0x000fe80000100a00 */
[----:B------:R-:W-:Y:S04]  /*e270*/  LDGSTS.E [R7+0x59300], desc[UR16][R30.64], P4 ;  /* 0x593000001e077fae */ /* 0x000fe8000a121850 */
[----:B------:R2:W-:Y:S04]  /*e280*/  STL.64 [R1+0x20], R178 ;  /* 0x000020b201007387 */ /* 0x0005e80000100a00 */
[----:B------:R-:W-:Y:S04]  /*e290*/  LDGSTS.E [R7+0x59700], desc[UR16][R38.64], P4 ;  /* 0x5970000026077fae */ /* 0x000fe8000a121850 */
[----:B------:R3:W-:Y:S04]  /*e2a0*/  STL.64 [R1+0x28], R2 ;  /* 0x0000280201007387 */ /* 0x0007e80000100a00 */
[----:B------:R-:W-:Y:S04]  /*e2b0*/  LDGSTS.E [R7+0x59b00], desc[UR16][R46.64], P4 ;  /* 0x59b000002e077fae */ /* 0x000fe8000a121850 */
[----:B------:R-:W4:Y:S04]  /*e2c0*/  LDL.LU.64 R198, [R1+0x108] ;  /* 0x0001080001c67983 */ /* 0x000f280000300a00 */
[----:B------:R-:W-:Y:S04]  /*e2d0*/  LDGSTS.E [R7+0x59f00], desc[UR16][R54.64], P4 ;  /* 0x59f0000036077fae */ /* 0x000fe8000a121850 */
[----:B------:R-:W4:Y:S04]  /*e2e0*/  LDL.LU.64 R196, [R1+0x100] ;  /* 0x0001000001c47983 */ /* 0x000f280000300a00 */
[----:B------:R-:W-:Y:S04]  /*e2f0*/  LDGSTS.E [R7+0x5a300], desc[UR16][R68.64], P4 ;  /* 0x5a30000044077fae */ /* 0x000fe8000a121850 */
[----:B--2---:R-:W2:Y:S04]  /*e300*/  LDL.LU.64 R178, [R1+0xf8] ;  /* 0x0000f80001b27983 */ /* 0x004ea80000300a00 */
[----:B------:R-:W-:Y:S04]  /*e310*/  LDGSTS.E [R7+0x5a700], desc[UR16][R86.64], P4 ;  /* 0x5a70000056077fae */ /* 0x000fe8000a121850 */
[----:B------:R-:W2:Y:S04]  /*e320*/  LDL.LU.64 R182, [R1+0xf0] ;  /* 0x0000f00001b67983 */ /* 0x000ea80000300a00 */
[----:B------:R-:W-:Y:S04]  /*e330*/  LDGSTS.E [R7+0x5ab00], desc[UR16][R96.64], P4 ;  /* 0x5ab0000060077fae */ /* 0x000fe8000a121850 */
[----:B------:R-:W2:Y:S04]  /*e340*/  LDL.LU.64 R186, [R1+0xd0] ;  /* 0x0000d00001ba7983 */ /* 0x000ea80000300a00 */
[----:B------:R-:W-:Y:S04]  /*e350*/  LDGSTS.E [R7+0x5af00], desc[UR16][R104.64], P4 ;  /* 0x5af0000068077fae */ /* 0x000fe8000a121850 */
[----:B------:R-:W2:Y:S04]  /*e360*/  LDL.LU.64 R194, [R1+0xc0] ;  /* 0x0000c00001c27983 */ /* 0x000ea80000300a00 */
[----:B------:R-:W-:Y:S04]  /*e370*/  LDGSTS.E [R7+0x5b300], desc[UR16][R112.64], P4 ;  /* 0x5b30000070077fae */ /* 0x000fe8000a121850 */
[----:B---3--:R-:W3:Y:S04]  /*e380*/  LDL.LU.64 R2, [R1+0xb0] ;  /* 0x0000b00001027983 */ /* 0x008ee80000300a00 */
[----:B------:R-:W-:Y:S04]  /*e390*/  LDGSTS.E [R7+0x5b700], desc[UR16][R180.64], P4 ;  /* 0x5b700000b4077fae */ /* 0x000fe8000a121850 */
[----:B------:R-:W3:Y:S04]  /*e3a0*/  LDL.LU.64 R188, [R1+0x90] ;  /* 0x0000900001bc7983 */ /* 0x000ee80000300a00 */
[----:B------:R1:W-:Y:S04]  /*e3b0*/  LDGSTS.E [R7+0x5bb00], desc[UR16][R250.64], P4 ;  /* 0x5bb00000fa077fae */ /* 0x0003e8000a121850 */
[----:B------:R-:W3:Y:S01]  /*e3c0*/  LDL.LU R250, [R1+0x428] ;  /* 0x0004280001fa7983 */ /* 0x000ee20000300800 */
[----:B-1----:R-:W-:Y:S01]  /*e3d0*/  VIADD R0, R0, 0xfffffeff ;  /* 0xfffffeff00007836 */ /* 0x002fe20000000000 */
[----:B------:R-:W1:Y:S04]  /*e3e0*/  LDC R251, c[0x0][0x230] ;  /* 0x00008c00fffb7b82 */ /* 0x000e680000000800 */
[----:B------:R-:W-:-:S04]  /*e3f0*/  ISETP.GE.U32.AND P3, PT, R0, 0x7ffffec0, PT ;  /* 0x7ffffec00000780c */ /* 0x000fc80003f66070 */
[----:B------:R-:W1:Y:S01]  /*e400*/  LDC R0, c[0x0][0x230] ;  /* 0x00008c00ff007b82 */ /* 0x000e620000000800 */
[----:B------:R-:W-:-:S05]  /*e410*/  IMAD.WIDE R8, R5, 0x4, R8 ;  /* 0x0000000405087825 */ /* 0x000fca00078e0208 */
[----:B------:R-:W-:Y:S04]  /*e420*/  LDGSTS.E [R7+0x5bf00], desc[UR16][R8.64], P4 ;  /* 0x5bf0000008077fae */ /* 0x000fe8000a121850 */
[----:B------:R-:W0:Y:S01]  /*e430*/  LDGDEPBAR ;  /* 0x00000000000079af */ /* 0x000e220000000000 */
[----:B-1----:R-:W-:-:S05]  /*e440*/  VIADD R0, R0, 0xfffffefe ;  /* 0xfffffefe00007836 */ /* 0x002fca0000000000 */
[----:B------:R-:W-:Y:S02]  /*e450*/  ISETP.GE.U32.AND P0, PT, R0, 0x7ffffebf, PT ;  /* 0x7ffffebf0000780c */ /* 0x000fe40003f06070 */
[----:B------:R-:W1:Y:S01]  /*e460*/  LDC R0, c[0x0][0x230] ;  /* 0x00008c00ff007b82 */ /* 0x000e620000000800 */
[----:B------:R-:W-:Y:S02]  /*e470*/  VIADD R251, R251, 0xfffffefd ;  /* 0xfffffefdfbfb7836 */ /* 0x000fe40000000000 */
[----:B-1----:R-:W-:Y:S02]  /*e480*/  VIADD R0, R0, 0xfffffefc ;  /* 0xfffffefc00007836 */ /* 0x002fe40000000000 */
[----:B----4-:R-:W-:-:S03]  /*e490*/  IMAD.WIDE R198, R4, 0x4, R198 ;  /* 0x0000000404c67825 */ /* 0x010fc600078e02c6 */
[----:B------:R-:W-:Y:S01]  /*e4a0*/  BAR.SYNC.DEFER_BLOCKING 0x0 ;  /* 0x0000000000007b1d */ /* 0x000fe20000010000 */
[----:B------:R-:W-:-:S05]  /*e4b0*/  IMAD.WIDE R196, R4, 0x4, R196 ;  /* 0x0000000404c47825 */ /* 0x000fca00078e02c4 */
[----:B------:R1:W-:Y:S01]  /*e4c0*/  STL.64 [R1+0x40], R198 ;  /* 0x000040c601007387 */ /* 0x0003e20000100a00 */
[----:B--2---:R-:W-:-:S03]  /*e4d0*/  IMAD.WIDE R178, R4, 0x4, R178 ;  /* 0x0000000404b27825 */ /* 0x004fc600078e02b2 */
[----:B------:R-:W-:Y:S01]  /*e4e0*/  @!PT LDS RZ, [RZ] ;  /* 0x00000000fffff984 */ /* 0x000fe20000000800 */
[----:B------:R-:W-:Y:S01]  /*e4f0*/  @!PT LDS RZ, [RZ] ;  /* 0x00000000fffff984 */ /* 0x000fe20000000800 */
[----:B------:R-:W-:Y:S01]  /*e500*/  @!PT LDS RZ, [RZ] ;  /* 0x00000000fffff984 */ /* 0x000fe20000000800 */
[----:B---3--:R-:W-:Y:S04]  /*e510*/  LDGSTS.E [R250+0x20000], desc[UR16][R198.64], !P3 ;  /* 0x20000000c6fa7fae */ /* 0x008fe8000d921850 */
[----:B------:R-:W-:Y:S01]  /*e520*/  LDGSTS.E [R250+0x20004], desc[UR16][R196.64], !P0 ;  /* 0x20004000c4fa7fae */ /* 0x000fe2000c121850 */
[----:B------:R-:W-:Y:S02]  /*e530*/  ISETP.GE.U32.AND P0, PT, R0, 0x7ffffebd, PT ;  /* 0x7ffffebd0000780c */ /* 0x000fe40003f06070 */
[----:B------:R-:W2:Y:S01]  /*e540*/  LDC R0, c[0x0][0x230] ;  /* 0x00008c00ff007b82 */ /* 0x000ea20000000800 */
[----:B------:R-:W-:Y:S01]  /*e550*/  ISETP.GE.U32.AND P3, PT, R251, 0x7ffffebe, PT ;  /* 0x7ffffebefb00780c */ /* 0x000fe20003f66070 */
[----:B-1----:R-:W3:Y:S06]  /*e560*/  LDL.LU.64 R198, [R1+0x420] ;  /* 0x0004200001c67983 */ /* 0x002eec0000300a00 */
[----:B------:R-:W1:Y:S01]  /*e570*/  LDC R251, c[0x0][0x230] ;  /* 0x00008c00fffb7b82 */ /* 0x000e620000000800 */
[----:B------:R4:W-:Y:S05]  /*e580*/  STL.64 [R1+0x88], R196 ;  /* 0x000088c401007387 */ /* 0x0009ea0000100a00 */
[----:B------:R-:W-:Y:S04]  /*e590*/  LDGSTS.E [R250+0x20008], desc[UR16][R178.64], !P3 ;  /* 0x20008000b2fa7fae */ /* 0x000fe8000d921850 */
[----:B----4-:R-:W4:Y:S01]  /*e5a0*/  LDL.LU.64 R196, [R1+0x418] ;  /* 0x0004180001c47983 */ /* 0x010f220000300a00 */
[----:B--2---:R-:W-:-:S03]  /*e5b0*/  VIADD R0, R0, 0xfffffedf ;  /* 0xfffffedf00007836 */ /* 0x004fc60000000000 */
[----:B------:R2:W-:Y:S02]  /*e5c0*/  STL.64 [R1+0xa0], R178 ;  /* 0x0000a0b201007387 */ /* 0x0005e40000100a00 */
[----:B------:R-:W-:Y:S02]  /*e5d0*/  ISETP.GE.U32.AND P3, PT, R0, 0x7ffffea0, PT ;  /* 0x7ffffea00000780c */ /* 0x000fe40003f66070 */
[----:B--2---:R-:W2:Y:S04]  /*e5e0*/  LDL.LU.64 R178, [R1+0x410] ;  /* 0x0004100001b27983 */ /* 0x004ea80000300a00 */
[----:B------:R-:W3:Y:S01]  /*e5f0*/  LDL.LU R0, [R1+0x408] ;  /* 0x0004080001007983 */ /* 0x000ee20000300800 */
[----:B------:R-:W-:-:S04]  /*e600*/  IMAD.WIDE R182, R4, 0x4, R182 ;  /* 0x0000000404b67825 */ /* 0x000fc800078e02b6 */
[----:B-1----:R-:W-:Y:S01]  /*e610*/  VIADD R251, R251, 0xfffffede ;  /* 0xfffffedefbfb7836 */ /* 0x002fe20000000000 */
[----:B------:R-:W-:Y:S01]  /*e620*/  LDGSTS.E [R250+0x2000c], desc[UR16][R182.64], !P0 ;  /* 0x2000c000b6fa7fae */ /* 0x000fe2000c121850 */
[----:B------:R-:W-:-:S03]  /*e630*/  IMAD.WIDE R186, R4, 0x4, R186 ;  /* 0x0000000404ba7825 */ /* 0x000fc600078e02ba */
[----:B------:R-:W-:Y:S02]  /*e640*/  ISETP.GE.U32.AND P0, PT, R251, 0x7ffffe9f, PT ;  /* 0x7ffffe9ffb00780c */ /* 0x000fe40003f06070 */
[----:B------:R-:W-:Y:S01]  /*e650*/  LDGSTS.E [R250+0x24000], desc[UR16][R186.64], !P3 ;  /* 0x24000000bafa7fae */ /* 0x000fe2000d921850 */
[C---:B------:R-:W-:Y:S01]  /*e660*/  IMAD.WIDE R194, R4.reuse, 0x4, R194 ;  /* 0x0000000404c27825 */ /* 0x040fe200078e02c2 */
[----:B------:R-:W1:Y:S02]  /*e670*/  LDC R251, c[0x0][0x230] ;  /* 0x00008c00fffb7b82 */ /* 0x000e640000000800 */
[----:B------:R1:W-:Y:S01]  /*e680*/  STL.64 [R1+0x98], R182 ;  /* 0x000098b601007387 */ /* 0x0003e20000100a00 */
[----:B------:R-:W-:-:S06]  /*e690*/  IMAD.WIDE R2, R4, 0x4, R2 ;  /* 0x0000000404027825 */ /* 0x000fcc00078e0202 */
[----:B------:R-:W-:Y:S04]  /*e6a0*/  LDGSTS.E [R250+0x24004], desc[UR16][R194.64], !P0 ;  /* 0x24004000c2fa7fae */ /* 0x000fe8000c121850 */
[----:B-1----:R-:W4:Y:S04]  /*e6b0*/  LDL.LU.64 R182, [R1+0x400] ;  /* 0x0004000001b67983 */ /* 0x002f280000300a00 */
[----:B------:R1:W-:Y:S01]  /*e6c0*/  STL.64 [R1+0x78], R186 ;  /* 0x000078ba01007387 */ /* 0x0003e20000100a00 */
[----:B------:R-:W-:-:S03]  /*e6d0*/  ISETP.GE.U32.AND P0, PT, R6, 0x7ffffe9d, PT ;  /* 0x7ffffe9d0600780c */ /* 0x000fc60003f06070 */
[----:B-1----:R-:W4:Y:S01]  /*e6e0*/  LDL.LU.64 R186, [R1+0x3f8] ;  /* 0x0003f80001ba7983 */ /* 0x002f220000300a00 */
[----:B---3--:R-:W-:-:S03]  /*e6f0*/  ISETP.GE.U32.AND P3, PT, R0, 0x7ffffe9e, PT ;  /* 0x7ffffe9e0000780c */ /* 0x008fc60003f66070 */
[----:B------:R-:W3:Y:S04]  /*e700*/  LDL.LU R0, [R1+0x3f0] ;  /* 0x0003f00001007983 */ /* 0x000ee80000300800 */
[----:B------:R1:W-:Y:S06]  /*e710*/  STL.64 [R1+0x70], R194 ;  /* 0x000070c201007387 */ /* 0x0003ec0000100a00 */
[----:B------:R-:W-:Y:S04]  /*e720*/  LDGSTS.E [R250+0x24008], desc[UR16][R2.64], !P3 ;  /* 0x2400800002fa7fae */ /* 0x000fe8000d921850 */
[----:B-1----:R-:W4:Y:S04]  /*e730*/  LDL.LU.64 R194, [R1+0x3e8] ;  /* 0x0003e80001c27983 */ /* 0x002f280000300a00 */
[----:B------:R-:W5:Y:S04]  /*e740*/  LDL.LU R6, [R1+0x3e0] ;  /* 0x0003e00001067983 */ /* 0x000f680000300800 */
[----:B------:R1:W-:Y:S04]  /*e750*/  STL.64 [R1+0x68], R2 ;  /* 0x0000680201007387 */ /* 0x0003e80000100a00 */
[----:B-1----:R-:W3:Y:S01]  /*e760*/  LDL.LU.64 R2, [R1+0x3d8] ;  /* 0x0003d80001027983 */ /* 0x002ee20000300a00 */
[----:B------:R-:W-:-:S05]  /*e770*/  IMAD.WIDE R188, R4, 0x4, R188 ;  /* 0x0000000404bc7825 */ /* 0x000fca00078e02bc */
[----:B------:R1:W-:Y:S04]  /*e780*/  STL.64 [R1+0x60], R188 ;  /* 0x000060bc01007387 */ /* 0x0003e80000100a00 */
[----:B------:R1:W-:Y:S02]  /*e790*/  LDGSTS.E [R250+0x2400c], desc[UR16][R188.64], !P0 ;  /* 0x2400c000bcfa7fae */ /* 0x0003e4000c121850 */
[----:B-1----:R-:W1:Y:S01]  /*e7a0*/  LDC R189, c[0x0][0x230] ;  /* 0x00008c00ffbd7b82 */ /* 0x002e620000000800 */
[----:B------:R-:W-:-:S05]  /*e7b0*/  VIADD R251, R251, 0xfffffefb ;  /* 0xfffffefbfbfb7836 */ /* 0x000fca0000000000 */
[----:B------:R-:W-:Y:S02]  /*e7c0*/  ISETP.GE.U32.AND P3, PT, R251, 0x7ffffebc, PT ;  /* 0x7ffffebcfb00780c */ /* 0x000fe40003f66070 */
[----:B------:R-:W2:Y:S01]  /*e7d0*/  LDC R251, c[0x0][0x230] ;  /* 0x00008c00fffb7b82 */ /* 0x000ea20000000800 */
[----:B-1----:R-:W-:-:S05]  /*e7e0*/  VIADD R189, R189, 0xfffffefa ;  /* 0xfffffefabdbd7836 */ /* 0x002fca0000000000 */
[----:B------:R-:W-:Y:S02]  /*e7f0*/  ISETP.GE.U32.AND P0, PT, R189, 0x7ffffebb, PT ;  /* 0x7ffffebbbd00780c */ /* 0x000fe40003f06070 */
[----:B------:R-:W1:Y:S01]  /*e800*/  LDC R189, c[0x0][0x230] ;  /* 0x00008c00ffbd7b82 */ /* 0x000e620000000800 */
[----:B--2---:R-:W-:Y:S02]  /*e810*/  VIADD R251, R251, 0xfffffef9 ;  /* 0xfffffef9fbfb7836 */ /* 0x004fe40000000000 */
[----:B-1----:R-:W-:Y:S02]  /*e820*/  VIADD R189, R189, 0xfffffef8 ;  /* 0xfffffef8bdbd7836 */ /* 0x002fe40000000000 */
[----:B------:R-:W-:-:S04]  /*e830*/  IMAD.WIDE R178, R4, 0x4, R178 ;  /* 0x0000000404b27825 */ /* 0x000fc800078e02b2 */
[----:B------:R-:W-:-:S04]  /*e840*/  IMAD.WIDE R72, R4, 0x4, R72 ;  /* 0x0000000404487825 */ /* 0x000fc800078e0248 */
[----:B------:R-:W-:-:S04]  /*e850*/  IMAD.WIDE R66, R4, 0x4, R66 ;  /* 0x0000000404427825 */ /* 0x000fc800078e0242 */
[----:B---3--:R-:W-:-:S05]  /*e860*/  IMAD.WIDE R2, R4, 0x4, R2 ;  /* 0x0000000404027825 */ /* 0x008fca00078e0202 */
[----:B------:R4:W-:Y:S04]  /*e870*/  STL.64 [R1+0x80], R2 ;  /* 0x0000800201007387 */ /* 0x0009e80000100a00 */
[----:B------:R4:W-:Y:S01]  /*e880*/  LDGSTS.E [R249+0x20000], desc[UR16][R2.64], !P3 ;  /* 0x2000000002f97fae */ /* 0x0009e2000d921850 */
[----:B------:R-:W-:Y:S02]  /*e890*/  ISETP.GE.U32.AND P3, PT, R251, 0x7ffffeba, PT ;  /* 0x7ffffebafb00780c */ /* 0x000fe40003f66070 */
[----:B------:R-:W1:Y:S01]  /*e8a0*/  LDC R251, c[0x0][0x230] ;  /* 0x00008c00fffb7b82 */ /* 0x000e620000000800 */
[----:B----4-:R-:W-:-:S05]  /*e8b0*/  IMAD.WIDE R2, R4, 0x4, R194 ;  /* 0x0000000404027825 */ /* 0x010fca00078e02c2 */
[----:B------:R2:W-:Y:S01]  /*e8c0*/  LDGSTS.E [R249+0x20004], desc[UR16][R2.64], !P0 ;  /* 0x2000400002f97fae */ /* 0x0005e2000c121850 */
[----:B------:R-:W-:-:S03]  /*e8d0*/  ISETP.GE.U32.AND P0, PT, R189, 0x7ffffeb9, PT ;  /* 0x7ffffeb9bd00780c */ /* 0x000fc60003f06070 */
[----:B------:R2:W-:Y:S02]  /*e8e0*/  STL.64 [R1+0x58], R2 ;  /* 0x0000580201007387 */ /* 0x0005e40000100a00 */
[----:B--2---:R-:W-:-:S05]  /*e8f0*/  IMAD.WIDE R2, R4, 0x4, R186 ;  /* 0x0000000404027825 */ /* 0x004fca00078e02ba */
[----:B------:R2:W-:Y:S04]  /*e900*/  STL.64 [R1+0x50], R2 ;  /* 0x0000500201007387 */ /* 0x0005e80000100a00 */
[----:B------:R2:W-:Y:S02]  /*e910*/  LDGSTS.E [R249+0x20008], desc[UR16][R2.64], !P3 ;  /* 0x2000800002f97fae */ /* 0x0005e4000d921850 */
[----:B--2---:R-:W-:Y:S02]  /*e920*/  IMAD.WIDE R2, R4, 0x4, R182 ;  /* 0x0000000404027825 */ /* 0x004fe400078e02b6 */
[----:B------:R-:W2:Y:S03]  /*e930*/  LDC R183, c[0x0][0x230] ;  /* 0x00008c00ffb77b82 */ /* 0x000ea60000000800 */
[----:B------:R3:W-:Y:S04]  /*e940*/  STL.64 [R1+0x48], R2 ;  /* 0x0000480201007387 */ /* 0x0007e80000100a00 */
[----:B------:R3:W-:Y:S01]  /*e950*/  LDGSTS.E [R249+0x2000c], desc[UR16][R2.64], !P0 ;  /* 0x2000c00002f97fae */ /* 0x0007e2000c121850 */
[----:B-1----:R-:W-:Y:S01]  /*e960*/  VIADD R251, R251, 0xfffffedb ;  /* 0xfffffedbfbfb7836 */ /* 0x002fe20000000000 */
[----:B---3--:R-:W1:Y:S04]  /*e970*/  LDC R3, c[0x0][0x230] ;  /* 0x00008c00ff037b82 */ /* 0x008e680000000800 */
[----:B------:R-:W-:-:S04]  /*e980*/  ISETP.GE.U32.AND P3, PT, R251, 0x7ffffe9c, PT ;  /* 0x7ffffe9cfb00780c */ /* 0x000fc80003f66070 */
[----:B------:R-:W3:Y:S09]  /*e990*/  LDC R2, c[0x0][0x230] ;  /* 0x00008c00ff027b82 */ /* 0x000ef20000000800 */
[----:B------:R4:W-:Y:S01]  /*e9a0*/  LDGSTS.E [R249+0x24000], desc[UR16][R178.64], !P3 ;  /* 0x24000000b2f97fae */ /* 0x0009e2000d921850 */
[----:B------:R-:W-:Y:S01]  /*e9b0*/  IMAD.WIDE R194, R4, 0x4, R82 ;  /* 0x0000000404c27825 */ /* 0x000fe200078e0252 */
[----:B------:R-:W2:Y:S03]  /*e9c0*/  LDC R251, c[0x0][0x230] ;  /* 0x00008c00fffb7b82 */ /* 0x000ea60000000800 */
[----:B-1----:R-:W-:-:S05]  /*e9d0*/  VIADD R3, R3, 0xfffffed9 ;  /* 0xfffffed903037836 */ /* 0x002fca0000000000 */
[----:B------:R-:W-:Y:S02]  /*e9e0*/  ISETP.GE.U32.AND P3, PT, R3, 0x7ffffe9a, PT ;  /* 0x7ffffe9a0300780c */ /* 0x000fe40003f66070 */
[----:B------:R-:W1:Y:S01]  /*e9f0*/  LDC R3, c[0x0][0x230] ;  /* 0x00008c00ff037b82 */ /* 0x000e620000000800 */
[----:B---3--:R-:W-:-:S05]  /*ea00*/  VIADD R2, R2, 0xfffffeda ;  /* 0xfffffeda02027836 */ /* 0x008fca0000000000 */
[----:B------:R-:W-:Y:S01]  /*ea10*/  ISETP.GE.U32.AND P0, PT, R2, 0x7ffffe9b, PT ;  /* 0x7ffffe9b0200780c */ /* 0x000fe20003f06070 */
[----:B------:R4:W-:Y:S01]  /*ea20*/  STL.64 [R1+0x38], R178 ;  /* 0x000038b201007387 */ /* 0x0009e20000100a00 */
[----:B------:R-:W3:Y:S01]  /*ea30*/  LDC R2, c[0x0][0x230] ;  /* 0x00008c00ff027b82 */ /* 0x000ee20000000800 */
[----:B----4-:R-:W-:-:S05]  /*ea40*/  IMAD.WIDE R178, R4, 0x4, R88 ;  /* 0x0000000404b27825 */ /* 0x010fca00078e0258 */
[----:B------:R4:W-:Y:S01]  /*ea50*/  STL.64 [R1+0x8], R178 ;  /* 0x000008b201007387 */ /* 0x0009e20000100a00 */
[----:B-1----:R-:W-:-:S04]  /*ea60*/  VIADD R3, R3, 0xfffffef7 ;  /* 0xfffffef703037836 */ /* 0x002fc80000000000 */
[----:B------:R4:W-:Y:S02]  /*ea70*/  LDGSTS.E [R249+0x24004], desc[UR16][R178.64], !P0 ;  /* 0x24004000b2f97fae */ /* 0x0009e4000c121850 */
[----:B----4-:R-:W-:-:S05]  /*ea80*/  IMAD.WIDE R178, R4, 0x4, R84 ;  /* 0x0000000404b27825 */ /* 0x010fca00078e0254 */
[----:B------:R-:W-:Y:S01]  /*ea90*/  LDGSTS.E [R249+0x24008], desc[UR16][R178.64], !P3 ;  /* 0x24008000b2f97fae */ /* 0x000fe2000d921850 */
[----:B------:R-:W-:Y:S02]  /*eaa0*/  ISETP.GE.U32.AND P3, PT, R3, 0x7ffffeb8, PT ;  /* 0x7ffffeb80300780c */ /* 0x000fe40003f66070 */
[----:B------:R-:W1:Y:S01]  /*eab0*/  LDC R3, c[0x0][0x230] ;  /* 0x00008c00ff037b82 */ /* 0x000e620000000800 */
[----:B---3--:R-:W-:-:S05]  /*eac0*/  VIADD R2, R2, 0xfffffed8 ;  /* 0xfffffed802027836 */ /* 0x008fca0000000000 */
[----:B------:R-:W-:Y:S01]  /*ead0*/  ISETP.GE.U32.AND P0, PT, R2, 0x7ffffe99, PT ;  /* 0x7ffffe990200780c */ /* 0x000fe20003f06070 */
[----:B------:R-:W-:Y:S01]  /*eae0*/  IMAD.WIDE R188, R4, 0x4, R80 ;  /* 0x0000000404bc7825 */ /* 0x000fe200078e0250 */
[----:B------:R-:W3:Y:S11]  /*eaf0*/  LDC R2, c[0x0][0x230] ;  /* 0x00008c00ff027b82 */ /* 0x000ef60000000800 */
[----:B------:R-:W-:Y:S04]  /*eb00*/  LDGSTS.E [R249+0x2400c], desc[UR16][R194.64], !P0 ;  /* 0x2400c000c2f97fae */ /* 0x000fe8000c121850 */
[----:B------:R-:W-:Y:S01]  /*eb10*/  LDGSTS.E [R248+0x20000], desc[UR16][R188.64], !P3 ;  /* 0x20000000bcf87fae */ /* 0x000fe2000d921850 */
[----:B-1----:R-:W-:-:S05]  /*eb20*/  VIADD R3, R3, 0xfffffef6 ;  /* 0xfffffef603037836 */ /* 0x002fca0000000000 */
[----:B------:R-:W-:Y:S02]  /*eb30*/  ISETP.GE.U32.AND P0, PT, R3, 0x7ffffeb7, PT ;  /* 0x7ffffeb70300780c */ /* 0x000fe40003f06070 */
[----:B------:R-:W1:Y:S02]  /*eb40*/  LDC R3, c[0x0][0x230] ;  /* 0x00008c00ff037b82 */ /* 0x000e640000000800 */
[----:B-1----:R-:W-:-:S05]  /*eb50*/  VIADD R3, R3, 0xfffffef5 ;  /* 0xfffffef503037836 */ /* 0x002fca0000000000 */
[----:B------:R-:W-:Y:S02]  /*eb60*/  ISETP.GE.U32.AND P3, PT, R3, 0x7ffffeb6, PT ;  /* 0x7ffffeb60300780c */ /* 0x000fe40003f66070 */
[----:B------:R-:W1:Y:S01]  /*eb70*/  LDC R3, c[0x0][0x230] ;  /* 0x00008c00ff037b82 */ /* 0x000e620000000800 */
[----:B------:R-:W-:-:S05]  /*eb80*/  IMAD.WIDE R186, R4, 0x4, R74 ;  /* 0x0000000404ba7825 */ /* 0x000fca00078e024a */
[----:B------:R-:W-:Y:S05]  /*eb90*/  LDGSTS.E [R248+0x20004], desc[UR16][R186.64], !P0 ;  /* 0x20004000baf87fae */ /* 0x000fea000c121850 */
[----:B------:R-:W-:Y:S01]  /*eba0*/  LDGSTS.E [R248+0x20008], desc[UR16][R72.64], !P3 ;  /* 0x2000800048f87fae */ /* 0x000fe2000d921850 */
[----:B-1----:R-:W-:-:S04]  /*ebb0*/  IADD3 R3, R3, -0x10c, RZ ;  /* 0xfffffef403037810 */ /* 0x002fc80007ffe0ff */
[----:B------:R-:W-:Y:S02]  /*ebc0*/  ISETP.GE.U32.AND P0, PT, R3, 0x7ffffeb5, PT ;  /* 0x7ffffeb50300780c */ /* 0x000fe40003f06070 */
[----:B------:R-:W1:Y:S11]  /*ebd0*/  LDC R3, c[0x0][0x230] ;  /* 0x00008c00ff037b82 */ /* 0x000e760000000800 */
        /* <DEDUP_REMOVED lines=12> */
[----:B------:R-:W-:-:S04]  /*eca0*/  IMAD.WIDE R198, R4, 0x4, R198 ;  /* 0x0000000404c67825 */ /* 0x000fc800078e02c6 */
[----:B---3--:R-:W-:Y:S01]  /*ecb0*/  VIADD R2, R2, 0xfffffed4 ;  /* 0xfffffed402027836 */ /* 0x008fe20000000000 */
[----:B------:R-:W-:Y:S01]  /*ecc0*/  LDGSTS.E [R248+0x24004], desc[UR16][R198.64], !P0 ;  /* 0x24004000c6f87fae */ /* 0x000fe2000c121850 */
[----:B------:R-:W-:-:S03]  /*ecd0*/  IMAD.WIDE R200, R4, 0x4, R200 ;  /* 0x0000000404c87825 */ /* 0x000fc600078e02c8 */
[----:B------:R-:W-:Y:S02]  /*ece0*/  ISETP.GE.U32.AND P0, PT, R2, 0x7ffffe95, PT ;  /* 0x7ffffe950200780c */ /* 0x000fe40003f06070 */
[----:B------:R-:W3:Y:S01]  /*ecf0*/  LDC R2, c[0x0][0x230] ;  /* 0x00008c00ff027b82 */ /* 0x000ee20000000800 */
        /* <DEDUP_REMOVED lines=36> */
[----:B------:R-:W-:Y:S04]  /*ef40*/  LDGSTS.E [R247+0x24004], desc[UR16][R206.64], !P0 ;  /* 0x24004000cef77fae */ /* 0x000fe8000c121850 */
[----:B------:R-:W-:Y:S01]  /*ef50*/  ISETP.GE.U32.AND P0, PT, R2, 0x7ffffe91, PT ;  /* 0x7ffffe910200780c */ /* 0x000fe20003f06070 */
[----:B-1----:R-:W-:Y:S02]  /*ef60*/  VIADD R2, R3, 0xfffffeef ;  /* 0xfffffeef03027836 */ /* 0x002fe40000000000 */
[----:B------:R-:W1:Y:S01]  /*ef70*/  LDC R3, c[0x0][0x230] ;  /* 0x00008c00ff037b82 */ /* 0x000e620000000800 */
[----:B------:R-:W-:-:S04]  /*ef80*/  IMAD.WIDE R208, R4, 0x4, R208 ;  /* 0x0000000404d07825 */ /* 0x000fc800078e02d0 */
[----:B------:R-:W-:Y:S01]  /*ef90*/  IMAD.WIDE R210, R4, 0x4, R210 ;  /* 0x0000000404d27825 */ /* 0x000fe200078e02d2 */
[----:B------:R-:W-:Y:S01]  /*efa0*/  LDGSTS.E [R247+0x24008], desc[UR16][R208.64], !P3 ;  /* 0x24008000d0f77fae */ /* 0x000fe2000d921850 */
        /* <DEDUP_REMOVED lines=117> */
[----:B------:R-:W-:-:S05]  /*f700*/  IMAD.WIDE R232, R4, 0x4, R232 ;  /* 0x0000000404e87825 */ /* 0x000fca00078e02e8 */
[----:B------:R-:W-:Y:S01]  /*f710*/  LDGSTS.E [R244+0x24008], desc[UR16][R232.64], !P3 ;  /* 0x24008000e8f47fae */ /* 0x000fe2000d921850 */
[----:B------:R-:W-:Y:S01]  /*f720*/  ISETP.GE.U32.AND P3, PT, R2, 0x7ffffea4, PT ;  /* 0x7ffffea40200780c */ /* 0x000fe20003f66070 */
[----:B------:R-:W-:Y:S01]  /*f730*/  IMAD.WIDE R234, R4, 0x4, R234 ;  /* 0x0000000404ea7825 */ /* 0x000fe200078e02ea */
[----:B------:R-:W3:Y:S04]  /*f740*/  LDC R2, c[0x0][0x230] ;  /* 0x00008c00ff027b82 */ /* 0x000ee80000000800 */
        /* <DEDUP_REMOVED lines=8> */
[----:B------:R-:W-:Y:S01]  /*f7d0*/  ISETP.GE.U32.AND P3, PT, R2, 0x7ffffea2, PT ;  /* 0x7ffffea20200780c */ /* 0x000fe20003f66070 */
[----:B------:R-:W-:Y:S01]  /*f7e0*/  IMAD.WIDE R156, R4, 0x4, R156 ;  /* 0x00000004049c7825 */ /* 0x000fe200078e029c */
[----:B------:R-:W-:Y:S03]  /*f7f0*/  LDGSTS.E [R13+0x20004], desc[UR16][R158.64], !P0 ;  /* 0x200040009e0d7fae */ /* 0x000fe6000c121850 */
[----:B--2---:R-:W-:Y:S01]  /*f800*/  VIADD R183, R183, 0xfffffec3 ;  /* 0xfffffec3b7b77836 */ /* 0x004fe20000000000 */
[----:B------:R-:W-:Y:S01]  /*f810*/  STL.64 [R1], R178 ;  /* 0x000000b201007387 */ /* 0x000fe20000100a00 */
[----:B-1----:R-:W-:-:S06]  /*f820*/  VIADD R3, R3, 0xfffffee0 ;  /* 0xfffffee003037836 */ /* 0x002fcc0000000000 */
[----:B------:R-:W-:Y:S01]  /*f830*/  LDGSTS.E [R13+0x20008], desc[UR16][R156.64], !P3 ;  /* 0x200080009c0d7fae */ /* 0x000fe2000d921850 */
[----:B------:R-:W-:Y:S02]  /*f840*/  ISETP.GE.U32.AND P0, PT, R3, 0x7ffffea1, PT ;  /* 0x7ffffea10300780c */ /* 0x000fe40003f06070 */
[----:B------:R-:W-:Y:S01]  /*f850*/  ISETP.GE.U32.AND P3, PT, R183, 0x7ffffe84, PT ;  /* 0x7ffffe84b700780c */ /* 0x000fe20003f66070 */
[----:B------:R-:W-:Y:S01]  /*f860*/  STL.64 [R1+0x3a8], R194 ;  /* 0x0003a8c201007387 */ /* 0x000fe20000100a00 */
[----:B------:R-:W-:-:S03]  /*f870*/  IMAD.WIDE R2, R4, 0x4, R154 ;  /* 0x0000000404027825 */ /* 0x000fc600078e029a */
[----:B------:R-:W-:Y:S04]  /*f880*/  STL.64 [R1+0x3b0], R188 ;  /* 0x0003b0bc01007387 */ /* 0x000fe80000100a00 */
[----:B------:R-:W-:Y:S04]  /*f890*/  STL.64 [R1+0x3b8], R186 ;  /* 0x0003b8ba01007387 */ /* 0x000fe80000100a00 */
[----:B------:R-:W-:Y:S04]  /*f8a0*/  STL.64 [R1+0x3c0], R196 ;  /* 0x0003c0c401007387 */ /* 0x000fe80000100a00 */
[----:B------:R-:W-:Y:S04]  /*f8b0*/  STL.64 [R1+0x3c8], R198 ;  /* 0x0003c8c601007387 */ /* 0x000fe80000100a00 */
[----:B------:R1:W-:Y:S04]  /*f8c0*/  STL.64 [R1+0xc8], R2 ;  /* 0x0000c80201007387 */ /* 0x0003e80000100a00 */
[----:B------:R1:W-:Y:S02]  /*f8d0*/  LDGSTS.E [R13+0x2000c], desc[UR16][R2.64], !P0 ;  /* 0x2000c000020d7fae */ /* 0x0003e4000c121850 */
[----:B-1----:R-:W-:-:S05]  /*f8e0*/  IMAD.WIDE R2, R4, 0x4, R236 ;  /* 0x0000000404027825 */ /* 0x002fca00078e02ec */
[----:B------:R1:W-:Y:S04]  /*f8f0*/  STL.64 [R1+0xc0], R2 ;  /* 0x0000c00201007387 */ /* 0x0003e80000100a00 */
[----:B------:R1:W-:Y:S01]  /*f900*/  LDGSTS.E [R13+0x24000], desc[UR16][R2.64], !P3 ;  /* 0x24000000020d7fae */ /* 0x0003e2000d921850 */
[----:B------:R-:W-:Y:S01]  /*f910*/  VIADD R251, R251, 0xfffffec2 ;  /* 0xfffffec2fbfb7836 */ /* 0x000fe20000000000 */
[----:B-1----:R-:W1:Y:S08]  /*f920*/  LDC R2, c[0x0][0x230] ;  /* 0x00008c00ff027b82 */ /* 0x002e700000000800 */
[----:B------:R-:W2:Y:S01]  /*f930*/  LDC R3, c[0x0][0x230] ;  /* 0x00008c00ff037b82 */ /* 0x000ea20000000800 */
[----:B------:R-:W-:Y:S01]  /*f940*/  ISETP.GE.U32.AND P0, PT, R251, 0x7ffffe83, PT ;  /* 0x7ffffe83fb00780c */ /* 0x000fe20003f06070 */
[----:B------:R-:W-:-:S04]  /*f950*/  IMAD.WIDE R154, R4, 0x4, R238 ;  /* 0x00000004049a7825 */ /* 0x000fc800078e02ee */
[----:B-1----:R-:W-:-:S08]  /*f960*/  VIADD R2, R2, 0xfffffec1 ;  /* 0xfffffec102027836 */ /* 0x002fd00000000000 */
[----:B------:R-:W-:Y:S01]  /*f970*/  LDGSTS.E [R13+0x24004], desc[UR16][R154.64], !P0 ;  /* 0x240040009a0d7fae */ /* 0x000fe2000c121850 */
[----:B------:R-:W-:Y:S01]  /*f980*/  IMAD.WIDE R74, R5, 0x4, R180 ;  /* 0x00000004054a7825 */ /* 0x000fe200078e02b4 */
[----:B------:R-:W1:Y:S03]  /*f990*/  LDC R251, c[0x0][0x230] ;  /* 0x00008c00fffb7b82 */ /* 0x000e660000000800 */
[----:B--2---:R-:W-:Y:S01]  /*f9a0*/  VIADD R3, R3, 0xfffffec0 ;  /* 0xfffffec003037836 */ /* 0x004fe20000000000 */
[----:B------:R-:W-:-:S04]  /*f9b0*/  ISETP.GE.U32.AND P3, PT, R2, 0x7ffffe82, PT ;  /* 0x7ffffe820200780c */ /* 0x000fc80003f66070 */
[----:B------:R-:W-:Y:S01]  /*f9c0*/  ISETP.GE.U32.AND P0, PT, R3, 0x7ffffe81, PT ;  /* 0x7ffffe810300780c */ /* 0x000fe20003f06070 */
[C---:B------:R-:W-:Y:S01]  /*f9d0*/  IMAD.WIDE R2, R4.reuse, 0x4, R240 ;  /* 0x0000000404027825 */ /* 0x040fe200078e02f0 */
[----:B------:R-:W-:Y:S04]  /*f9e0*/  STL.64 [R1+0xb8], R154 ;  /* 0x0000b89a01007387 */ /* 0x000fe80000100a00 */
[----:B------:R2:W-:Y:S04]  /*f9f0*/  STL.64 [R1+0xb0], R2 ;  /* 0x0000b00201007387 */ /* 0x0005e80000100a00 */
[----:B------:R-:W3:Y:S04]  /*fa00*/  LDL.LU.64 R188, [R1+0x10] ;  /* 0x0000100001bc7983 */ /* 0x000ee80000300a00 */
[----:B------:R-:W4:Y:S04]  /*fa10*/  LDL.LU.64 R194, [R1+0x18] ;  /* 0x0000180001c27983 */ /* 0x000f280000300a00 */
[----:B------:R-:W4:Y:S04]  /*fa20*/  LDL.LU.64 R178, [R1+0x20] ;  /* 0x0000200001b27983 */ /* 0x000f280000300a00 */
[----:B------:R-:W3:Y:S04]  /*fa30*/  LDL.LU.64 R182, [R1+0x28] ;  /* 0x0000280001b67983 */ /* 0x000ee80000300a00 */
[----:B------:R2:W-:Y:S02]  /*fa40*/  LDGSTS.E [R13+0x24008], desc[UR16][R2.64], !P3 ;  /* 0x24008000020d7fae */ /* 0x0005e4000d921850 */
[----:B--2---:R-:W-:-:S05]  /*fa50*/  IMAD.WIDE R2, R4, 0x4, R242 ;  /* 0x0000000404027825 */ /* 0x004fca00078e02f2 */
[----:B------:R2:W-:Y:S01]  /*fa60*/  STL.64 [R1+0x398], R2 ;  /* 0x0003980201007387 */ /* 0x0005e20000100a00 */
[----:B------:R-:W-:-:S03]  /*fa70*/  IMAD.WIDE R116, R5, 0x4, R116 ;  /* 0x0000000405747825 */ /* 0x000fc600078e0274 */
[----:B------:R2:W-:Y:S01]  /*fa80*/  LDGSTS.E [R13+0x2400c], desc[UR16][R2.64], !P0 ;  /* 0x2400c000020d7fae */ /* 0x0005e2000c121850 */
        /* <DEDUP_REMOVED lines=32> */
[----:B---3--:R-:W-:-:S04]  /*fc90*/  IMAD.WIDE R180, R5, 0x4, R182 ;  /* 0x0000000405b47825 */ /* 0x008fc800078e02b6 */
[C---:B------:R-:W-:Y:S02]  /*fca0*/  IMAD.WIDE R182, R5.reuse, 0x4, R8 ;  /* 0x0000000405b67825 */ /* 0x040fe400078e0208 */
[----:B------:R-:W5:Y:S01]  /*fcb0*/  LDL.LU R8, [R1+0x3d0] ;  /* 0x0003d00001087983 */ /* 0x000f620000300800 */
[----:B------:R-:W3:Y:S03]  /*fcc0*/  LDC R9, c[0x0][0x230] ;  /* 0x00008c00ff097b82 */ /* 0x000ee60000000800 */
[----:B------:R-:W2:Y:S04]  /*fcd0*/  LDL.LU.64 R196, [R1+0x40] ;  /* 0x0000400001c47983 */ /* 0x000ea80000300a00 */
[----:B------:R-:W2:Y:S01]  /*fce0*/  LDL.LU.64 R186, [R1+0x88] ;  /* 0x0000880001ba7983 */ /* 0x000ea20000300a00 */
[----:B------:R-:W-:-:S03]  /*fcf0*/  IMAD.WIDE R88, R5, 0x4, R188 ;  /* 0x0000000405587825 */ /* 0x000fc600078e02bc */
[----:B------:R-:W2:Y:S01]  /*fd00*/  LDL.LU.64 R188, [R1+0xa0] ;  /* 0x0000a00001bc7983 */ /* 0x000ea20000300a00 */
[----:B----4-:R-:W-:-:S03]  /*fd10*/  IMAD.WIDE R154, R5, 0x4, R194 ;  /* 0x00000004059a7825 */ /* 0x010fc600078e02c2 */
[----:B------:R-:W4:Y:S04]  /*fd20*/  LDL.LU.64 R194, [R1+0x98] ;  /* 0x0000980001c27983 */ /* 0x000f280000300a00 */
[----:B------:R-:W4:Y:S04]  /*fd30*/  LDL.LU.64 R236, [R1+0x78] ;  /* 0x0000780001ec7983 */ /* 0x000f280000300a00 */
[----:B------:R-:W4:Y:S01]  /*fd40*/  LDL.LU.64 R238, [R1+0x70] ;  /* 0x0000700001ee7983 */ /* 0x000f220000300a00 */
        /* <DEDUP_REMOVED lines=84> */
[----:B---3--:R-:W-:-:S03]  /*10290*/  VIADD R9, R9, 0xfffffebe ;  /* 0xfffffebe09097836 */ /* 0x008fc60000000000 */
[----:B------:R-:W-:Y:S04]  /*102a0*/  LDGSTS.E [R7+0x62300], desc[UR16][R68.64], P5 ;  /* 0x6230000044077fae */ /* 0x000fe8000a921850 */
[----:B------:R-:W-:Y:S01]  /*102b0*/  LDGSTS.E [R7+0x62700], desc[UR16][R86.64], P5 ;  /* 0x6270000056077fae */ /* 0x000fe2000a921850 */
[----:B------:R-:W-:Y:S02]  /*102c0*/  ISETP.GE.U32.AND P3, PT, R9, 0x7ffffe7f, PT ;  /* 0x7ffffe7f0900780c */ /* 0x000fe40003f66070 */
[----:B------:R-:W3:Y:S01]  /*102d0*/  LDC R9, c[0x0][0x230] ;  /* 0x00008c00ff097b82 */ /* 0x000ee20000000800 */
[----:B------:R-:W-:Y:S04]  /*102e0*/  LDGSTS.E [R7+0x62b00], desc[UR16][R96.64], P5 ;  /* 0x62b0000060077fae */ /* 0x000fe8000a921850 */
[----:B------:R-:W-:Y:S04]  /*102f0*/  LDGSTS.E [R7+0x62f00], desc[UR16][R104.64], P5 ;  /* 0x62f0000068077fae */ /* 0x000fe8000a921850 */
[----:B------:R-:W4:Y:S04]  /*10300*/  LDL.LU.64 R242, [R1+0x60] ;  /* 0x0000600001f27983 */ /* 0x000f280000300a00 */
[----:B------:R-:W-:Y:S04]  /*10310*/  LDGSTS.E [R7+0x63300], desc[UR16][R112.64], P5 ;  /* 0x6330000070077fae */ /* 0x000fe8000a921850 */
[----:B------:R-:W-:Y:S04]  /*10320*/  LDGSTS.E [R7+0x63700], desc[UR16][R74.64], P5 ;  /* 0x637000004a077fae */ /* 0x000fe8000a921850 */
[----:B------:R-:W4:Y:S04]  /*10330*/  LDL.LU.64 R198, [R1+0x80] ;  /* 0x0000800001c67983 */ /* 0x000f280000300a00 */
[----:B------:R-:W-:Y:S04]  /*10340*/  LDGSTS.E [R7+0x63b00], desc[UR16][R88.64], P5 ;  /* 0x63b0000058077fae */ /* 0x000fe8000a921850 */
[----:B------:R-:W-:Y:S04]  /*10350*/  LDGSTS.E [R7+0x63f00], desc[UR16][R182.64], P5 ;  /* 0x63f00000b6077fae */ /* 0x000fe8000a921850 */
[----:B------:R-:W0:Y:S01]  /*10360*/  LDGDEPBAR ;  /* 0x00000000000079af */ /* 0x000e220000000000 */
[----:B-1----:R-:W-:-:S05]  /*10370*/  VIADD R251, R251, 0xfffffebf ;  /* 0xfffffebffbfb7836 */ /* 0x002fca0000000000 */
[----:B------:R-:W-:Y:S01]  /*10380*/  ISETP.GE.U32.AND P0, PT, R251, 0x7ffffe80, PT ;  /* 0x7ffffe80fb00780c */ /* 0x000fe20003f06070 */
[----:B---3--:R-:W-:Y:S01]  /*10390*/  VIADD R9, R9, 0xfffffebd ;  /* 0xfffffebd09097836 */ /* 0x008fe20000000000 */
[----:B------:R-:W1:Y:S01]  /*103a0*/  LDC R251, c[0x0][0x230] ;  /* 0x00008c00fffb7b82 */ /* 0x000e620000000800 */
[----:B--2---:R-:W-:-:S07]  /*103b0*/  IMAD.WIDE R184, R4, 0x4, R196 ;  /* 0x0000000404b87825 */ /* 0x004fce00078e02c4 */
[----:B------:R-:W-:Y:S01]  /*103c0*/  BAR.SYNC.DEFER_BLOCKING 0x0 ;  /* 0x0000000000007b1d */ /* 0x000fe20000010000 */
[----:B------:R-:W-:-:S05]  /*103d0*/  IMAD.WIDE R192, R4, 0x4, R186 ;  /* 0x0000000404c07825 */ /* 0x000fca00078e02ba */
[----:B------:R-:W2:Y:S04]  /*103e0*/  LDL.LU.64 R196, [R1+0x58] ;  /* 0x0000580001c47983 */ /* 0x000ea80000300a00 */
[----:B------:R-:W3:Y:S01]  /*103f0*/  LDL.LU.64 R186, [R1+0x50] ;  /* 0x0000500001ba7983 */ /* 0x000ee20000300a00 */
[----:B------:R-:W-:-:S03]  /*10400*/  IMAD.WIDE R2, R4, 0x4, R188 ;  /* 0x0000000404027825 */ /* 0x000fc600078e02bc */
[----:B------:R-:W-:Y:S01]  /*10410*/  @!PT LDS RZ, [RZ] ;  /* 0x00000000fffff984 */ /* 0x000fe20000000800 */
[----:B------:R-:W-:Y:S01]  /*10420*/  @!PT LDS RZ, [RZ] ;  /* 0x00000000fffff984 */ /* 0x000fe20000000800 */
[----:B------:R-:W-:Y:S01]  /*10430*/  @!PT LDS RZ, [RZ] ;  /* 0x00000000fffff984 */ /* 0x000fe20000000800 */
[----:B------:R-:W-:Y:S01]  /*10440*/  LDGSTS.E [R250+0x28000], desc[UR16][R184.64], !P0 ;  /* 0x28000000b8fa7fae */ /* 0x000fe2000c121850 */
[----:B------:R-:W-:Y:S02]  /*10450*/  ISETP.GE.U32.AND P0, PT, R9, 0x7ffffe7e, PT ;  /* 0x7ffffe7e0900780c */ /* 0x000fe40003f06070 */
[----:B------:R-:W1:Y:S01]  /*10460*/  LDC R9, c[0x0][0x230] ;  /* 0x00008c00ff097b82 */ /* 0x000e620000000800 */
[----:B------:R-:W-:Y:S04]  /*10470*/  LDGSTS.E [R250+0x28004], desc[UR16][R192.64], !P3 ;  /* 0x28004000c0fa7fae */ /* 0x000fe8000d921850 */
[----:B------:R4:W-:Y:S04]  /*10480*/  STL.64 [R1+0x90], R2 ;  /* 0x0000900201007387 */ /* 0x0009e80000100a00 */
[----:B------:R-:W3:Y:S04]  /*10490*/  LDL.LU.64 R188, [R1+0x48] ;  /* 0x0000480001bc7983 */ /* 0x000ee80000300a00 */
[----:B------:R4:W-:Y:S02]  /*104a0*/  LDGSTS.E [R250+0x28008], desc[UR16][R2.64], !P0 ;  /* 0x2800800002fa7fae */ /* 0x0009e4000c121850 */
[----:B----4-:R-:W-:-:S02]  /*104b0*/  IMAD.WIDE R2, R4, 0x4, R194 ;  /* 0x0000000404027825 */ /* 0x010fc400078e02c2 */
[----:B------:R-:W4:Y:S02]  /*104c0*/  LDL.LU.64 R194, [R1+0x38] ;  /* 0x0000380001c27983 */ /* 0x000f240000300a00 */
[----:B-1----:R-:W-:-:S05]  /*104d0*/  VIADD R251, R251, 0xfffffebc ;  /* 0xfffffebcfbfb7836 */ /* 0x002fca0000000000 */
[----:B------:R-:W-:Y:S01]  /*104e0*/  ISETP.GE.U32.AND P3, PT, R251, 0x7ffffe7d, PT ;  /* 0x7ffffe7dfb00780c */ /* 0x000fe20003f66070 */
[----:B------:R-:W-:Y:S02]  /*104f0*/  VIADD R251, R9, 0xfffffe9f ;  /* 0xfffffe9f09fb7836 */ /* 0x000fe40000000000 */
[----:B------:R-:W1:Y:S10]  /*10500*/  LDC R9, c[0x0][0x230] ;  /* 0x00008c00ff097b82 */ /* 0x000e740000000800 */
[----:B------:R4:W-:Y:S01]  /*10510*/  LDGSTS.E [R250+0x2800c], desc[UR16][R2.64], !P3 ;  /* 0x2800c00002fa7fae */ /* 0x0009e2000d921850 */
[----:B-1----:R-:W-:-:S05]  /*10520*/  VIADD R9, R9, 0xfffffe9e ;  /* 0xfffffe9e09097836 */ /* 0x002fca0000000000 */
[----:B------:R-:W-:Y:S02]  /*10530*/  ISETP.GE.U32.AND P3, PT, R9, 0x7ffffe5f, PT ;  /* 0x7ffffe5f0900780c */ /* 0x000fe40003f66070 */
[----:B------:R-:W1:Y:S01]  /*10540*/  LDC R9, c[0x0][0x230] ;  /* 0x00008c00ff097b82 */ /* 0x000e620000000800 */
[----:B------:R-:W-:Y:S01]  /*10550*/  ISETP.GE.U32.AND P0, PT, R251, 0x7ffffe60, PT ;  /* 0x7ffffe60fb00780c */ /* 0x000fe20003f06070 */
[----:B------:R-:W-:-:S06]  /*10560*/  IMAD.WIDE R236, R4, 0x4, R236 ;  /* 0x0000000404ec7825 */ /* 0x000fcc00078e02ec */
[----:B------:R-:W1:Y:S06]  /*10570*/  LDC R251, c[0x0][0x230] ;  /* 0x00008c00fffb7b82 */ /* 0x000e6c0000000800 */
[----:B------:R-:W-:Y:S01]  /*10580*/  LDGSTS.E [R250+0x2c000], desc[UR16][R236.64], !P0 ;  /* 0x2c000000ecfa7fae */ /* 0x000fe2000c121850 */
[----:B-1----:R-:W-:-:S05]  /*10590*/  VIADD R9, R9, 0xfffffe9d ;  /* 0xfffffe9d09097836 */ /* 0x002fca0000000000 */
[----:B------:R-:W-:Y:S02]  /*105a0*/  ISETP.GE.U32.AND P0, PT, R9, 0x7ffffe5e, PT ;  /* 0x7ffffe5e0900780c */ /* 0x000fe40003f06070 */
[----:B------:R-:W1:Y:S01]  /*105b0*/  LDC R9, c[0x0][0x230] ;  /* 0x00008c00ff097b82 */ /* 0x000e620000000800 */
[----:B------:R-:W-:-:S04]  /*105c0*/  IMAD.WIDE R238, R4, 0x4, R238 ;  /* 0x0000000404ee7825 */ /* 0x000fc800078e02ee */
[----:B------:R-:W-:Y:S01]  /*105d0*/  VIADD R251, R251, 0xfffffe9c ;  /* 0xfffffe9cfbfb7836 */ /* 0x000fe20000000000 */
[----:B------:R-:W-:Y:S04]  /*105e0*/  LDGSTS.E [R250+0x2c004], desc[UR16][R238.64], !P3 ;  /* 0x2c004000eefa7fae */ /* 0x000fe8000d921850 */
[----:B------:R-:W-:Y:S01]  /*105f0*/  ISETP.GE.U32.AND P3, PT, R251, 0x7ffffe5d, PT ;  /* 0x7ffffe5dfb00780c */ /* 0x000fe20003f66070 */
[----:B-1----:R-:W-:Y:S02]  /*10600*/  VIADD R251, R9, 0xfffffebb ;  /* 0xfffffebb09fb7836 */ /* 0x002fe40000000000 */
[----:B------:R-:W1:Y:S01]  /*10610*/  LDC R9, c[0x0][0x230] ;  /* 0x00008c00ff097b82 */ /* 0x000e620000000800 */
[----:B------:R-:W-:-:S05]  /*10620*/  IMAD.WIDE R240, R4, 0x4, R240 ;  /* 0x0000000404f07825 */ /* 0x000fca00078e02f0 */
[----:B------:R-:W-:Y:S01]  /*10630*/  LDGSTS.E [R250+0x2c008], desc[UR16][R240.64], !P0 ;  /* 0x2c008000f0fa7fae */ /* 0x000fe2000c121850 */
[----:B------:R-:W-:Y:S01]  /*10640*/  ISETP.GE.U32.AND P0, PT, R251, 0x7ffffe7c, PT ;  /* 0x7ffffe7cfb00780c */ /* 0x000fe20003f06070 */
[----:B-1----:R-:W-:Y:S02]  /*10650*/  VIADD R251, R9, 0xfffffeba ;  /* 0xfffffeba09fb7836 */ /* 0x002fe40000000000 */
[----:B------:R-:W1:Y:S01]  /*10660*/  LDC R9, c[0x0][0x230] ;  /* 0x00008c00ff097b82 */ /* 0x000e620000000800 */
[----:B------:R2:W-:Y:S04]  /*10670*/  STL.64 [R1+0x88], R2 ;  /* 0x0000880201007387 */ /* 0x0005e80000100a00 */
[----:B------:R-:W4:Y:S04]  /*10680*/  LDL.LU.64 R190, [R1+0x8] ;  /* 0x0000080001be7983 */ /* 0x000f280000300a00 */
[----:B--2---:R-:W2:Y:S01]  /*10690*/  LDL.LU.64 R2, [R1] ;  /* 0x0000000001027983 */ /* 0x004ea20000300a00 */
[----:B-1----:R-:W-:-:S02]  /*106a0*/  VIADD R9, R9, 0xfffffeb9 ;  /* 0xfffffeb909097836 */ /* 0x002fc40000000000 */
[----:B------:R-:W-:-:S05]  /*106b0*/  IMAD.WIDE R242, R4, 0x4, R242 ;  /* 0x0000000404f27825 */ /* 0x000fca00078e02f2 */
[----:B------:R-:W-:Y:S01]  /*106c0*/  LDGSTS.E [R250+0x2c00c], desc[UR16][R242.64], !P3 ;  /* 0x2c00c000f2fa7fae */ /* 0x000fe2000d921850 */
[----:B------:R-:W-:Y:S02]  /*106d0*/  ISETP.GE.U32.AND P3, PT, R251, 0x7ffffe7b, PT ;  /* 0x7ffffe7bfb00780c */ /* 0x000fe40003f66070 */
[----:B------:R-:W1:Y:S01]  /*106e0*/  LDC R251, c[0x0][0x230] ;  /* 0x00008c00fffb7b82 */ /* 0x000e620000000800 */
[----:B------:R-:W-:-:S05]  /*106f0*/  IMAD.WIDE R198, R4, 0x4, R198 ;  /* 0x0000000404c67825 */ /* 0x000fca00078e02c6 */
[----:B------:R2:W-:Y:S01]  /*10700*/  LDGSTS.E [R249+0x28000], desc[UR16][R198.64], !P0 ;  /* 0x28000000c6f97fae */ /* 0x0005e2000c121850 */
[----:B------:R-:W-:Y:S02]  /*10710*/  ISETP.GE.U32.AND P0, PT, R9, 0x7ffffe7a, PT ;  /* 0x7ffffe7a0900780c */ /* 0x000fe40003f06070 */
[----:B------:R-:W3:Y:S01]  /*10720*/  LDC R9, c[0x0][0x230] ;  /* 0x00008c00ff097b82 */ /* 0x000ee20000000800 */
[----:B-1----:R-:W-:Y:S01]  /*10730*/  VIADD R251, R251, 0xfffffeb8 ;  /* 0xfffffeb8fbfb7836 */ /* 0x002fe20000000000 */
[----:B------:R1:W-:Y:S01]  /*10740*/  STL.64 [R1+0x60], R198 ;  /* 0x000060c601007387 */ /* 0x0003e20000100a00 */
[----:B---3--:R-:W-:-:S03]  /*10750*/  VIADD R9, R9, 0xfffffe9b ;  /* 0xfffffe9b09097836 */ /* 0x008fc60000000000 */
[----:B-1----:R-:W3:Y:S01]  /*10760*/  LDL.LU.64 R198, [R1+0x3c8] ;  /* 0x0003c80001c67983 */ /* 0x002ee20000300a00 */
[----:B------:R-:W-:-:S04]  /*10770*/  IMAD.WIDE R196, R4, 0x4, R196 ;  /* 0x0000000404c47825 */ /* 0x000fc800078e02c4 */
[----:B------:R-:W-:Y:S01]  /*10780*/  IMAD.WIDE R186, R4, 0x4, R186 ;  /* 0x0000000404ba7825 */ /* 0x000fe200078e02ba */
[----:B------:R-:W-:Y:S01]  /*10790*/  LDGSTS.E [R249+0x28004], desc[UR16][R196.64], !P3 ;  /* 0x28004000c4f97fae */ /* 0x000fe2000d921850 */
[----:B------:R-:W-:Y:S02]  /*107a0*/  ISETP.GE.U32.AND P3, PT, R251, 0x7ffffe79, PT ;  /* 0x7ffffe79fb00780c */ /* 0x000fe40003f66070 */
[----:B------:R-:W1:Y:S01]  /*107b0*/  LDC R251, c[0x0][0x230] ;  /* 0x00008c00fffb7b82 */ /* 0x000e620000000800 */
[----:B------:R-:W-:Y:S01]  /*107c0*/  LDGSTS.E [R249+0x28008], desc[UR16][R186.64], !P0 ;  /* 0x28008000baf97fae */ /* 0x000fe2000c121850 */
[----:B------:R-:W-:-:S03]  /*107d0*/  ISETP.GE.U32.AND P0, PT, R9, 0x7ffffe5c, PT ;  /* 0x7ffffe5c0900780c */ /* 0x000fc60003f06070 */
[----:B------:R4:W-:Y:S03]  /*107e0*/  STL.64 [R1+0x58], R196 ;  /* 0x000058c401007387 */ /* 0x0009e60000100a00 */
[----:B------:R-:W1:Y:S01]  /*107f0*/  LDC R9, c[0x0][0x230] ;  /* 0x00008c00ff097b82 */ /* 0x000e620000000800 */
[----:B----4-:R-:W4:Y:S01]  /*10800*/  LDL.LU.64 R196, [R1+0x3c0] ;  /* 0x0003c00001c47983 */ /* 0x010f220000300a00 */
[----:B------:R-:W-:-:S03]  /*10810*/  IMAD.WIDE R188, R4, 0x4, R188 ;  /* 0x0000000404bc7825 */ /* 0x000fc600078e02bc */
[----:B------:R1:W-:Y:S04]  /*10820*/  STL.64 [R1+0x50], R186 ;  /* 0x000050ba01007387 */ /* 0x0003e80000100a00 */
[----:B------:R-:W-:Y:S04]  /*10830*/  LDGSTS.E [R249+0x2800c], desc[UR16][R188.64], !P3 ;  /* 0x2800c000bcf97fae */ /* 0x000fe8000d921850 */
[----:B-1----:R-:W4:Y:S01]  /*10840*/  LDL.LU.64 R186, [R1+0x3b8] ;  /* 0x0003b80001ba7983 */ /* 0x002f220000300a00 */
[----:B------:R-:W-:-:S03]  /*10850*/  IMAD.WIDE R194, R4, 0x4, R194 ;  /* 0x0000000404c27825 */ /* 0x000fc600078e02c2 */
[----:B------:R1:W-:Y:S04]  /*10860*/  STL.64 [R1+0x40], R188 ;  /* 0x000040bc01007387 */ /* 0x0003e80000100a00 */
[----:B------:R3:W-:Y:S04]  /*10870*/  LDGSTS.E [R249+0x2c000], desc[UR16][R194.64], !P0 ;  /* 0x2c000000c2f97fae */ /* 0x0007e8000c121850 */
[----:B-1----:R-:W4:Y:S04]  /*10880*/  LDL.LU.64 R188, [R1+0x3b0] ;  /* 0x0003b00001bc7983 */ /* 0x002f280000300a00 */
[----:B------:R1:W-:Y:S04]  /*10890*/  STL.64 [R1+0x10], R194 ;  /* 0x000010c201007387 */ /* 0x0003e80000100a00 */
[----:B-1----:R-:W4:Y:S01]  /*108a0*/  LDL.LU.64 R194, [R1+0x3a8] ;  /* 0x0003a80001c27983 */ /* 0x002f220000300a00 */
[----:B------:R-:W-:-:S05]  /*108b0*/  VIADD R9, R9, 0xfffffe99 ;  /* 0xfffffe9909097836 */ /* 0x000fca0000000000 */
[----:B------:R-:W-:Y:S02]  /*108c0*/  ISETP.GE.U32.AND P0, PT, R9, 0x7ffffe5a, PT ;  /* 0x7ffffe5a0900780c */ /* 0x000fe40003f06070 */
[----:B------:R-:W1:Y:S01]  /*108d0*/  LDC R9, c[0x0][0x230] ;  /* 0x00008c00ff097b82 */ /* 0x000e620000000800 */
[----:B------:R-:W-:-:S05]  /*108e0*/  VIADD R251, R251, 0xfffffe9a ;  /* 0xfffffe9afbfb7836 */ /* 0x000fca0000000000 */
[----:B------:R-:W-:Y:S02]  /*108f0*/  ISETP.GE.U32.AND P3, PT, R251, 0x7ffffe5b, PT ;  /* 0x7ffffe5bfb00780c */ /* 0x000fe40003f66070 */
[----:B------:R-:W1:Y:S02]  /*10900*/  LDC R251, c[0x0][0x230] ;  /* 0x00008c00fffb7b82 */ /* 0x000e640000000800 */
[----:B-1----:R-:W-:Y:S02]  /*10910*/  VIADD R9, R9, 0xfffffe98 ;  /* 0xfffffe9809097836 */ /* 0x002fe40000000000 */
[----:B------:R-:W-:Y:S02]  /*10920*/  VIADD R251, R251, 0xfffffeb7 ;  /* 0xfffffeb7fbfb7836 */ /* 0x000fe40000000000 */
[----:B------:R-:W-:-:S05]  /*10930*/  IMAD.WIDE R190, R4, 0x4, R190 ;  /* 0x0000000404be7825 */ /* 0x000fca00078e02be */
[----:B------:R-:W-:Y:S01]  /*10940*/  LDGSTS.E [R249+0x2c004], desc[UR16][R190.64], !P3 ;  /* 0x2c004000bef97fae */ /* 0x000fe2000d921850 */
[----:B------:R-:W-:Y:S02]  /*10950*/  ISETP.GE.U32.AND P3, PT, R9, 0x7ffffe59, PT ;  /* 0x7ffffe590900780c */ /* 0x000fe40003f66070 */
[----:B------:R-:W1:Y:S01]  /*10960*/  LDC R9, c[0x0][0x230] ;  /* 0x00008c00ff097b82 */ /* 0x000e620000000800 */
[----:B--2---:R-:W-:-:S05]  /*10970*/  IMAD.WIDE R2, R4, 0x4, R2 ;  /* 0x0000000404027825 */ /* 0x004fca00078e0202 */
[----:B------:R2:W-:Y:S01]  /*10980*/  LDGSTS.E [R249+0x2c008], desc[UR16][R2.64], !P0 ;  /* 0x2c00800002f97fae */ /* 0x0005e2000c121850 */
[----:B------:R-:W-:Y:S02]  /*10990*/  ISETP.GE.U32.AND P0, PT, R251, 0x7ffffe78, PT ;  /* 0x7ffffe78fb00780c */ /* 0x000fe40003f06070 */
[----:B------:R-:W2:Y:S01]  /*109a0*/  LDC R251, c[0x0][0x230] ;  /* 0x00008c00fffb7b82 */ /* 0x000ea20000000800 */
[----:B-1----:R-:W-:Y:S01]  /*109b0*/  VIADD R9, R9, 0xfffffeb6 ;  /* 0xfffffeb609097836 */ /* 0x002fe20000000000 */
[----:B------:R-:W-:Y:S04]  /*109c0*/  STL.64 [R1+0x8], R190 ;  /* 0x000008be01007387 */ /* 0x000fe80000100a00 */
[----:B------:R1:W-:Y:S01]  /*109d0*/  STL.64 [R1], R2 ;  /* 0x0000000201007387 */ /* 0x0003e20000100a00 */
[----:B--2---:R-:W-:-:S02]  /*109e0*/  VIADD R251, R251, 0xfffffeb5 ;  /* 0xfffffeb5fbfb7836 */ /* 0x004fc40000000000 */
[----:B------:R-:W-:-:S04]  /*109f0*/  IMAD.WIDE R200, R4, 0x4, R200 ;  /* 0x0000000404c87825 */ /* 0x000fc800078e02c8 */
[----:B---3--:R-:W-:-:S04]  /*10a00*/  IMAD.WIDE R198, R4, 0x4, R198 ;  /* 0x0000000404c67825 */ /* 0x008fc800078e02c6 */
[----:B----4-:R-:W-:-:S05]  /*10a10*/  IMAD.WIDE R194, R4, 0x4, R194 ;  /* 0x0000000404c27825 */ /* 0x010fca00078e02c2 */
[----:B------:R-:W-:Y:S01]  /*10a20*/  LDGSTS.E [R249+0x2c00c], desc[UR16][R194.64], !P3 ;  /* 0x2c00c000c2f97fae */ /* 0x000fe2000d921850 */
[----:B------:R-:W-:Y:S02]  /*10a30*/  ISETP.GE.U32.AND P3, PT, R9, 0x7ffffe77, PT ;  /* 0x7ffffe770900780c */ /* 0x000fe40003f66070 */
[----:B------:R-:W2:Y:S01]  /*10a40*/  LDC R9, c[0x0][0x230] ;  /* 0x00008c00ff097b82 */ /* 0x000ea20000000800 */
[----:B-1----:R-:W-:-:S05]  /*10a50*/  IMAD.WIDE R2, R4, 0x4, R188 ;  /* 0x0000000404027825 */ /* 0x002fca00078e02bc */
[----:B------:R1:W-:Y:S04]  /*10a60*/  STL.64 [R1+0x30], R2 ;  /* 0x0000300201007387 */ /* 0x0003e80000100a00 */
[----:B------:R1:W-:Y:S01]  /*10a70*/  LDGSTS.E [R248+0x28000], desc[UR16][R2.64], !P0 ;  /* 0x2800000002f87fae */ /* 0x0003e2000c121850 */
[----:B------:R-:W-:Y:S02]  /*10a80*/  ISETP.GE.U32.AND P0, PT, R251, 0x7ffffe76, PT ;  /* 0x7ffffe76fb00780c */ /* 0x000fe40003f06070 */
[----:B------:R-:W3:Y:S01]  /*10a90*/  LDC R251, c[0x0][0x230] ;  /* 0x00008c00fffb7b82 */ /* 0x000ee20000000800 */
[----:B-1----:R-:W-:-:S04]  /*10aa0*/  IMAD.WIDE R2, R4, 0x4, R186 ;  /* 0x0000000404027825 */ /* 0x002fc800078e02ba */
[----:B--2---:R-:W-:Y:S01]  /*10ab0*/  VIADD R9, R9, 0xfffffeb4 ;  /* 0xfffffeb409097836 */ /* 0x004fe20000000000 */
[----:B------:R1:W-:Y:S04]  /*10ac0*/  LDGSTS.E [R248+0x28004], desc[UR16][R2.64], !P3 ;  /* 0x2800400002f87fae */ /* 0x0003e8000d921850 */
[----:B------:R-:W-:Y:S02]  /*10ad0*/  ISETP.GE.U32.AND P3, PT, R9, 0x7ffffe75, PT ;  /* 0x7ffffe750900780c */ /* 0x000fe40003f66070 */
[----:B------:R-:W2:Y:S01]  /*10ae0*/  LDC R9, c[0x0][0x230] ;  /* 0x00008c00ff097b82 */ /* 0x000ea20000000800 */
[----:B------:R1:W-:Y:S01]  /*10af0*/  STL.64 [R1+0x28], R2 ;  /* 0x0000280201007387 */ /* 0x0003e20000100a00 */
[----:B---3--:R-:W-:Y:S02]  /*10b00*/  VIADD R251, R251, 0xfffffe97 ;  /* 0xfffffe97fbfb7836 */ /* 0x008fe40000000000 */
[----:B-1----:R-:W-:-:S05]  /*10b10*/  IMAD.WIDE R2, R4, 0x4, R72 ;  /* 0x0000000404027825 */ /* 0x002fca00078e0248 */
[----:B------:R1:W-:Y:S01]  /*10b20*/  LDGSTS.E [R248+0x28008], desc[UR16][R2.64], !P0 ;  /* 0x2800800002f87fae */ /* 0x0003e2000c121850 */
[----:B------:R-:W-:Y:S01]  /*10b30*/  ISETP.GE.U32.AND P0, PT, R251, 0x7ffffe58, PT ;  /* 0x7ffffe58fb00780c */ /* 0x000fe20003f06070 */
[----:B--2---:R-:W-:Y:S02]  /*10b40*/  VIADD R251, R9, 0xfffffe96 ;  /* 0xfffffe9609fb7836 */ /* 0x004fe40000000000 */
[----:B------:R-:W2:Y:S01]  /*10b50*/  LDC R9, c[0x0][0x230] ;  /* 0x00008c00ff097b82 */ /* 0x000ea20000000800 */
[----:B------:R1:W-:Y:S01]  /*10b60*/  STL.64 [R1+0x20], R2 ;  /* 0x0000200201007387 */ /* 0x0003e20000100a00 */
[----:B------:R-:W-:-:S04]  /*10b70*/  IMAD.WIDE R196, R4, 0x4, R196 ;  /* 0x0000000404c47825 */ /* 0x000fc800078e02c4 */
[----:B-1----:R-:W-:Y:S02]  /*10b80*/  IMAD.WIDE R2, R4, 0x4, R66 ;  /* 0x0000000404027825 */ /* 0x002fe400078e0242 */
[----:B------:R-:W1:Y:S03]  /*10b90*/  LDC R66, c[0x0][0x230] ;  /* 0x00008c00ff427b82 */ /* 0x000e660000000800 */
[----:B------:R-:W-:Y:S04]  /*10ba0*/  LDGSTS.E [R248+0x2800c], desc[UR16][R2.64], !P3 ;  /* 0x2800c00002f87fae */ /* 0x000fe8000d921850 */
[----:B------:R-:W-:Y:S01]  /*10bb0*/  LDGSTS.E [R248+0x2c000], desc[UR16][R196.64], !P0 ;  /* 0x2c000000c4f87fae */ /* 0x000fe2000c121850 */
[----:B--2---:R-:W-:-:S05]  /*10bc0*/  VIADD R9, R9, 0xfffffe95 ;  /* 0xfffffe9509097836 */ /* 0x004fca0000000000 */
[----:B------:R-:W-:Y:S02]  /*10bd0*/  ISETP.GE.U32.AND P0, PT, R9, 0x7ffffe56, PT ;  /* 0x7ffffe560900780c */ /* 0x000fe40003f06070 */
[----:B------:R-:W2:Y:S01]  /*10be0*/  LDC R9, c[0x0][0x230] ;  /* 0x00008c00ff097b82 */ /* 0x000ea20000000800 */
[----:B------:R-:W-:-:S07]  /*10bf0*/  ISETP.GE.U32.AND P3, PT, R251, 0x7ffffe57, PT ;  /* 0x7ffffe57fb00780c */ /* 0x000fce0003f66070 */
[----:B------:R-:W3:Y:S06]  /*10c00*/  LDC R251, c[0x0][0x230] ;  /* 0x00008c00fffb7b82 */ /* 0x000eec0000000800 */
[----:B------:R-:W-:Y:S01]  /*10c10*/  LDGSTS.E [R248+0x2c004], desc[UR16][R198.64], !P3 ;  /* 0x2c004000c6f87fae */ /* 0x000fe2000d921850 */
[----:B------:R-:W-:-:S03]  /*10c20*/  IMAD.WIDE R202, R4, 0x4, R202 ;  /* 0x0000000404ca7825 */ /* 0x000fc600078e02ca */
[----:B------:R-:W-:Y:S01]  /*10c30*/  LDGSTS.E [R248+0x2c008], desc[UR16][R200.64], !P0 ;  /* 0x2c008000c8f87fae */ /* 0x000fe2000c121850 */
[----:B--2---:R-:W-:-:S05]  /*10c40*/  VIADD R9, R9, 0xfffffe94 ;  /* 0xfffffe9409097836 */ /* 0x004fca0000000000 */
[----:B------:R-:W-:Y:S02]  /*10c50*/  ISETP.GE.U32.AND P3, PT, R9, 0x7ffffe55, PT ;  /* 0x7ffffe550900780c */ /* 0x000fe40003f66070 */
[----:B------:R-:W2:Y:S01]  /*10c60*/  LDC R9, c[0x0][0x230] ;  /* 0x00008c00ff097b82 */ /* 0x000ea20000000800 */
[----:B---3--:R-:W-:-:S05]  /*10c70*/  VIADD R251, R251, 0xfffffeb3 ;  /* 0xfffffeb3fbfb7836 */ /* 0x008fca0000000000 */
[----:B------:R-:W-:Y:S02]  /*10c80*/  ISETP.GE.U32.AND P0, PT, R251, 0x7ffffe74, PT ;  /* 0x7ffffe74fb00780c */ /* 0x000fe40003f06070 */
[----:B------:R-:W3:Y:S03]  /*10c90*/  LDC R251, c[0x0][0x230] ;  /* 0x00008c00fffb7b82 */ /* 0x000ee60000000800 */
[----:B------:R-:W-:Y:S01]  /*10ca0*/  LDGSTS.E [R248+0x2c00c], desc[UR16][R202.64], !P3 ;  /* 0x2c00c000caf87fae */ /* 0x000fe2000d921850 */
[----:B--2---:R-:W-:-:S04]  /*10cb0*/  IADD3 R9, R9, -0x14e, RZ ;  /* 0xfffffeb209097810 */ /* 0x004fc80007ffe0ff */
[----:B------:R-:W-:Y:S02]  /*10cc0*/  ISETP.GE.U32.AND P3, PT, R9, 0x7ffffe73, PT ;  /* 0x7ffffe730900780c */ /* 0x000fe40003f66070 */
[----:B------:R-:W2:Y:S01]  /*10cd0*/  LDC R9, c[0x0][0x230] ;  /* 0x00008c00ff097b82 */ /* 0x000ea20000000800 */
[----:B------:R-:W-:-:S04]  /*10ce0*/  IMAD.WIDE R128, R4, 0x4, R128 ;  /* 0x0000000404807825 */ /* 0x000fc800078e0280 */
[----:B---3--:R-:W-:Y:S01]  /*10cf0*/  VIADD R251, R251, 0xfffffeb1 ;  /* 0xfffffeb1fbfb7836 */ /* 0x008fe20000000000 */
[----:B------:R-:W-:Y:S01]  /*10d00*/  LDGSTS.E [R247+0x28000], desc[UR16][R128.64], !P0 ;  /* 0x2800000080f77fae */ /* 0x000fe2000c121850 */
[----:B------:R-:W-:-:S03]  /*10d10*/  IMAD.WIDE R126, R4, 0x4, R126 ;  /* 0x00000004047e7825 */ /* 0x000fc600078e027e */
[----:B------:R-:W-:Y:S02]  /*10d20*/  ISETP.GE.U32.AND P0, PT, R251, 0x7ffffe72, PT ;  /* 0x7ffffe72fb00780c */ /* 0x000fe40003f06070 */
[----:B------:R-:W3:Y:S01]  /*10d30*/  LDC R251, c[0x0][0x230] ;  /* 0x00008c00fffb7b82 */ /* 0x000ee20000000800 */
[----:B------:R-:W-:Y:S01]  /*10d40*/  LDGSTS.E [R247+0x28004], desc[UR16][R126.64], !P3 ;  /* 0x280040007ef77fae */ /* 0x000fe2000d921850 */
[----:B--2---:R-:W-:-:S05]  /*10d50*/  VIADD R9, R9, 0xfffffeb0 ;  /* 0xfffffeb009097836 */ /* 0x004fca0000000000 */
[----:B------:R-:W-:Y:S02]  /*10d60*/  ISETP.GE.U32.AND P3, PT, R9, 0x7ffffe71, PT ;  /* 0x7ffffe710900780c */ /* 0x000fe40003f66070 */
[----:B------:R-:W2:Y:S01]  /*10d70*/  LDC R9, c[0x0][0x230] ;  /* 0x00008c00ff097b82 */ /* 0x000ea20000000800 */
[----:B------:R-:W-:-:S04]  /*10d80*/  IMAD.WIDE R124, R4, 0x4, R124 ;  /* 0x00000004047c7825 */ /* 0x000fc800078e027c */
[----:B---3--:R-:W-:Y:S01]  /*10d90*/  VIADD R251, R251, 0xfffffe93 ;  /* 0xfffffe93fbfb7836 */ /* 0x008fe20000000000 */
[----:B------:R-:W-:Y:S04]  /*10da0*/  LDGSTS.E [R247+0x28008], desc[UR16][R124.64], !P0 ;  /* 0x280080007cf77fae */ /* 0x000fe8000c121850 */
[----:B------:R-:W-:Y:S01]  /*10db0*/  ISETP.GE.U32.AND P0, PT, R251, 0x7ffffe54, PT ;  /* 0x7ffffe54fb00780c */ /* 0x000fe20003f06070 */
[----:B--2---:R-:W-:Y:S02]  /*10dc0*/  VIADD R251, R9, 0xfffffe92 ;  /* 0xfffffe9209fb7836 */ /* 0x004fe40000000000 */
[----:B------:R-:W2:Y:S01]  /*10dd0*/  LDC R9, c[0x0][0x230] ;  /* 0x00008c00ff097b82 */ /* 0x000ea20000000800 */
[----:B------:R-:W-:-:S04]  /*10de0*/  IMAD.WIDE R122, R4, 0x4, R122 ;  /* 0x00000004047a7825 */ /* 0x000fc800078e027a */
[----:B------:R-:W-:Y:S01]  /*10df0*/  IMAD.WIDE R204, R4, 0x4, R204 ;  /* 0x0000000404cc7825 */ /* 0x000fe200078e02cc */
[----:B------:R-:W-:Y:S04]  /*10e00*/  LDGSTS.E [R247+0x2800c], desc[UR16][R122.64], !P3 ;  /* 0x2800c0007af77fae */ /* 0x000fe8000d921850 */
[----:B------:R-:W-:Y:S01]  /*10e10*/  LDGSTS.E [R247+0x2c000], desc[UR16][R204.64], !P0 ;  /* 0x2c000000ccf77fae */ /* 0x000fe2000c121850 */
[----:B--2---:R-:W-:-:S05]  /*10e20*/  VIADD R9, R9, 0xfffffe91 ;  /* 0xfffffe9109097836 */ /* 0x004fca0000000000 */
[----:B------:R-:W-:Y:S02]  /*10e30*/  ISETP.GE.U32.AND P0, PT, R9, 0x7ffffe52, PT ;  /* 0x7ffffe520900780c */ /* 0x000fe40003f06070 */
[----:B------:R-:W2:Y:S01]  /*10e40*/  LDC R9, c[0x0][0x230] ;  /* 0x00008c00ff097b82 */ /* 0x000ea20000000800 */
[----:B------:R-:W-:Y:S01]  /*10e50*/  ISETP.GE.U32.AND P3, PT, R251, 0x7ffffe53, PT ;  /* 0x7ffffe53fb00780c */ /* 0x000fe20003f66070 */
[----:B------:R-:W-:-:S06]  /*10e60*/  IMAD.WIDE R206, R4, 0x4, R206 ;  /* 0x0000000404ce7825 */ /* 0x000fcc00078e02ce */
[----:B------:R-:W3:Y:S06]  /*10e70*/  LDC R251, c[0x0][0x230] ;  /* 0x00008c00fffb7b82 */ /* 0x000eec0000000800 */
[----:B------:R-:W-:Y:S01]  /*10e80*/  LDGSTS.E [R247+0x2c004], desc[UR16][R206.64], !P3 ;  /* 0x2c004000cef77fae */ /* 0x000fe2000d921850 */
[----:B--2---:R-:W-:-:S05]  /*10e90*/  VIADD R9, R9, 0xfffffe90 ;  /* 0xfffffe9009097836 */ /* 0x004fca0000000000 */
        /* <DEDUP_REMOVED lines=87> */
[----:B------:R-:W-:Y:S01]  /*11410*/  LDGSTS.E [R245+0x2c00c], desc[UR16][R226.64], !P3 ;  /* 0x2c00c000e2f57fae */ /* 0x000fe2000d921850 */
[----:B------:R-:W3:Y:S01]  /*11420*/  LDC R251, c[0x0][0x230] ;  /* 0x00008c00fffb7b82 */ /* 0x000ee20000000800 */
[----:B--2---:R-:W-:-:S05]  /*11430*/  VIADD R9, R9, 0xfffffea6 ;  /* 0xfffffea609097836 */ /* 0x004fca0000000000 */
[----:B------:R-:W-:Y:S02]  /*11440*/  ISETP.GE.U32.AND P3, PT, R9, 0x7ffffe67, PT ;  /* 0x7ffffe670900780c */ /* 0x000fe40003f66070 */
[----:B------:R-:W2:Y:S01]  /*11450*/  LDC R9, c[0x0][0x230] ;  /* 0x00008c00ff097b82 */ /* 0x000ea20000000800 */
[----:B------:R-:W-:-:S04]  /*11460*/  IMAD.WIDE R152, R4, 0x4, R152 ;  /* 0x0000000404987825 */ /* 0x000fc800078e0298 */
[----:B------:R-:W-:Y:S01]  /*11470*/  IMAD.WIDE R150, R4, 0x4, R150 ;  /* 0x0000000404967825 */ /* 0x000fe200078e0296 */
[----:B------:R-:W-:Y:S03]  /*11480*/  LDGSTS.E [R244+0x28000], desc[UR16][R152.64], !P0 ;  /* 0x2800000098f47fae */ /* 0x000fe6000c121850 */
[----:B---3--:R-:W-:Y:S02]  /*11490*/  VIADD R251, R251, 0xfffffea5 ;  /* 0xfffffea5fbfb7836 */ /* 0x008fe40000000000 */
[----:B------:R-:W-:Y:S03]  /*114a0*/  LDGSTS.E [R244+0x28004], desc[UR16][R150.64], !P3 ;  /* 0x2800400096f47fae */ /* 0x000fe6000d921850 */
[----:B------:R-:W-:Y:S02]  /*114b0*/  ISETP.GE.U32.AND P0, PT, R251, 0x7ffffe66, PT ;  /* 0x7ffffe66fb00780c */ /* 0x000fe40003f06070 */
        /* <DEDUP_REMOVED lines=14> */
[----:B------:R-:W-:-:S05]  /*115a0*/  IMAD.WIDE R228, R4, 0x4, R228 ;  /* 0x0000000404e47825 */ /* 0x000fca00078e02e4 */
[----:B------:R-:W-:Y:S01]  /*115b0*/  LDGSTS.E [R244+0x2c000], desc[UR16][R228.64], !P0 ;  /* 0x2c000000e4f47fae */ /* 0x000fe2000c121850 */
[----:B------:R-:W-:Y:S01]  /*115c0*/  ISETP.GE.U32.AND P0, PT, R252, 0x7ffffe46, PT ;  /* 0x7ffffe46fc00780c */ /* 0x000fe20003f06070 */
[----:B------:R-:W-:-:S04]  /*115d0*/  IMAD.WIDE R230, R4, 0x4, R230 ;  /* 0x0000000404e67825 */ /* 0x000fc800078e02e6 */
[----:B---3--:R-:W-:Y:S01]  /*115e0*/  VIADD R251, R251, 0xfffffe84 ;  /* 0xfffffe84fbfb7836 */ /* 0x008fe20000000000 */
[----:B------:R-:W-:Y:S01]  /*115f0*/  LDGSTS.E [R244+0x2c004], desc[UR16][R230.64], !P3 ;  /* 0x2c004000e6f47fae */ /* 0x000fe2000d921850 */
[----:B------:R-:W-:-:S03]  /*11600*/  IMAD.WIDE R232, R4, 0x4, R232 ;  /* 0x0000000404e87825 */ /* 0x000fc600078e02e8 */
[----:B------:R-:W-:-:S03]  /*11610*/  ISETP.GE.U32.AND P3, PT, R251, 0x7ffffe45, PT ;  /* 0x7ffffe45fb00780c */ /* 0x000fc60003f66070 */
[----:B------:R-:W-:Y:S01]  /*11620*/  LDGSTS.E [R244+0x2c008], desc[UR16][R232.64], !P0 ;  /* 0x2c008000e8f47fae */ /* 0x000fe2000c121850 */
[----:B--2---:R-:W-:-:S05]  /*11630*/  VIADD R9, R9, 0xfffffea3 ;  /* 0xfffffea309097836 */ /* 0x004fca0000000000 */
[----:B------:R-:W-:Y:S01]  /*11640*/  ISETP.GE.U32.AND P0, PT, R9, 0x7ffffe64, PT ;  /* 0x7ffffe640900780c */ /* 0x000fe20003f06070 */
[----:B------:R-:W-:-:S04]  /*11650*/  IMAD.WIDE R234, R4, 0x4, R234 ;  /* 0x0000000404ea7825 */ /* 0x000fc800078e02ea */
[----:B------:R-:W-:Y:S01]  /*11660*/  IMAD.WIDE R160, R4, 0x4, R160 ;  /* 0x0000000404a07825 */ /* 0x000fe200078e02a0 */
[----:B------:R-:W-:Y:S01]  /*11670*/  LDGSTS.E [R244+0x2c00c], desc[UR16][R234.64], !P3 ;  /* 0x2c00c000eaf47fae */ /* 0x000fe2000d921850 */
[----:B------:R-:W2:Y:S03]  /*11680*/  LDC R9, c[0x0][0x230] ;  /* 0x00008c00ff097b82 */ /* 0x000ea60000000800 */
[----:B------:R3:W-:Y:S04]  /*11690*/  STL.64 [R1+0x18], R2 ;  /* 0x0000180201007387 */ /* 0x0007e80000100a00 */
[----:B------:R-:W-:Y:S01]  /*116a0*/  LDGSTS.E [R13+0x28000], desc[UR16][R160.64], !P0 ;  /* 0x28000000a00d7fae */ /* 0x000fe2000c121850 */
[----:B------:R-:W-:-:S03]  /*116b0*/  ISETP.NE.U32.AND P0, PT, R0, RZ, PT ;  /* 0x000000ff0000720c */ /* 0x000fc60003f05070 */
[----:B------:R-:W5:Y:S04]  /*116c0*/  LDL.LU R0, [R1+0x3a0] ;  /* 0x0003a00001007983 */ /* 0x000f680000300800 */
[----:B------:R-:W4:Y:S04]  /*116d0*/  LDL.LU.64 R188, [R1+0xc8] ;  /* 0x0000c80001bc7983 */ /* 0x000f280000300a00 */
[----:B------:R-:W4:Y:S04]  /*116e0*/  LDL.LU.64 R186, [R1+0xc0] ;  /* 0x0000c00001ba7983 */ /* 0x000f280000300a00 */
[----:B---3--:R-:W3:Y:S01]  /*116f0*/  LDL.LU.64 R2, [R1+0xb0] ;  /* 0x0000b00001027983 */ /* 0x008ee20000300a00 */
[----:B------:R-:W-:-:S03]  /*11700*/  IMAD.WIDE R190, R5, 0x4, R182 ;  /* 0x0000000405be7825 */ /* 0x000fc600078e02b6 */
[----:B------:R-:W4:Y:S01]  /*11710*/  LDL.LU.64 R182, [R1+0xb8] ;  /* 0x0000b80001b67983 */ /* 0x000f220000300a00 */
[----:B--2---:R-:W-:Y:S02]  /*11720*/  VIADD R251, R9, 0xfffffea2 ;  /* 0xfffffea209fb7836 */ /* 0x004fe40000000000 */
[----:B------:R-:W2:Y:S03]  /*11730*/  LDC R9, c[0x0][0x230] ;  /* 0x00008c00ff097b82 */ /* 0x000ea60000000800 */
[----:B------:R-:W-:Y:S01]  /*11740*/  ISETP.GE.U32.AND P3, PT, R251, 0x7ffffe63, PT ;  /* 0x7ffffe63fb00780c */ /* 0x000fe20003f66070 */
[----:B------:R-:W-:-:S04]  /*11750*/  IMAD.WIDE R158, R4, 0x4, R158 ;  /* 0x00000004049e7825 */ /* 0x000fc800078e029e */
[----:B------:R-:W1:Y:S08]  /*11760*/  LDC R251, c[0x0][0x230] ;  /* 0x00008c00fffb7b82 */ /* 0x000e700000000800 */
[----:B------:R-:W-:Y:S01]  /*11770*/  LDGSTS.E [R13+0x28004], desc[UR16][R158.64], !P3 ;  /* 0x280040009e0d7fae */ /* 0x000fe2000d921850 */
[----:B---3--:R-:W-:-:S03]  /*11780*/  IMAD.WIDE R72, R4, 0x4, R2 ;  /* 0x0000000404487825 */ /* 0x008fc600078e0202 */
[----:B------:R-:W3:Y:S01]  /*11790*/  LDL.LU.64 R2, [R1+0x398] ;  /* 0x0003980001027983 */ /* 0x000ee20000300a00 */
[----:B--2---:R-:W-:-:S05]  /*117a0*/  VIADD R9, R9, 0xfffffe7f ;  /* 0xfffffe7f09097836 */ /* 0x004fca0000000000 */
[----:B------:R-:W-:Y:S01]  /*117b0*/  ISETP.GE.U32.AND P3, PT, R9, 0x7ffffe40, PT ;  /* 0x7ffffe400900780c */ /* 0x000fe20003f66070 */
[----:B-1----:R-:W-:Y:S02]  /*117c0*/  VIADD R9, R66, 0xfffffe80 ;  /* 0xfffffe8042097836 */ /* 0x002fe40000000000 */
[----:B------:R-:W-:-:S05]  /*117d0*/  VIADD R251, R251, 0xfffffea1 ;  /* 0xfffffea1fbfb7836 */ /* 0x000fca0000000000 */
[----:B------:R-:W-:Y:S01]  /*117e0*/  ISETP.GE.U32.AND P4, PT, R251, 0x7ffffe62, PT ;  /* 0x7ffffe62fb00780c */ /* 0x000fe20003f86070 */
[C---:B---3--:R-:W-:Y:S02]  /*117f0*/  IMAD.WIDE R66, R4.reuse, 0x4, R2 ;  /* 0x0000000404427825 */ /* 0x048fe400078e0202 */
[----:B------:R-:W5:Y:S02]  /*11800*/  LDL.LU.64 R2, [R1+0x390] ;  /* 0x0003900001027983 */ /* 0x000f640000300a00 */
[----:B------:R-:W-:-:S04]  /*11810*/  IMAD.WIDE R156, R4, 0x4, R156 ;  /* 0x00000004049c7825 */ /* 0x000fc800078e029c */
[----:B------:R-:W-:-:S04]  /*11820*/  IMAD.WIDE R116, R5, 0x4, R116 ;  /* 0x0000000405747825 */ /* 0x000fc800078e0274 */
[----:B------:R-:W-:Y:S01]  /*11830*/  LDGSTS.E [R13+0x28008], desc[UR16][R156.64], !P4 ;  /* 0x280080009c0d7fae */ /* 0x000fe2000e121850 */
[----:B------:R-:W-:Y:S01]  /*11840*/  ISETP.GE.U32.AND P4, PT, R9, 0x7ffffe41, PT ;  /* 0x7ffffe410900780c */ /* 0x000fe20003f86070 */
        /* <DEDUP_REMOVED lines=62> */
[----:B----4-:R-:W-:-:S04]  /*11c30*/  IMAD.WIDE R188, R4, 0x4, R188 ;  /* 0x0000000404bc7825 */ /* 0x010fc800078e02bc */
[----:B------:R-:W-:-:S04]  /*11c40*/  IMAD.WIDE R186, R4, 0x4, R186 ;  /* 0x0000000404ba7825 */ /* 0x000fc800078e02ba */
[----:B------:R-:W-:-:S04]  /*11c50*/  IMAD.WIDE R182, R4, 0x4, R182 ;  /* 0x0000000404b67825 */ /* 0x000fc800078e02b6 */
[C---:B------:R-:W-:Y:S01]  /*11c60*/  IMAD.WIDE R184, R4.reuse, 0x4, R184 ;  /* 0x0000000404b87825 */ /* 0x040fe200078e02b8 */
[----:B------:R-:W1:Y:S03]  /*11c70*/  LDC R251, c[0x0][0x230] ;  /* 0x00008c00fffb7b82 */ /* 0x000e660000000800 */
[----:B------:R-:W-:-:S04]  /*11c80*/  IMAD.WIDE R192, R4, 0x4, R192 ;  /* 0x0000000404c07825 */ /* 0x000fc800078e02c0 */
[----:B-1----:R-:W-:-:S05]  /*11c90*/  VIADD R251, R251, 0xfffffea0 ;  /* 0xfffffea0fbfb7836 */ /* 0x002fca0000000000 */
[----:B------:R-:W-:Y:S02]  /*11ca0*/  ISETP.GE.U32.AND P5, PT, R251, 0x7ffffe61, PT ;  /* 0x7ffffe61fb00780c */ /* 0x000fe40003fa6070 */
[----:B------:R-:W1:Y:S11]  /*11cb0*/  LDC R251, c[0x0][0x230] ;  /* 0x00008c00fffb7b82 */ /* 0x000e760000000800 */
[----:B------:R-:W-:Y:S04]  /*11cc0*/  LDGSTS.E [R13+0x2800c], desc[UR16][R188.64], !P5 ;  /* 0x2800c000bc0d7fae */ /* 0x000fe8000e921850 */
[----:B------:R-:W-:Y:S04]  /*11cd0*/  LDGSTS.E [R13+0x2c000], desc[UR16][R186.64], !P6 ;  /* 0x2c000000ba0d7fae */ /* 0x000fe8000f121850 */
[----:B------:R-:W-:Y:S04]  /*11ce0*/  LDGSTS.E [R13+0x2c004], desc[UR16][R182.64], !P2 ;  /* 0x2c004000b60d7fae */ /* 0x000fe8000d121850 */
[----:B------:R-:W-:Y:S04]  /*11cf0*/  LDGSTS.E [R13+0x2c008], desc[UR16][R72.64], !P1 ;  /* 0x2c008000480d7fae */ /* 0x000fe8000c921850 */
[----:B------:R-:W-:Y:S04]  /*11d00*/  LDGSTS.E [R13+0x2c00c], desc[UR16][R66.64], !P4 ;  /* 0x2c00c000420d7fae */ /* 0x000fe8000e121850 */
[----:B------:R-:W0:Y:S04]  /*11d10*/  LDGDEPBAR ;  /* 0x00000000000079af */ /* 0x000e280000000000 */
        /* <DEDUP_REMOVED lines=64> */
[----:B------:R-:W0:Y:S01]  /*12120*/  LDGDEPBAR ;  /* 0x00000000000079af */ /* 0x000e220000000000 */
[----:B------:R-:W-:Y:S06]  /*12130*/  BAR.SYNC.DEFER_BLOCKING 0x0 ;  /* 0x0000000000007b1d */ /* 0x000fec0000010000 */
[----:B------:R-:W-:Y:S01]  /*12140*/  @!PT LDS RZ, [RZ] ;  /* 0x00000000fffff984 */ /* 0x000fe20000000800 */
[----:B------:R-:W-:Y:S01]  /*12150*/  @!PT LDS RZ, [RZ] ;  /* 0x00000000fffff984 */ /* 0x000fe20000000800 */
[----:B------:R-:W-:Y:S01]  /*12160*/  @!PT LDS RZ, [RZ] ;  /* 0x00000000fffff984 */ /* 0x000fe20000000800 */
[----:B------:R2:W-:Y:S02]  /*12170*/  LDGSTS.E [R250+0x30000], desc[UR16][R184.64], !P3 ;  /* 0x30000000b8fa7fae */ /* 0x0005e4000d921850 */
[----:B--2---:R-:W2:Y:S08]  /*12180*/  LDC R184, c[0x0][0x230] ;  /* 0x00008c00ffb87b82 */ /* 0x004eb00000000800 */
[----:B------:R-:W3:Y:S01]  /*12190*/  LDC R185, c[0x0][0x230] ;  /* 0x00008c00ffb97b82 */ /* 0x000ee20000000800 */
[----:B--2---:R-:W-:-:S05]  /*121a0*/  VIADD R184, R184, 0xfffffe7e ;  /* 0xfffffe7eb8b87836 */ /* 0x004fca0000000000 */
[----:B------:R-:W-:Y:S01]  /*121b0*/  ISETP.GE.U32.AND P0, PT, R184, 0x7ffffe3f, PT ;  /* 0x7ffffe3fb800780c */ /* 0x000fe20003f06070 */
[----:B---3--:R-:W-:-:S12]  /*121c0*/  VIADD R184, R185, 0xfffffe7d ;  /* 0xfffffe7db9b87836 */ /* 0x008fd80000000000 */
[----:B------:R2:W-:Y:S01]  /*121d0*/  LDGSTS.E [R250+0x30004], desc[UR16][R192.64], !P0 ;  /* 0x30004000c0fa7fae */ /* 0x0005e2000c121850 */
[----:B------:R-:W-:Y:S01]  /*121e0*/  ISETP.GE.U32.AND P0, PT, R184, 0x7ffffe3e, PT ;  /* 0x7ffffe3eb800780c */ /* 0x000fe20003f06070 */
[----:B-1----:R-:W-:-:S05]  /*121f0*/  VIADD R184, R251, 0xfffffe7c ;  /* 0xfffffe7cfbb87836 */ /* 0x002fca0000000000 */
[----:B------:R-:W-:Y:S02]  /*12200*/  ISETP.GE.U32.AND P1, PT, R184, 0x7ffffe3d, PT ;  /* 0x7ffffe3db800780c */ /* 0x000fe40003f26070 */
[----:B------:R-:W3:Y:S01]  /*12210*/  LDL.LU.64 R184, [R1+0x90] ;  /* 0x0000900001b87983 */ /* 0x000ee20000300a00 */
[----:B--2---:R-:W1:Y:S08]  /*12220*/  LDC R192, c[0x0][0x230] ;  /* 0x00008c00ffc07b82 */ /* 0x004e700000000800 */
[----:B------:R-:W2:Y:S01]  /*12230*/  LDC R193, c[0x0][0x230] ;  /* 0x00008c00ffc17b82 */ /* 0x000ea20000000800 */
[----:B---3--:R-:W-:-:S05]  /*12240*/  IMAD.WIDE R184, R4, 0x4, R184 ;  /* 0x0000000404b87825 */ /* 0x008fca00078e02b8 */
[----:B------:R3:W-:Y:S04]  /*12250*/  LDGSTS.E [R250+0x30008], desc[UR16][R184.64], !P0 ;  /* 0x30008000b8fa7fae */ /* 0x0007e8000c121850 */
[----:B------:R-:W3:Y:S02]  /*12260*/  LDL.LU.64 R184, [R1+0x88] ;  /* 0x0000880001b87983 */ /* 0x000ee40000300a00 */
[----:B---3--:R-:W-:-:S05]  /*12270*/  IMAD.WIDE R184, R4, 0x4, R184 ;  /* 0x0000000404b87825 */ /* 0x008fca00078e02b8 */
[----:B------:R1:W-:Y:S02]  /*12280*/  LDGSTS.E [R250+0x3000c], desc[UR16][R184.64], !P1 ;  /* 0x3000c000b8fa7fae */ /* 0x0003e4000c921850 */
[----:B-1----:R-:W-:Y:S02]  /*12290*/  VIADD R185, R192, 0xfffffe5f ;  /* 0xfffffe5fc0b97836 */ /* 0x002fe40000000000 */
[----:B--2---:R-:W-:Y:S01]  /*122a0*/  VIADD R184, R193, 0xfffffe5e ;  /* 0xfffffe5ec1b87836 */ /* 0x004fe20000000000 */
[----:B------:R-:W1:Y:S02]  /*122b0*/  LDC R192, c[0x0][0x230] ;  /* 0x00008c00ffc07b82 */ /* 0x000e640000000800 */
[----:B------:R-:W-:-:S06]  /*122c0*/  ISETP.GE.U32.AND P0, PT, R185, 0x7ffffe20, PT ;  /* 0x7ffffe20b900780c */ /* 0x000fcc0003f06070 */
[----:B------:R-:W2:Y:S01]  /*122d0*/  LDC R193, c[0x0][0x230] ;  /* 0x00008c00ffc17b82 */ /* 0x000ea20000000800 */
[----:B------:R-:W-:Y:S01]  /*122e0*/  ISETP.GE.U32.AND P1, PT, R184, 0x7ffffe1f, PT ;  /* 0x7ffffe1fb800780c */ /* 0x000fe20003f26070 */
[----:B------:R-:W-:-:S05]  /*122f0*/  IMAD.WIDE R184, R4, 0x4, R236 ;  /* 0x0000000404b87825 */ /* 0x000fca00078e02ec */
[----:B------:R3:W-:Y:S01]  /*12300*/  LDGSTS.E [R250+0x34000], desc[UR16][R184.64], !P0 ;  /* 0x34000000b8fa7fae */ /* 0x0007e2000c121850 */
[----:B------:R-:W4:Y:S01]  /*12310*/  LDC R236, c[0x0][0x230] ;  /* 0x00008c00ffec7b82 */ /* 0x000f220000000800 */
[----:B---3--:R-:W-:Y:S02]  /*12320*/  IMAD.WIDE R184, R4, 0x4, R238 ;  /* 0x0000000404b87825 */ /* 0x008fe400078e02ee */
[----:B------:R-:W3:Y:S04]  /*12330*/  LDL.LU.64 R238, [R1+0x8] ;  /* 0x0000080001ee7983 */ /* 0x000ee80000300a00 */
[----:B------:R2:W-:Y:S02]  /*12340*/  LDGSTS.E [R250+0x34004], desc[UR16][R184.64], !P1 ;  /* 0x34004000b8fa7fae */ /* 0x0005e4000c921850 */
[----:B--2---:R-:W-:-:S02]  /*12350*/  VIADD R184, R193, 0xfffffe5d ;  /* 0xfffffe5dc1b87836 */ /* 0x004fc40000000000 */
[----:B------:R-:W2:Y:S03]  /*12360*/  LDC R193, c[0x0][0x230] ;  /* 0x00008c00ffc17b82 */ /* 0x000ea60000000800 */
[----:B------:R-:W-:Y:S01]  /*12370*/  ISETP.GE.U32.AND P0, PT, R184, 0x7ffffe1e, PT ;  /* 0x7ffffe1eb800780c */ /* 0x000fe20003f06070 */
[----:B------:R-:W-:Y:S02]  /*12380*/  IMAD.WIDE R184, R4, 0x4, R240 ;  /* 0x0000000404b87825 */ /* 0x000fe400078e02f0 */
[----:B------:R-:W3:Y:S10]  /*12390*/  LDL.LU.64 R240, [R1+0x10] ;  /* 0x0000100001f07983 */ /* 0x000ef40000300a00 */
[----:B------:R1:W-:Y:S02]  /*123a0*/  LDGSTS.E [R250+0x34008], desc[UR16][R184.64], !P0 ;  /* 0x34008000b8fa7fae */ /* 0x0003e4000c121850 */
[----:B-1----:R-:W-:-:S02]  /*123b0*/  VIADD R184, R192, 0xfffffe5c ;  /* 0xfffffe5cc0b87836 */ /* 0x002fc40000000000 */
[----:B------:R-:W1:Y:S03]  /*123c0*/  LDC R192, c[0x0][0x230] ;  /* 0x00008c00ffc07b82 */ /* 0x000e660000000800 */
[----:B------:R-:W-:Y:S01]  /*123d0*/  ISETP.GE.U32.AND P1, PT, R184, 0x7ffffe1d, PT ;  /* 0x7ffffe1db800780c */ /* 0x000fe20003f26070 */
[----:B----4-:R-:W-:Y:S02]  /*123e0*/  VIADD R184, R236, 0xfffffe7b ;  /* 0xfffffe7becb87836 */ /* 0x010fe40000000000 */
[----:B------:R-:W4:Y:S03]  /*123f0*/  LDL.LU.64 R236, [R1+0x50] ;  /* 0x0000500001ec7983 */ /* 0x000f260000300a00 */
[----:B------:R-:W-:Y:S01]  /*12400*/  ISETP.GE.U32.AND P0, PT, R184, 0x7ffffe3c, PT ;  /* 0x7ffffe3cb800780c */ /* 0x000fe20003f06070 */
[----:B------:R-:W-:-:S02]  /*12410*/  IMAD.WIDE R184, R4, 0x4, R242 ;  /* 0x0000000404b87825 */ /* 0x000fc400078e02f2 */
[----:B------:R-:W3:Y:S04]  /*12420*/  LDL.LU.64 R242, [R1+0x40] ;  /* 0x0000400001f27983 */ /* 0x000ee80000300a00 */
[----:B------:R2:W-:Y:S04]  /*12430*/  LDGSTS.E [R250+0x3400c], desc[UR16][R184.64], !P1 ;  /* 0x3400c000b8fa7fae */ /* 0x0005e8000c921850 */
[----:B------:R-:W2:Y:S04]  /*12440*/  LDL.LU.64 R184, [R1+0x60] ;  /* 0x0000600001b87983 */ /* 0x000ea80000300a00 */
[----:B------:R-:W4:Y:S01]  /*12450*/  LDL.LU.64 R250, [R1+0x58] ;  /* 0x0000580001fa7983 */ /* 0x000f220000300a00 */
[----:B--2---:R-:W-:-:S05]  /*12460*/  IMAD.WIDE R184, R4, 0x4, R184 ;  /* 0x0000000404b87825 */ /* 0x004fca00078e02b8 */
[----:B------:R1:W-:Y:S02]  /*12470*/  LDGSTS.E [R249+0x30000], desc[UR16][R184.64], !P0 ;  /* 0x30000000b8f97fae */ /* 0x0003e4000c121850 */
[----:B-1----:R-:W-:Y:S02]  /*12480*/  VIADD R185, R192, 0xfffffe7a ;  /* 0xfffffe7ac0b97836 */ /* 0x002fe40000000000 */
[----:B------:R-:W-:Y:S01]  /*12490*/  VIADD R184, R193, 0xfffffe79 ;  /* 0xfffffe79c1b87836 */ /* 0x000fe20000000000 */
[----:B------:R-:W1:Y:S02]  /*124a0*/  LDC R192, c[0x0][0x230] ;  /* 0x00008c00ffc07b82 */ /* 0x000e640000000800 */
[----:B------:R-:W-:-:S06]  /*124b0*/  ISETP.GE.U32.AND P0, PT, R185, 0x7ffffe3b, PT ;  /* 0x7ffffe3bb900780c */ /* 0x000fcc0003f06070 */
[----:B------:R-:W2:Y:S01]  /*124c0*/  LDC R193, c[0x0][0x230] ;  /* 0x00008c00ffc17b82 */ /* 0x000ea20000000800 */
[----:B------:R-:W-:Y:S01]  /*124d0*/  ISETP.GE.U32.AND P1, PT, R184, 0x7ffffe3a, PT ;  /* 0x7ffffe3ab800780c */ /* 0x000fe20003f26070 */
[C---:B----4-:R-:W-:Y:S02]  /*124e0*/  IMAD.WIDE R184, R4.reuse, 0x4, R250 ;  /* 0x0000000404b87825 */ /* 0x050fe400078e02fa */
[----:B------:R-:W4:Y:S04]  /*124f0*/  LDL.LU.64 R250, [R1+0x20] ;  /* 0x0000200001fa7983 */ /* 0x000f280000300a00 */
[----:B------:R3:W-:Y:S02]  /*12500*/  LDGSTS.E [R249+0x30004], desc[UR16][R184.64], !P0 ;  /* 0x30004000b8f97fae */ /* 0x0007e4000c121850 */
[----:B---3--:R-:W-:-:S02]  /*12510*/  IMAD.WIDE R184, R4, 0x4, R236 ;  /* 0x0000000404b87825 */ /* 0x008fc400078e02ec */
[----:B------:R-:W3:Y:S03]  /*12520*/  LDC R236, c[0x0][0x230] ;  /* 0x00008c00ffec7b82 */ /* 0x000ee60000000800 */
[----:B------:R2:W-:Y:S05]  /*12530*/  LDGSTS.E [R249+0x30008], desc[UR16][R184.64], !P1 ;  /* 0x30008000b8f97fae */ /* 0x0005ea000c921850 */
[----:B------:R-:W4:Y:S01]  /*12540*/  LDC R237, c[0x0][0x230] ;  /* 0x00008c00ffed7b82 */ /* 0x000f220000000800 */
[----:B--2---:R-:W-:-:S07]  /*12550*/  VIADD R184, R193, 0xfffffe78 ;  /* 0xfffffe78c1b87836 */ /* 0x004fce0000000000 */
[----:B------:R-:W2:Y:S01]  /*12560*/  LDC R193, c[0x0][0x230] ;  /* 0x00008c00ffc17b82 */ /* 0x000ea20000000800 */
[----:B------:R-:W-:Y:S01]  /*12570*/  ISETP.GE.U32.AND P0, PT, R184, 0x7ffffe39, PT ;  /* 0x7ffffe39b800780c */ /* 0x000fe20003f06070 */
[----:B------:R-:W-:Y:S02]  /*12580*/  IMAD.WIDE R184, R4, 0x4, R242 ;  /* 0x0000000404b87825 */ /* 0x000fe400078e02f2 */
[----:B------:R-:W4:Y:S10]  /*12590*/  LDL.LU.64 R242, [R1+0x18] ;  /* 0x0000180001f27983 */ /* 0x000f340000300a00 */
[----:B------:R1:W-:Y:S02]  /*125a0*/  LDGSTS.E [R249+0x3000c], desc[UR16][R184.64], !P0 ;  /* 0x3000c000b8f97fae */ /* 0x0003e4000c121850 */
[----:B-1----:R-:W-:-:S02]  /*125b0*/  VIADD R184, R192, 0xfffffe5b ;  /* 0xfffffe5bc0b87836 */ /* 0x002fc40000000000 */
[----:B------:R-:W1:Y:S03]  /*125c0*/  LDC R192, c[0x0][0x230] ;  /* 0x00008c00ffc07b82 */ /* 0x000e660000000800 */
[----:B------:R-:W-:Y:S01]  /*125d0*/  ISETP.GE.U32.AND P0, PT, R184, 0x7ffffe1c, PT ;  /* 0x7ffffe1cb800780c */ /* 0x000fe20003f06070 */
[----:B---3--:R-:W-:-:S04]  /*125e0*/  VIADD R184, R236, 0xfffffe5a ;  /* 0xfffffe5aecb87836 */ /* 0x008fc80000000000 */
[----:B------:R-:W3:Y:S01]  /*125f0*/  LDC R236, c[0x0][0x230] ;  /* 0x00008c00ffec7b82 */ /* 0x000ee20000000800 */
[----:B------:R-:W-:Y:S01]  /*12600*/  ISETP.GE.U32.AND P1, PT, R184, 0x7ffffe1b, PT ;  /* 0x7ffffe1bb800780c */ /* 0x000fe20003f26070 */
[----:B------:R-:W-:-:S06]  /*12610*/  IMAD.WIDE R184, R4, 0x4, R240 ;  /* 0x0000000404b87825 */ /* 0x000fcc00078e02f0 */
[----:B------:R2:W-:Y:S01]  /*12620*/  LDGSTS.E [R249+0x34000], desc[UR16][R184.64], !P0 ;  /* 0x34000000b8f97fae */ /* 0x0005e2000c121850 */
[----:B------:R-:W3:Y:S08]  /*12630*/  LDC R240, c[0x0][0x230] ;  /* 0x00008c00fff07b82 */ /* 0x000ef00000000800 */
[----:B------:R-:W3:Y:S01]  /*12640*/  LDC R241, c[0x0][0x230] ;  /* 0x00008c00fff17b82 */ /* 0x000ee20000000800 */
[----:B--2---:R-:W-:-:S05]  /*12650*/  IMAD.WIDE R184, R4, 0x4, R238 ;  /* 0x0000000404b87825 */ /* 0x004fca00078e02ee */
[----:B------:R1:W-:Y:S02]  /*12660*/  LDGSTS.E [R249+0x34004], desc[UR16][R184.64], !P1 ;  /* 0x34004000b8f97fae */ /* 0x0003e4000c921850 */
[----:B------:R-:W2:Y:S08]  /*12670*/  LDC R238, c[0x0][0x230] ;  /* 0x00008c00ffee7b82 */ /* 0x000eb00000000800 */
[----:B------:R-:W3:Y:S01]  /*12680*/  LDC R239, c[0x0][0x230] ;  /* 0x00008c00ffef7b82 */ /* 0x000ee20000000800 */
[----:B-1----:R-:W-:-:S02]  /*12690*/  VIADD R185, R192, 0xfffffe59 ;  /* 0xfffffe59c0b97836 */ /* 0x002fc40000000000 */
[----:B------:R-:W-:Y:S02]  /*126a0*/  VIADD R184, R193, 0xfffffe58 ;  /* 0xfffffe58c1b87836 */ /* 0x000fe40000000000 */
[----:B------:R-:W2:Y:S01]  /*126b0*/  LDL.LU.64 R192, [R1] ;  /* 0x0000000001c07983 */ /* 0x000ea20000300a00 */
[----:B------:R-:W-:Y:S02]  /*126c0*/  ISETP.GE.U32.AND P0, PT, R185, 0x7ffffe1a, PT ;  /* 0x7ffffe1ab900780c */ /* 0x000fe40003f06070 */
[----:B------:R-:W-:Y:S01]  /*126d0*/  ISETP.GE.U32.AND P1, PT, R184, 0x7ffffe19, PT ;  /* 0x7ffffe19b800780c */ /* 0x000fe20003f26070 */
[----:B--2---:R-:W-:-:S04]  /*126e0*/  IMAD.WIDE R184, R4, 0x4, R192 ;  /* 0x0000000404b87825 */ /* 0x004fc800078e02c0 */
[----:B------:R-:W-:-:S06]  /*126f0*/  IMAD.WIDE R192, R4, 0x4, R194 ;  /* 0x0000000404c07825 */ /* 0x000fcc00078e02c2 */
[----:B------:R4:W-:Y:S04]  /*12700*/  LDGSTS.E [R249+0x34008], desc[UR16][R184.64], !P0 ;  /* 0x34008000b8f97fae */ /* 0x0009e8000c121850 */
[----:B------:R-:W2:Y:S04]  /*12710*/  LDL.LU.64 R194, [R1+0x28] ;  /* 0x0000280001c27983 */ /* 0x000ea80000300a00 */
[----:B------:R1:W-:Y:S04]  /*12720*/  LDGSTS.E [R249+0x3400c], desc[UR16][R192.64], !P1 ;  /* 0x3400c000c0f97fae */ /* 0x0003e8000c921850 */
[----:B------:R-:W1:Y:S01]  /*12730*/  LDL.LU.64 R192, [R1+0x30] ;  /* 0x0000300001c07983 */ /* 0x000e620000300a00 */
[----:B----4-:R-:W-:-:S02]  /*12740*/  VIADD R185, R237, 0xfffffe77 ;  /* 0xfffffe77edb97836 */ /* 0x010fc40000000000 */
[----:B------:R-:W-:Y:S01]  /*12750*/  VIADD R184, R238, 0xfffffe76 ;  /* 0xfffffe76eeb87836 */ /* 0x000fe20000000000 */
[----:B------:R-:W4:Y:S01]  /*12760*/  LDC R237, c[0x0][0x230] ;  /* 0x00008c00ffed7b82 */ /* 0x000f220000000800 */
[----:B------:R-:W-:Y:S01]  /*12770*/  IMAD.WIDE R196, R4, 0x4, R196 ;  /* 0x0000000404c47825 */ /* 0x000fe200078e02c4 */
[----:B------:R-:W-:Y:S01]  /*12780*/  ISETP.GE.U32.AND P0, PT, R185, 0x7ffffe38, PT ;  /* 0x7ffffe38b900780c */ /* 0x000fe20003f06070 */
[----:B------:R-:W4:Y:S01]  /*12790*/  LDL R252, [R1+0x134] ;  /* 0x0001340001fc7983 */ /* 0x000f220000100800 */
[----:B------:R-:W-:Y:S01]  /*127a0*/  ISETP.GE.U32.AND P1, PT, R184, 0x7ffffe37, PT ;  /* 0x7ffffe37b800780c */ /* 0x000fe20003f26070 */
[----:B---3--:R-:W-:Y:S02]  /*127b0*/  VIADD R185, R236, 0xfffffe75 ;  /* 0xfffffe75ecb97836 */ /* 0x008fe40000000000 */
[----:B------:R-:W-:Y:S01]  /*127c0*/  VIADD R184, R240, 0xfffffe74 ;  /* 0xfffffe74f0b87836 */ /* 0x000fe20000000000 */
[----:B------:R-:W3:Y:S08]  /*127d0*/  LDC R236, c[0x0][0x230] ;  /* 0x00008c00ffec7b82 */ /* 0x000ef00000000800 */
[----:B------:R-:W3:Y:S01]  /*127e0*/  LDC R240, c[0x0][0x230] ;  /* 0x00008c00fff07b82 */ /* 0x000ee20000000800 */
[----:B------:R-:W-:-:S02]  /*127f0*/  ISETP.GE.U32.AND P2, PT, R185, 0x7ffffe36, PT ;  /* 0x7ffffe36b900780c */ /* 0x000fc40003f46070 */
[----:B------:R-:W-:-:S05]  /*12800*/  ISETP.GE.U32.AND P3, PT, R184, 0x7ffffe35, PT ;  /* 0x7ffffe35b800780c */ /* 0x000fca0003f66070 */
[----:B------:R-:W3:Y:S01]  /*12810*/  LDC R238, c[0x0][0x230] ;  /* 0x00008c00ffee7b82 */ /* 0x000ee20000000800 */
        /* <DEDUP_REMOVED lines=32> */
[----:B-1----:R-:W-:-:S05]  /*12a20*/  IMAD.WIDE R192, R4, 0x4, R192 ;  /* 0x0000000404c07825 */ /* 0x002fca00078e02c0 */
[----:B------:R1:W-:Y:S04]  /*12a30*/  LDGSTS.E [R248+0x30000], desc[UR16][R192.64], !P0 ;  /* 0x30000000c0f87fae */ /* 0x0003e8000c121850 */
[----:B------:R2:W-:Y:S01]  /*12a40*/  LDGSTS.E [R248+0x30004], desc[UR16][R184.64], !P1 ;  /* 0x30004000b8f87fae */ /* 0x0005e2000c921850 */
[----:B-1----:R-:W-:-:S04]  /*12a50*/  IMAD.WIDE R192, R4, 0x4, R250 ;  /* 0x0000000404c07825 */ /* 0x002fc800078e02fa */
[----:B--2---:R-:W-:Y:S01]  /*12a60*/  VIADD R185, R239, 0xfffffe57 ;  /* 0xfffffe57efb97836 */ /* 0x004fe20000000000 */
[----:B------:R1:W-:Y:S01]  /*12a70*/  LDGSTS.E [R248+0x30008], desc[UR16][R192.64], !P2 ;  /* 0x30008000c0f87fae */ /* 0x0003e2000d121850 */
[----:B------:R-:W-:-:S03]  /*12a80*/  VIADD R184, R241, 0xfffffe56 ;  /* 0xfffffe56f1b87836 */ /* 0x000fc60000000000 */
[----:B------:R2:W-:Y:S01]  /*12a90*/  LDGSTS.E [R248+0x3000c], desc[UR16][R194.64], !P3 ;  /* 0x3000c000c2f87fae */ /* 0x0005e2000d921850 */
[----:B------:R-:W-:Y:S01]  /*12aa0*/  ISETP.GE.U32.AND P2, PT, R185, 0x7ffffe18, PT ;  /* 0x7ffffe18b900780c */ /* 0x000fe20003f46070 */
[----:B----4-:R-:W-:Y:S01]  /*12ab0*/  VIADD R185, R237, 0xfffffe55 ;  /* 0xfffffe55edb97836 */ /* 0x010fe20000000000 */
[----:B------:R-:W-:Y:S01]  /*12ac0*/  ISETP.GE.U32.AND P3, PT, R184, 0x7ffffe17, PT ;  /* 0x7ffffe17b800780c */ /* 0x000fe20003f66070 */
[----:B---3--:R-:W-:Y:S01]  /*12ad0*/  VIADD R184, R236, 0xfffffe54 ;  /* 0xfffffe54ecb87836 */ /* 0x008fe20000000000 */
[----:B------:R-:W3:Y:S01]  /*12ae0*/  LDC R237, c[0x0][0x230] ;  /* 0x00008c00ffed7b82 */ /* 0x000ee20000000800 */
[----:B-1----:R-:W-:Y:S01]  /*12af0*/  VIADD R192, R240, 0xfffffe73 ;  /* 0xfffffe73f0c07836 */ /* 0x002fe20000000000 */
[----:B------:R-:W-:-:S06]  /*12b00*/  ISETP.GE.U32.AND P4, PT, R185, 0x7ffffe16, PT ;  /* 0x7ffffe16b900780c */ /* 0x000fcc0003f86070 */
[----:B------:R-:W1:Y:S01]  /*12b10*/  LDC R193, c[0x0][0x230] ;  /* 0x00008c00ffc17b82 */ /* 0x000e620000000800 */
[----:B------:R-:W-:Y:S01]  /*12b20*/  ISETP.GE.U32.AND P5, PT, R184, 0x7ffffe15, PT ;  /* 0x7ffffe15b800780c */ /* 0x000fe20003fa6070 */
[----:B------:R-:W-:Y:S01]  /*12b30*/  LDGSTS.E [R248+0x34000], desc[UR16][R196.64], !P2 ;  /* 0x34000000c4f87fae */ /* 0x000fe2000d121850 */
[----:B------:R-:W-:Y:S01]  /*12b40*/  ISETP.GE.U32.AND P0, PT, R192, 0x7ffffe34, PT ;  /* 0x7ffffe34c000780c */ /* 0x000fe20003f06070 */
[----:B------:R-:W-:Y:S02]  /*12b50*/  VIADD R185, R238, 0xfffffe72 ;  /* 0xfffffe72eeb97836 */ /* 0x000fe40000000000 */
[----:B------:R-:W-:Y:S02]  /*12b60*/  LDGSTS.E [R248+0x34004], desc[UR16][R198.64], !P3 ;  /* 0x34004000c6f87fae */ /* 0x000fe4000d921850 */
[----:B--2---:R-:W2:Y:S01]  /*12b70*/  LDC R195, c[0x0][0x230] ;  /* 0x00008c00ffc37b82 */ /* 0x004ea20000000800 */
[----:B------:R-:W-:Y:S01]  /*12b80*/  ISETP.GE.U32.AND P1, PT, R185, 0x7ffffe33, PT ;  /* 0x7ffffe33b900780c */ /* 0x000fe20003f26070 */
[----:B------:R-:W-:Y:S04]  /*12b90*/  LDGSTS.E [R248+0x34008], desc[UR16][R200.64], !P4 ;  /* 0x34008000c8f87fae */ /* 0x000fe8000e121850 */
[----:B------:R-:W-:Y:S02]  /*12ba0*/  LDGSTS.E [R248+0x3400c], desc[UR16][R202.64], !P5 ;  /* 0x3400c000caf87fae */ /* 0x000fe4000e921850 */
[----:B------:R-:W4:Y:S02]  /*12bb0*/  LDC R238, c[0x0][0x230] ;  /* 0x00008c00ffee7b82 */ /* 0x000f240000000800 */
[----:B------:R1:W-:Y:S04]  /*12bc0*/  LDGSTS.E [R247+0x30000], desc[UR16][R128.64], !P0 ;  /* 0x3000000080f77fae */ /* 0x0003e8000c121850 */
[----:B------:R3:W-:Y:S02]  /*12bd0*/  LDGSTS.E [R247+0x30004], desc[UR16][R126.64], !P1 ;  /* 0x300040007ef77fae */ /* 0x0007e4000c921850 */
[----:B------:R-:W4:Y:S08]  /*12be0*/  LDC R194, c[0x0][0x230] ;  /* 0x00008c00ffc27b82 */ /* 0x000f300000000800 */
[----:B------:R-:W4:Y:S01]  /*12bf0*/  LDC R236, c[0x0][0x230] ;  /* 0x00008c00ffec7b82 */ /* 0x000f220000000800 */
[----:B-1----:R-:W-:-:S07]  /*12c00*/  VIADD R128, R193, 0xfffffe71 ;  /* 0xfffffe71c1807836 */ /* 0x002fce0000000000 */
[----:B------:R-:W1:Y:S01]  /*12c10*/  LDC R129, c[0x0][0x230] ;  /* 0x00008c00ff817b82 */ /* 0x000e620000000800 */
[----:B---3--:R-:W-:Y:S01]  /*12c20*/  VIADD R126, R237, 0xfffffe53 ;  /* 0xfffffe53ed7e7836 */ /* 0x008fe20000000000 */
[----:B------:R-:W-:Y:S01]  /*12c30*/  ISETP.GE.U32.AND P0, PT, R128, 0x7ffffe32, PT ;  /* 0x7ffffe328000780c */ /* 0x000fe20003f06070 */
[----:B--2---:R-:W-:-:S05]  /*12c40*/  VIADD R127, R195, 0xfffffe70 ;  /* 0xfffffe70c37f7836 */ /* 0x004fca0000000000 */
[----:B------:R-:W2:Y:S01]  /*12c50*/  LDC R185, c[0x0][0x230] ;  /* 0x00008c00ffb97b82 */ /* 0x000ea20000000800 */
[----:B------:R-:W-:Y:S01]  /*12c60*/  ISETP.GE.U32.AND P2, PT, R126, 0x7ffffe14, PT ;  /* 0x7ffffe147e00780c */ /* 0x000fe20003f46070 */
[----:B----4-:R-:W-:Y:S01]  /*12c70*/  VIADD R126, R238, 0xfffffe50 ;  /* 0xfffffe50ee7e7836 */ /* 0x010fe20000000000 */
[----:B------:R-:W-:Y:S01]  /*12c80*/  ISETP.GE.U32.AND P1, PT, R127, 0x7ffffe31, PT ;  /* 0x7ffffe317f00780c */ /* 0x000fe20003f26070 */
[----:B------:R-:W-:-:S04]  /*12c90*/  VIADD R128, R194, 0xfffffe52 ;  /* 0xfffffe52c2807836 */ /* 0x000fc80000000000 */
[----:B------:R-:W3:Y:S01]  /*12ca0*/  LDC R184, c[0x0][0x230] ;  /* 0x00008c00ffb87b82 */ /* 0x000ee20000000800 */
[----:B------:R-:W-:Y:S01]  /*12cb0*/  ISETP.GE.U32.AND P5, PT, R126, 0x7ffffe11, PT ;  /* 0x7ffffe117e00780c */ /* 0x000fe20003fa6070 */
[----:B------:R1:W-:Y:S01]  /*12cc0*/  LDGSTS.E [R247+0x30008], desc[UR16][R124.64], !P0 ;  /* 0x300080007cf77fae */ /* 0x0003e2000c121850 */
[----:B------:R-:W-:-:S05]  /*12cd0*/  ISETP.GE.U32.AND P3, PT, R128, 0x7ffffe13, PT ;  /* 0x7ffffe138000780c */ /* 0x000fca0003f66070 */
[----:B------:R-:W4:Y:S01]  /*12ce0*/  LDC R192, c[0x0][0x230] ;  /* 0x00008c00ffc07b82 */ /* 0x000f220000000800 */
[----:B------:R-:W-:Y:S01]  /*12cf0*/  VIADD R127, R236, 0xfffffe51 ;  /* 0xfffffe51ec7f7836 */ /* 0x000fe20000000000 */
[----:B------:R2:W-:Y:S06]  /*12d00*/  LDGSTS.E [R247+0x3000c], desc[UR16][R122.64], !P1 ;  /* 0x3000c0007af77fae */ /* 0x0005ec000c921850 */
[----:B------:R-:W4:Y:S01]  /*12d10*/  LDC R126, c[0x0][0x230] ;  /* 0x00008c00ff7e7b82 */ /* 0x000f220000000800 */
[----:B-1----:R-:W-:-:S07]  /*12d20*/  VIADD R124, R129, 0xfffffe6e ;  /* 0xfffffe6e817c7836 */ /* 0x002fce0000000000 */
[----:B------:R-:W1:Y:S01]  /*12d30*/  LDC R128, c[0x0][0x230] ;  /* 0x00008c00ff807b82 */ /* 0x000e620000000800 */
[----:B------:R-:W-:Y:S01]  /*12d40*/  ISETP.GE.U32.AND P4, PT, R127, 0x7ffffe12, PT ;  /* 0x7ffffe127f00780c */ /* 0x000fe20003f86070 */
[----:B--2---:R-:W-:Y:S01]  /*12d50*/  VIADD R122, R185, 0xfffffe6f ;  /* 0xfffffe6fb97a7836 */ /* 0x004fe20000000000 */
[----:B------:R-:W-:-:S05]  /*12d60*/  ISETP.GE.U32.AND P1, PT, R124, 0x7ffffe2f, PT ;  /* 0x7ffffe2f7c00780c */ /* 0x000fca0003f26070 */
[----:B------:R-:W2:Y:S01]  /*12d70*/  LDC R125, c[0x0][0x230] ;  /* 0x00008c00ff7d7b82 */ /* 0x000ea20000000800 */
[----:B---3--:R-:W-:Y:S01]  /*12d80*/  VIADD R123, R184, 0xfffffe6d ;  /* 0xfffffe6db87b7836 */ /* 0x008fe20000000000 */
[----:B------:R-:W-:Y:S06]  /*12d90*/  LDGSTS.E [R247+0x34000], desc[UR16][R204.64], !P2 ;  /* 0x34000000ccf77fae */ /* 0x000fec000d121850 */
[----:B------:R-:W3:Y:S01]  /*12da0*/  LDC R127, c[0x0][0x230] ;  /* 0x00008c00ff7f7b82 */ /* 0x000ee20000000800 */
[----:B------:R-:W-:Y:S01]  /*12db0*/  ISETP.GE.U32.AND P0, PT, R122, 0x7ffffe30, PT ;  /* 0x7ffffe307a00780c */ /* 0x000fe20003f06070 */
[----:B------:R-:W-:Y:S06]  /*12dc0*/  LDGSTS.E [R247+0x34004], desc[UR16][R206.64], !P3 ;  /* 0x34004000cef77fae */ /* 0x000fec000d921850 */
[----:B------:R-:W3:Y:S01]  /*12dd0*/  LDC R124, c[0x0][0x230] ;  /* 0x00008c00ff7c7b82 */ /* 0x000ee20000000800 */
[----:B----4-:R-:W-:Y:S01]  /*12de0*/  IADD3 R122, R192, -0x194, RZ ;  /* 0xfffffe6cc07a7810 */ /* 0x010fe20007ffe0ff */
[----:B------:R-:W-:Y:S06]  /*12df0*/  LDGSTS.E [R247+0x34008], desc[UR16][R208.64], !P4 ;  /* 0x34008000d0f77fae */ /* 0x000fec000e121850 */
[----:B------:R-:W4:Y:S01]  /*12e00*/  LDC R129, c[0x0][0x230] ;  /* 0x00008c00ff817b82 */ /* 0x000f220000000800 */
[----:B------:R-:W-:Y:S01]  /*12e10*/  ISETP.GE.U32.AND P2, PT, R123, 0x7ffffe2e, PT ;  /* 0x7ffffe2e7b00780c */ /* 0x000fe20003f46070 */
[----:B------:R-:W-:Y:S01]  /*12e20*/  VIADD R123, R126, 0xfffffe4f ;  /* 0xfffffe4f7e7b7836 */ /* 0x000fe20000000000 */
[----:B------:R-:W-:Y:S01]  /*12e30*/  ISETP.GE.U32.AND P3, PT, R122, 0x7ffffe2d, PT ;  /* 0x7ffffe2d7a00780c */ /* 0x000fe20003f66070 */
[----:B-1----:R-:W-:Y:S01]  /*12e40*/  VIADD R122, R128, 0xfffffe4e ;  /* 0xfffffe4e807a7836 */ /* 0x002fe20000000000 */
[----:B------:R-:W-:Y:S03]  /*12e50*/  LDGSTS.E [R247+0x3400c], desc[UR16][R210.64], !P5 ;  /* 0x3400c000d2f77fae */ /* 0x000fe6000e921850 */
[----:B------:R-:W1:Y:S01]  /*12e60*/  LDC R185, c[0x0][0x230] ;  /* 0x00008c00ffb97b82 */ /* 0x000e620000000800 */
[----:B------:R-:W-:-:S02]  /*12e70*/  ISETP.GE.U32.AND P4, PT, R123, 0x7ffffe10, PT ;  /* 0x7ffffe107b00780c */ /* 0x000fc40003f86070 */
[----:B------:R-:W-:-:S05]  /*12e80*/  ISETP.GE.U32.AND P5, PT, R122, 0x7ffffe0f, PT ;  /* 0x7ffffe0f7a00780c */ /* 0x000fca0003fa6070 */
[----:B------:R-:W1:Y:S01]  /*12e90*/  LDC R126, c[0x0][0x230] ;  /* 0x00008c00ff7e7b82 */ /* 0x000e620000000800 */
[----:B--2---:R-:W-:Y:S01]  /*12ea0*/  VIADD R123, R125, 0xfffffe4d ;  /* 0xfffffe4d7d7b7836 */ /* 0x004fe20000000000 */
[----:B------:R-:W-:Y:S01]  /*12eb0*/  LDGSTS.E [R246+0x30000], desc[UR16][R136.64], !P0 ;  /* 0x3000000088f67fae */ /* 0x000fe2000c121850 */
[----:B---3--:R-:W-:-:S05]  /*12ec0*/  VIADD R122, R127, 0xfffffe4c ;  /* 0xfffffe4c7f7a7836 */ /* 0x008fca0000000000 */
[----:B------:R-:W2:Y:S01]  /*12ed0*/  LDC R184, c[0x0][0x230] ;  /* 0x00008c00ffb87b82 */ /* 0x000ea20000000800 */
[----:B------:R-:W-:Y:S01]  /*12ee0*/  VIADD R125, R124, 0xfffffe6b ;  /* 0xfffffe6b7c7d7836 */ /* 0x000fe20000000000 */
[----:B------:R-:W-:Y:S06]  /*12ef0*/  LDGSTS.E [R246+0x30004], desc[UR16][R134.64], !P1 ;  /* 0x3000400086f67fae */ /* 0x000fec000c921850 */
[----:B------:R-:W3:Y:S01]  /*12f00*/  LDC R128, c[0x0][0x230] ;  /* 0x00008c00ff807b82 */ /* 0x000ee20000000800 */
[----:B------:R-:W-:Y:S01]  /*12f10*/  ISETP.GE.U32.AND P0, PT, R125, 0x7ffffe2c, PT ;  /* 0x7ffffe2c7d00780c */ /* 0x000fe20003f06070 */
[----:B------:R-:W-:Y:S06]  /*12f20*/  LDGSTS.E [R246+0x30008], desc[UR16][R132.64], !P2 ;  /* 0x3000800084f67fae */ /* 0x000fec000d121850 */
[----:B------:R-:W3:Y:S01]  /*12f30*/  LDC R127, c[0x0][0x230] ;  /* 0x00008c00ff7f7b82 */ /* 0x000ee20000000800 */
[----:B----4-:R-:W-:Y:S01]  /*12f40*/  VIADD R124, R129, 0xfffffe6a ;  /* 0xfffffe6a817c7836 */ /* 0x010fe20000000000 */
[----:B------:R4:W-:Y:S04]  /*12f50*/  LDGSTS.E [R246+0x3000c], desc[UR16][R130.64], !P3 ;  /* 0x3000c00082f67fae */ /* 0x0009e8000d921850 */
[----:B------:R-:W-:Y:S02]  /*12f60*/  LDGSTS.E [R246+0x34000], desc[UR16][R212.64], !P4 ;  /* 0x34000000d4f67fae */ /* 0x000fe4000e121850 */
[----:B------:R-:W3:Y:S02]  /*12f70*/  LDC R125, c[0x0][0x230] ;  /* 0x00008c00ff7d7b82 */ /* 0x000ee40000000800 */
[----:B------:R-:W-:Y:S01]  /*12f80*/  LDGSTS.E [R246+0x34004], desc[UR16][R214.64], !P5 ;  /* 0x34004000d6f67fae */ /* 0x000fe2000e921850 */
[----:B------:R-:W-:Y:S01]  /*12f90*/  ISETP.GE.U32.AND P5, PT, R122, 0x7ffffe0d, PT ;  /* 0x7ffffe0d7a00780c */ /* 0x000fe20003fa6070 */
[----:B-1----:R-:W-:Y:S01]  /*12fa0*/  VIADD R122, R185, 0xfffffe68 ;  /* 0xfffffe68b97a7836 */ /* 0x002fe20000000000 */
[----:B------:R-:W-:-:S03]  /*12fb0*/  ISETP.GE.U32.AND P1, PT, R124, 0x7ffffe2b, PT ;  /* 0x7ffffe2b7c00780c */ /* 0x000fc60003f26070 */
[----:B------:R-:W1:Y:S01]  /*12fc0*/  LDC R124, c[0x0][0x230] ;  /* 0x00008c00ff7c7b82 */ /* 0x000e620000000800 */
[----:B------:R-:W-:Y:S01]  /*12fd0*/  ISETP.GE.U32.AND P3, PT, R122, 0x7ffffe29, PT ;  /* 0x7ffffe297a00780c */ /* 0x000fe20003f66070 */
[----:B------:R-:W-:Y:S01]  /*12fe0*/  VIADD R122, R126, 0xfffffe4b ;  /* 0xfffffe4b7e7a7836 */ /* 0x000fe20000000000 */
[----:B------:R-:W-:Y:S01]  /*12ff0*/  ISETP.GE.U32.AND P4, PT, R123, 0x7ffffe0e, PT ;  /* 0x7ffffe0e7b00780c */ /* 0x000fe20003f86070 */
[----:B--2---:R-:W-:-:S04]  /*13000*/  VIADD R123, R184, 0xfffffe69 ;  /* 0xfffffe69b87b7836 */ /* 0x004fc80000000000 */
[----:B----4-:R-:W2:Y:S01]  /*13010*/  LDC R130, c[0x0][0x230] ;  /* 0x00008c00ff827b82 */ /* 0x010ea20000000800 */
[----:B------:R-:W-:-:S07]  /*13020*/  ISETP.GE.U32.AND P6, PT, R122, 0x7ffffe0c, PT ;  /* 0x7ffffe0c7a00780c */ /* 0x000fce0003fc6070 */
[----:B------:R-:W4:Y:S01]  /*13030*/  LDC R129, c[0x0][0x230] ;  /* 0x00008c00ff817b82 */ /* 0x000f220000000800 */
[----:B------:R-:W-:Y:S01]  /*13040*/  ISETP.GE.U32.AND P2, PT, R123, 0x7ffffe2a, PT ;  /* 0x7ffffe2a7b00780c */ /* 0x000fe20003f46070 */
[----:B---3--:R-:W-:Y:S01]  /*13050*/  VIADD R122, R128, 0xfffffe49 ;  /* 0xfffffe49807a7836 */ /* 0x008fe20000000000 */
[----:B------:R-:W-:Y:S01]  /*13060*/  LDGSTS.E [R246+0x34008], desc[UR16][R216.64], !P4 ;  /* 0x34008000d8f67fae */ /* 0x000fe2000e121850 */
[----:B------:R-:W-:Y:S02]  /*13070*/  VIADD R123, R127, 0xfffffe4a ;  /* 0xfffffe4a7f7b7836 */ /* 0x000fe40000000000 */
[----:B------:R-:W-:Y:S01]  /*13080*/  VIADD R125, R125, 0xfffffe67 ;  /* 0xfffffe677d7d7836 */ /* 0x000fe20000000000 */
[----:B------:R-:W-:Y:S01]  /*13090*/  LDGSTS.E [R246+0x3400c], desc[UR16][R218.64], !P5 ;  /* 0x3400c000daf67fae */ /* 0x000fe2000e921850 */
[----:B------:R-:W3:Y:S01]  /*130a0*/  LDC R128, c[0x0][0x230] ;  /* 0x00008c00ff807b82 */ /* 0x000ee20000000800 */
[----:B------:R-:W-:Y:S02]  /*130b0*/  ISETP.GE.U32.AND P4, PT, R122, 0x7ffffe0a, PT ;  /* 0x7ffffe0a7a00780c */ /* 0x000fe40003f86070 */
[----:B------:R-:W-:Y:S05]  /*130c0*/  LDGSTS.E [R245+0x30000], desc[UR16][R144.64], !P0 ;  /* 0x3000000090f57fae */ /* 0x000fea000c121850 */
[----:B------:R-:W3:Y:S01]  /*130d0*/  LDC R127, c[0x0][0x230] ;  /* 0x00008c00ff7f7b82 */ /* 0x000ee20000000800 */
[----:B------:R-:W-:Y:S01]  /*130e0*/  LDGSTS.E [R245+0x30004], desc[UR16][R142.64], !P1 ;  /* 0x300040008ef57fae */ /* 0x000fe2000c921850 */
[----:B------:R-:W-:Y:S01]  /*130f0*/  ISETP.GE.U32.AND P0, PT, R125, 0x7ffffe28, PT ;  /* 0x7ffffe287d00780c */ /* 0x000fe20003f06070 */
[----:B-1----:R-:W-:-:S02]  /*13100*/  VIADD R122, R124, 0xfffffe48 ;  /* 0xfffffe487c7a7836 */ /* 0x002fc40000000000 */
[----:B------:R-:W-:Y:S03]  /*13110*/  LDGSTS.E [R245+0x30008], desc[UR16][R140.64], !P2 ;  /* 0x300080008cf57fae */ /* 0x000fe6000d121850 */
[----:B------:R-:W1:Y:S01]  /*13120*/  LDC R126, c[0x0][0x230] ;  /* 0x00008c00ff7e7b82 */ /* 0x000e620000000800 */
[----:B------:R-:W1:Y:S01]  /*13130*/  S2R R251, SR_TID.X ;  /* 0x0000000000fb7919 */ /* 0x000e620000002100 */
[----:B--2---:R-:W-:Y:S01]  /*13140*/  VIADD R124, R130, 0xfffffe66 ;  /* 0xfffffe66827c7836 */ /* 0x004fe20000000000 */
[----:B------:R-:W-:Y:S05]  /*13150*/  LDGSTS.E [R245+0x3000c], desc[UR16][R138.64], !P3 ;  /* 0x3000c0008af57fae */ /* 0x000fea000d921850 */
[----:B------:R-:W2:Y:S01]  /*13160*/  LDC R131, c[0x0][0x230] ;  /* 0x00008c00ff837b82 */ /* 0x000ea20000000800 */
[----:B------:R-:W-:Y:S01]  /*13170*/  ISETP.GE.U32.AND P3, PT, R123, 0x7ffffe0b, PT ;  /* 0x7ffffe0b7b00780c */ /* 0x000fe20003f66070 */
[----:B----4-:R-:W-:Y:S01]  /*13180*/  VIADD R123, R129, 0xfffffe65 ;  /* 0xfffffe65817b7836 */ /* 0x010fe20000000000 */
[----:B------:R-:W-:Y:S01]  /*13190*/  ISETP.GE.U32.AND P5, PT, R122, 0x7ffffe09, PT ;  /* 0x7ffffe097a00780c */ /* 0x000fe20003fa6070 */
[----:B------:R-:W-:Y:S04]  /*131a0*/  LDGSTS.E [R245+0x34000], desc[UR16][R220.64], !P6 ;  /* 0x34000000dcf57fae */ /* 0x000fe8000f121850 */
[----:B------:R-:W4:Y:S01]  /*131b0*/  LDC R125, c[0x0][0x230] ;  /* 0x00008c00ff7d7b82 */ /* 0x000f220000000800 */
[----:B------:R-:W-:-:S07]  /*131c0*/  ISETP.GE.U32.AND P1, PT, R124, 0x7ffffe27, PT ;  /* 0x7ffffe277c00780c */ /* 0x000fce0003f26070 */
[----:B------:R-:W4:Y:S01]  /*131d0*/  LDC R132, c[0x0][0x230] ;  /* 0x00008c00ff847b82 */ /* 0x000f220000000800 */
[----:B------:R-:W-:Y:S01]  /*131e0*/  ISETP.GE.U32.AND P2, PT, R123, 0x7ffffe26, PT ;  /* 0x7ffffe267b00780c */ /* 0x000fe20003f46070 */
[----:B---3--:R-:W-:Y:S01]  /*131f0*/  VIADD R122, R128, 0xfffffe46 ;  /* 0xfffffe46807a7836 */ /* 0x008fe20000000000 */
[----:B------:R-:W-:Y:S01]  /*13200*/  LDGSTS.E [R245+0x34004], desc[UR16][R222.64], !P3 ;  /* 0x34004000def57fae */ /* 0x000fe2000d921850 */
[----:B------:R-:W-:-:S03]  /*13210*/  VIADD R123, R127, 0xfffffe47 ;  /* 0xfffffe477f7b7836 */ /* 0x000fc60000000000 */
[----:B------:R-:W-:Y:S01]  /*13220*/  LDGSTS.E [R245+0x34008], desc[UR16][R224.64], !P4 ;  /* 0x34008000e0f57fae */ /* 0x000fe2000e121850 */
[----:B------:R-:W3:Y:S01]  /*13230*/  LDC R128, c[0x0][0x230] ;  /* 0x00008c00ff807b82 */ /* 0x000ee20000000800 */
[----:B-1----:R-:W-:Y:S02]  /*13240*/  VIADD R124, R126, 0xfffffe64 ;  /* 0xfffffe647e7c7836 */ /* 0x002fe40000000000 */
[----:B------:R-:W-:Y:S04]  /*13250*/  LDGSTS.E [R245+0x3400c], desc[UR16][R226.64], !P5 ;  /* 0x3400c000e2f57fae */ /* 0x000fe8000e921850 */
[----:B------:R1:W-:Y:S01]  /*13260*/  LDGSTS.E [R244+0x30000], desc[UR16][R152.64], !P0 ;  /* 0x3000000098f47fae */ /* 0x0003e2000c121850 */
[----:B------:R-:W1:Y:S03]  /*13270*/  LDC R127, c[0x0][0x230] ;  /* 0x00008c00ff7f7b82 */ /* 0x000e660000000800 */
[----:B------:R-:W-:Y:S05]  /*13280*/  LDGSTS.E [R244+0x30004], desc[UR16][R150.64], !P1 ;  /* 0x3000400096f47fae */ /* 0x000fea000c921850 */
[----:B------:R-:W1:Y:S01]  /*13290*/  LDC R129, c[0x0][0x230] ;  /* 0x00008c00ff817b82 */ /* 0x000e620000000800 */
[----:B------:R-:W-:Y:S01]  /*132a0*/  LDGSTS.E [R244+0x30008], desc[UR16][R148.64], !P2 ;  /* 0x3000800094f47fae */ /* 0x000fe2000d121850 */
[----:B------:R-:W-:Y:S01]  /*132b0*/  ISETP.GE.U32.AND P2, PT, R123, 0x7ffffe08, PT ;  /* 0x7ffffe087b00780c */ /* 0x000fe20003f46070 */
[----:B--2---:R-:W-:Y:S01]  /*132c0*/  VIADD R123, R131, 0xfffffe45 ;  /* 0xfffffe45837b7836 */ /* 0x004fe20000000000 */
[----:B------:R-:W-:Y:S01]  /*132d0*/  ISETP.GE.U32.AND P3, PT, R122, 0x7ffffe07, PT ;  /* 0x7ffffe077a00780c */ /* 0x000fe20003f66070 */
[----:B----4-:R-:W-:Y:S01]  /*132e0*/  VIADD R122, R125, 0xfffffe44 ;  /* 0xfffffe447d7a7836 */ /* 0x010fe20000000000 */
[----:B------:R-:W-:Y:S01]  /*132f0*/  ISETP.GE.U32.AND P0, PT, R124, 0x7ffffe25, PT ;  /* 0x7ffffe257c00780c */ /* 0x000fe20003f06070 */
[----:B------:R-:W-:Y:S01]  /*13300*/  VIADD R124, R132, 0xfffffe63 ;  /* 0xfffffe63847c7836 */ /* 0x000fe20000000000 */
[----:B------:R-:W-:Y:S01]  /*13310*/  ISETP.GE.U32.AND P4, PT, R123, 0x7ffffe06, PT ;  /* 0x7ffffe067b00780c */ /* 0x000fe20003f86070 */
[----:B------:R-:W-:Y:S01]  /*13320*/  IMAD.WIDE R146, R4, 0x4, R146 ;  /* 0x0000000404927825 */ /* 0x000fe200078e0292 */
[----:B------:R-:W-:Y:S01]  /*13330*/  ISETP.GE.U32.AND P5, PT, R122, 0x7ffffe05, PT ;  /* 0x7ffffe057a00780c */ /* 0x000fe20003fa6070 */
[----:B------:R-:W2:Y:S01]  /*13340*/  LDC R130, c[0x0][0x230] ;  /* 0x00008c00ff827b82 */ /* 0x000ea20000000800 */
[----:B------:R-:W-:-:S02]  /*13350*/  ISETP.GE.U32.AND P1, PT, R124, 0x7ffffe24, PT ;  /* 0x7ffffe247c00780c */ /* 0x000fc40003f26070 */
[----:B------:R-:W-:Y:S01]  /*13360*/  LOP3.LUT R251, R251, 0x3f, RZ, 0xc0, !PT ;  /* 0x0000003ffbfb7812 */ /* 0x000fe200078ec0ff */
[----:B------:R-:W-:-:S03]  /*13370*/  IMAD.WIDE R228, R4, 0x4, R228 ;  /* 0x0000000404e47825 */ /* 0x000fc600078e02e4 */
[----:B------:R-:W-:Y:S01]  /*13380*/  ISETP.GE.AND P6, PT, R251, R9, PT ;  /* 0x00000009fb00720c */ /* 0x000fe20003fc6270 */
[C---:B------:R-:W-:Y:S01]  /*13390*/  IMAD.WIDE R230, R4.reuse, 0x4, R230 ;  /* 0x0000000404e67825 */ /* 0x040fe200078e02e6 */
[----:B------:R-:W-:Y:S01]  /*133a0*/  LDGSTS.E [R244+0x3000c], desc[UR16][R146.64], !P0 ;  /* 0x3000c00092f47fae */ /* 0x000fe2000c121850 */
[----:B------:R-:W4:Y:S02]  /*133b0*/  LDC R131, c[0x0][0x230] ;  /* 0x00008c00ff837b82 */ /* 0x000f240000000800 */
[C---:B------:R-:W-:Y:S01]  /*133c0*/  IMAD.WIDE R232, R4.reuse, 0x4, R232 ;  /* 0x0000000404e87825 */ /* 0x040fe200078e02e8 */
[----:B------:R-:W-:Y:S03]  /*133d0*/  LDGSTS.E [R244+0x34000], desc[UR16][R228.64], !P2 ;  /* 0x34000000e4f47fae */ /* 0x000fe6000d121850 */
[----:B------:R-:W-:Y:S01]  /*133e0*/  IMAD.WIDE R234, R4, 0x4, R234 ;  /* 0x0000000404ea7825 */ /* 0x000fe200078e02ea */
[----:B------:R-:W-:Y:S01]  /*133f0*/  LDGSTS.E [R244+0x34004], desc[UR16][R230.64], !P3 ;  /* 0x34004000e6f47fae */ /* 0x000fe2000d921850 */
[----:B------:R-:W4:Y:S02]  /*13400*/  LDC R126, c[0x0][0x230] ;  /* 0x00008c00ff7e7b82 */ /* 0x000f240000000800 */
[----:B---3--:R-:W-:Y:S01]  /*13410*/  VIADD R9, R128, 0xfffffe62 ;  /* 0xfffffe6280097836 */ /* 0x008fe20000000000 */
[----:B------:R-:W-:Y:S01]  /*13420*/  LDGSTS.E [R244+0x34008], desc[UR16][R232.64], !P4 ;  /* 0x34008000e8f47fae */ /* 0x000fe2000e121850 */
[----:B------:R-:W-:-:S03]  /*13430*/  IMAD.WIDE R160, R4, 0x4, R160 ;  /* 0x0000000404a07825 */ /* 0x000fc600078e02a0 */
[----:B------:R-:W-:Y:S01]  /*13440*/  LDGSTS.E [R244+0x3400c], desc[UR16][R234.64], !P5 ;  /* 0x3400c000eaf47fae */ /* 0x000fe2000e921850 */
[----:B-1----:R-:W-:Y:S01]  /*13450*/  VIADD R124, R127, 0xfffffe61 ;  /* 0xfffffe617f7c7836 */ /* 0x002fe20000000000 */
[----:B------:R-:W1:Y:S01]  /*13460*/  LDC R125, c[0x0][0x230] ;  /* 0x00008c00ff7d7b82 */ /* 0x000e620000000800 */
[----:B------:R-:W-:Y:S01]  /*13470*/  VIADD R123, R129, 0xfffffe60 ;  /* 0xfffffe60817b7836 */ /* 0x000fe20000000000 */
[----:B------:R-:W-:Y:S01]  /*13480*/  ISETP.GE.U32.AND P4, PT, R9, 0x7ffffe23, PT ;  /* 0x7ffffe230900780c */ /* 0x000fe20003f86070 */
[----:B------:R-:W-:Y:S01]  /*13490*/  LDGSTS.E [R13+0x30000], desc[UR16][R160.64], !P1 ;  /* 0x30000000a00d7fae */ /* 0x000fe2000c921850 */
[----:B------:R-:W-:Y:S02]  /*134a0*/  ISETP.GE.U32.AND P0, PT, R124, 0x7ffffe22, PT ;  /* 0x7ffffe227c00780c */ /* 0x000fe40003f06070 */
[----:B------:R-:W-:Y:S01]  /*134b0*/  ISETP.GE.U32.AND P1, PT, R123, 0x7ffffe21, PT ;  /* 0x7ffffe217b00780c */ /* 0x000fe20003f26070 */
[----:B------:R-:W-:-:S04]  /*134c0*/  IMAD.WIDE R158, R4, 0x4, R158 ;  /* 0x00000004049e7825 */ /* 0x000fc800078e029e */
[----:B------:R-:W-:-:S04]  /*134d0*/  IMAD.WIDE R156, R4, 0x4, R156 ;  /* 0x00000004049c7825 */ /* 0x000fc800078e029c */
[----:B------:R-:W-:Y:S01]  /*134e0*/  IMAD.WIDE R188, R4, 0x4, R188 ;  /* 0x0000000404bc7825 */ /* 0x000fe200078e02bc */
[----:B------:R-:W-:Y:S04]  /*134f0*/  LDGSTS.E [R13+0x30004], desc[UR16][R158.64], !P4 ;  /* 0x300040009e0d7fae */ /* 0x000fe8000e121850 */
[----:B------:R-:W-:Y:S04]  /*13500*/  LDGSTS.E [R13+0x30008], desc[UR16][R156.64], !P0 ;  /* 0x300080009c0d7fae */ /* 0x000fe8000c121850 */
[----:B------:R-:W-:Y:S04]  /*13510*/  LDGSTS.E [R13+0x3000c], desc[UR16][R188.64], !P1 ;  /* 0x3000c000bc0d7fae */ /* 0x000fe8000c921850 */
[----:B------:R-:W3:Y:S01]  /*13520*/  LDL R188, [R1+0x134] ;  /* 0x0001340001bc7983 */ /* 0x000ee20000100800 */
[----:B--2---:R-:W-:-:S02]  /*13530*/  VIADD R122, R130, 0xfffffe43 ;  /* 0xfffffe43827a7836 */ /* 0x004fc40000000000 */
[----:B----4-:R-:W-:Y:S01]  /*13540*/  VIADD R9, R131, 0xfffffe42 ;  /* 0xfffffe4283097836 */ /* 0x010fe20000000000 */
[----:B------:R-:W-:Y:S02]  /*13550*/  ISETP.GT.AND P5, PT, R252, 0x1bf, PT ;  /* 0x000001bffc00780c */ /* 0x000fe40003fa4270 */
[----:B------:R-:W-:Y:S01]  /*13560*/  ISETP.GE.U32.AND P3, PT, R122, 0x7ffffe04, PT ;  /* 0x7ffffe047a00780c */ /* 0x000fe20003f66070 */
[----:B------:R-:W-:Y:S01]  /*13570*/  VIADD R122, R126, 0xfffffe41 ;  /* 0xfffffe417e7a7836 */ /* 0x000fe20000000000 */
[----:B------:R-:W-:Y:S01]  /*13580*/  ISETP.GE.U32.AND P2, PT, R9, 0x7ffffe03, PT ;  /* 0x7ffffe030900780c */ /* 0x000fe20003f46070 */
[----:B-1----:R-:W-:Y:S01]  /*13590*/  VIADD R152, R125, 0xfffffe40 ;  /* 0xfffffe407d987836 */ /* 0x002fe20000000000 */
[----:B------:R-:W-:Y:S02]  /*135a0*/  SEL R9, RZ, 0x4, P6 ;  /* 0x00000004ff097807 */ /* 0x000fe40003000000 */
[----:B------:R-:W-:Y:S02]  /*135b0*/  ISETP.GE.U32.AND P6, PT, R122, 0x7ffffe02, PT ;  /* 0x7ffffe027a00780c */ /* 0x000fe40003fc6070 */
[----:B------:R-:W-:-:S02]  /*135c0*/  SEL R9, R9, RZ, P5 ;  /* 0x000000ff09097207 */ /* 0x000fc40002800000 */
[----:B------:R-:W-:Y:S02]  /*135d0*/  ISETP.GE.U32.AND P4, PT, R152, 0x7ffffe01, PT ;  /* 0x7ffffe019800780c */ /* 0x000fe40003f86070 */
[----:B------:R-:W-:Y:S01]  /*135e0*/  ISETP.NE.U32.AND P5, PT, R9, RZ, PT ;  /* 0x000000ff0900720c */ /* 0x000fe20003fa5070 */
[----:B------:R-:W-:-:S04]  /*135f0*/  IMAD.WIDE R186, R4, 0x4, R186 ;  /* 0x0000000404ba7825 */ /* 0x000fc800078e02ba */
[C---:B------:R-:W-:Y:S01]  /*13600*/  IMAD.WIDE R182, R4.reuse, 0x4, R182 ;  /* 0x0000000404b67825 */ /* 0x040fe200078e02b6 */
[----:B------:R-:W-:Y:S03]  /*13610*/  LDGSTS.E [R13+0x34000], desc[UR16][R186.64], !P3 ;  /* 0x34000000ba0d7fae */ /* 0x000fe6000d921850 */
[C---:B------:R-:W-:Y:S01]  /*13620*/  IMAD.WIDE R72, R4.reuse, 0x4, R72 ;  /* 0x0000000404487825 */ /* 0x040fe200078e0248 */
[----:B------:R-:W-:Y:S03]  /*13630*/  LDGSTS.E [R13+0x34004], desc[UR16][R182.64], !P2 ;  /* 0x34004000b60d7fae */ /* 0x000fe6000d121850 */
[----:B------:R-:W-:Y:S01]  /*13640*/  IMAD.WIDE R66, R4, 0x4, R66 ;  /* 0x0000000404427825 */ /* 0x000fe200078e0242 */
[----:B------:R-:W-:Y:S03]  /*13650*/  LDGSTS.E [R13+0x34008], desc[UR16][R72.64], !P6 ;  /* 0x34008000480d7fae */ /* 0x000fe6000f121850 */
[C---:B------:R-:W-:Y:S01]  /*13660*/  IMAD.WIDE R116, R5.reuse, 0x4, R116 ;  /* 0x0000000405747825 */ /* 0x040fe200078e0274 */
[----:B------:R-:W-:Y:S03]  /*13670*/  LDGSTS.E [R13+0x3400c], desc[UR16][R66.64], !P4 ;  /* 0x3400c000420d7fae */ /* 0x000fe6000e121850 */
[C---:B------:R-:W-:Y:S01]  /*13680*/  IMAD.WIDE R162, R5.reuse, 0x4, R162 ;  /* 0x0000000405a27825 */ /* 0x040fe200078e02a2 */
[----:B------:R-:W0:Y:S03]  /*13690*/  LDGDEPBAR ;  /* 0x00000000000079af */ /* 0x000e260000000000 */
[C---:B------:R-:W-:Y:S01]  /*136a0*/  IMAD.WIDE R164, R5.reuse, 0x4, R164 ;  /* 0x0000000405a47825 */ /* 0x040fe200078e02a4 */
[----:B------:R-:W-:Y:S03]  /*136b0*/  LDGSTS.E [R12+0x70000], desc[UR16][R116.64], P5 ;  /* 0x70000000740c7fae */ /* 0x000fe6000a921850 */
        /* <DEDUP_REMOVED lines=93> */
[----:B------:R1:W-:Y:S03]  /*13c90*/  LDGSTS.E [R10+0x73e00], desc[UR16][R180.64], P5 ;  /* 0x73e00000b40a7fae */ /* 0x0003e6000a921850 */
        /* <DEDUP_REMOVED lines=23> */
[----:B------:R4:W-:Y:S03]  /*13e10*/  LDGSTS.E [R7+0x72f00], desc[UR16][R104.64], P5 ;  /* 0x72f0000068077fae */ /* 0x0009e6000a921850 */
[C---:B-1----:R-:W-:Y:S01]  /*13e20*/  IMAD.WIDE R10, R5.reuse, 0x4, R88 ;  /* 0x00000004050a7825 */ /* 0x042fe200078e0258 */
[----:B------:R1:W-:Y:S03]  /*13e30*/  LDGSTS.E [R7+0x73300], desc[UR16][R112.64], P5 ;  /* 0x7330000070077fae */ /* 0x0003e6000a921850 */
[----:B------:R-:W-:Y:S01]  /*13e40*/  IMAD.WIDE R190, R5, 0x4, R190 ;  /* 0x0000000405be7825 */ /* 0x000fe200078e02be */
[----:B------:R1:W-:Y:S04]  /*13e50*/  LDGSTS.E [R7+0x73700], desc[UR16][R74.64], P5 ;  /* 0x737000004a077fae */ /* 0x0003e8000a921850 */
[----:B------:R1:W-:Y:S04]  /*13e60*/  LDGSTS.E [R7+0x73b00], desc[UR16][R10.64], P5 ;  /* 0x73b000000a077fae */ /* 0x0003e8000a921850 */
[----:B------:R1:W-:Y:S01]  /*13e70*/  LDGSTS.E [R7+0x73f00], desc[UR16][R190.64], P5 ;  /* 0x73f00000be077fae */ /* 0x0003e2000a921850 */
[----:B---3--:R-:W-:-:S03]  /*13e80*/  ISETP.GE.AND P0, PT, R188, 0x40, PT ;  /* 0x00000040bc00780c */ /* 0x008fc60003f06270 */
[----:B------:R-:W0:Y:S01]  /*13e90*/  LDGDEPBAR ;  /* 0x00000000000079af */ /* 0x000e220000000000 */
[----:B------:R-:W-:Y:S02]  /*13ea0*/  CS2R R88, SRZ ;  /* 0x0000000000587805 */ /* 0x000fe4000001ff00 */
[----:B------:R-:W-:Y:S02]  /*13eb0*/  CS2R R90, SRZ ;  /* 0x00000000005a7805 */ /* 0x000fe4000001ff00 */
[----:B------:R-:W-:Y:S02]  /*13ec0*/  CS2R R92, SRZ ;  /* 0x00000000005c7805 */ /* 0x000fe4000001ff00 */
[----:B------:R-:W-:Y:S02]  /*13ed0*/  CS2R R94, SRZ ;  /* 0x00000000005e7805 */ /* 0x000fe4000001ff00 */
[----:B--2---:R-:W-:Y:S02]  /*13ee0*/  CS2R R96, SRZ ;  /* 0x0000000000607805 */ /* 0x004fe4000001ff00 */
[----:B------:R-:W-:-:S02]  /*13ef0*/  CS2R R98, SRZ ;  /* 0x0000000000627805 */ /* 0x000fc4000001ff00 */
[----:B------:R-:W-:Y:S02]  /*13f00*/  CS2R R100, SRZ ;  /* 0x0000000000647805 */ /* 0x000fe4000001ff00 */
[----:B------:R-:W-:Y:S02]  /*13f10*/  CS2R R102, SRZ ;  /* 0x0000000000667805 */ /* 0x000fe4000001ff00 */
[----:B----4-:R-:W-:Y:S02]  /*13f20*/  CS2R R104, SRZ ;  /* 0x0000000000687805 */ /* 0x010fe4000001ff00 */
[----:B------:R-:W-:Y:S02]  /*13f30*/  CS2R R106, SRZ ;  /* 0x00000000006a7805 */ /* 0x000fe4000001ff00 */
[----:B------:R-:W-:Y:S02]  /*13f40*/  CS2R R108, SRZ ;  /* 0x00000000006c7805 */ /* 0x000fe4000001ff00 */
[----:B------:R-:W-:-:S02]  /*13f50*/  CS2R R110, SRZ ;  /* 0x00000000006e7805 */ /* 0x000fc4000001ff00 */
[----:B-1----:R-:W-:Y:S02]  /*13f60*/  CS2R R112, SRZ ;  /* 0x0000000000707805 */ /* 0x002fe4000001ff00 */
[----:B------:R-:W-:Y:S02]  /*13f70*/  CS2R R114, SRZ ;  /* 0x0000000000727805 */ /* 0x000fe4000001ff00 */
[----:B------:R-:W-:Y:S02]  /*13f80*/  CS2R R116, SRZ ;  /* 0x0000000000747805 */ /* 0x000fe4000001ff00 */
[----:B------:R-:W-:Y:S02]  /*13f90*/  CS2R R118, SRZ ;  /* 0x0000000000767805 */ /* 0x000fe4000001ff00 */
[----:B------:R-:W-:Y:S02]  /*13fa0*/  CS2R R120, SRZ ;  /* 0x0000000000787805 */ /* 0x000fe4000001ff00 */
[----:B------:R-:W-:-:S02]  /*13fb0*/  CS2R R122, SRZ ;  /* 0x00000000007a7805 */ /* 0x000fc4000001ff00 */
[----:B------:R-:W-:Y:S02]  /*13fc0*/  CS2R R124, SRZ ;  /* 0x00000000007c7805 */ /* 0x000fe4000001ff00 */
        /* <DEDUP_REMOVED lines=44> */
[----:B------:R-:W-:Y:S01]  /*14290*/  CS2R R86, SRZ ;  /* 0x0000000000567805 */ /* 0x000fe2000001ff00 */
[----:B------:R-:W-:Y:S06]  /*142a0*/  @!P0 BRA `(.L_x_0) ;  /* 0x0000007c00cc8947 */ /* 0x000fec0003800000 */
[----:B------:R-:W2:Y:S01]  /*142b0*/  LDL.LU R196, [R1+0x138] ;  /* 0x0001380001c47983 */ /* 0x000ea20000300800 */
[----:B-----5:R-:W-:Y:S01]  /*142c0*/  SHF.R.S32.HI R7, RZ, 0x1f, R6 ;  /* 0x0000001fff077819 */ /* 0x020fe20000011406 */
[----:B------:R-:W1:Y:S02]  /*142d0*/  LDC.64 R24, c[0x0][0x218] ;  /* 0x00008600ff187b82 */ /* 0x000e640000000a00 */
[----:B------:R-:W3:Y:S04]  /*142e0*/  LDL.LU R249, [R1+0x13c] ;  /* 0x00013c0001f97983 */ /* 0x000ee80000300800 */
[----:B------:R-:W4:Y:S04]  /*142f0*/  LDL.LU R251, [R1+0x140] ;  /* 0x0001400001fb7983 */ /* 0x000f280000300800 */
        /* <DEDUP_REMOVED lines=12> */
[----:B------:R-:W-:Y:S04]  /*143c0*/  STL [R1+0x40c], R188 ;  /* 0x00040cbc01007387 */ /* 0x000fe80000100800 */
[----:B------:R-:W-:Y:S04]  /*143d0*/  STL [R1+0x408], R5 ;  /* 0x0004080501007387 */ /* 0x000fe80000100800 */
[----:B------:R-:W-:Y:S04]  /*143e0*/  STL [R1+0x404], R4 ;  /* 0x0004040401007387 */ /* 0x000fe80000100800 */
[----:B------:R-:W-:Y:S04]  /*143f0*/  STL [R1+0x398], R3 ;  /* 0x0003980301007387 */ /* 0x000fe80000100800 */
[----:B------:R-:W-:Y:S04]  /*14400*/  STL [R1+0x394], R2 ;  /* 0x0003940201007387 */ /* 0x000fe80000100800 */
[----:B------:R1:W-:Y:S01]  /*14410*/  STL [R1+0x390], R0 ;  /* 0x0003900001007387 */ /* 0x0003e20000100800 */
[----:B--2---:R-:W-:-:S02]  /*14420*/  IADD3 R234, P6, R6, R196, RZ ;  /* 0x000000c406ea7210 */ /* 0x004fc40007fde0ff */
[----:B---3--:R-:W-:-:S03]  /*14430*/  IADD3 R230, P0, R6, R249, RZ ;  /* 0x000000f906e67210 */ /* 0x008fc60007f1e0ff */
[----:B------:R-:W-:Y:S01]  /*14440*/  STL [R1+0x3f0], R234 ;  /* 0x0003f0ea01007387 */ /* 0x000fe20000100800 */
[----:B------:R-:W-:Y:S02]  /*14450*/  LEA.HI.X.SX32 R236, R196, R7, 0x1, P6 ;  /* 0x00000007c4ec7211 */ /* 0x000fe400030f0eff */
[C---:B----4-:R-:W-:Y:S01]  /*14460*/  IADD3 R226, P1, R6.reuse, R251, RZ ;  /* 0x000000fb06e27210 */ /* 0x050fe20007f3e0ff */
[----:B------:R-:W-:Y:S01]  /*14470*/  STL [R1+0x3f4], R230 ;  /* 0x0003f4e601007387 */ /* 0x000fe20000100800 */
[----:B------:R-:W-:-:S03]  /*14480*/  IADD3 R222, P2, R6, R243, RZ ;  /* 0x000000f306de7210 */ /* 0x000fc60007f5e0ff */
[----:B------:R-:W-:Y:S01]  /*14490*/  STL [R1+0x3f8], R226 ;  /* 0x0003f8e201007387 */ /* 0x000fe20000100800 */
[----:B------:R-:W-:-:S03]  /*144a0*/  IADD3 R219, P3, R6, R201, RZ ;  /* 0x000000c906db7210 */ /* 0x000fc60007f7e0ff */
[----:B------:R-:W-:Y:S01]  /*144b0*/  STL [R1+0x3fc], R222 ;  /* 0x0003fcde01007387 */ /* 0x000fe20000100800 */
[----:B------:R-:W-:-:S03]  /*144c0*/  IADD3 R215, P4, R6, R241, RZ ;  /* 0x000000f106d77210 */ /* 0x000fc60007f9e0ff */
[----:B------:R-:W-:Y:S01]  /*144d0*/  STL [R1+0x400], R219 ;  /* 0x000400db01007387 */ /* 0x000fe20000100800 */
[----:B------:R-:W-:-:S03]  /*144e0*/  IADD3 R211, P5, R6, R198, RZ ;  /* 0x000000c606d37210 */ /* 0x000fc60007fbe0ff */
[----:B------:R-:W-:Y:S04]  /*144f0*/  STL [R1+0x410], R215 ;  /* 0x000410d701007387 */ /* 0x000fe80000100800 */
[----:B------:R-:W-:Y:S04]  /*14500*/  STL [R1+0x414], R211 ;  /* 0x000414d301007387 */ /* 0x000fe80000100800 */
[----:B------:R-:W2:Y:S01]  /*14510*/  LDL.LU R237, [R1+0x174] ;  /* 0x0001740001ed7983 */ /* 0x000ea20000300800 */
[----:B------:R-:W-:-:S03]  /*14520*/  IADD3 R207, P6, R6, R197, RZ ;  /* 0x000000c506cf7210 */ /* 0x000fc60007fde0ff */
[----:B------:R-:W3:Y:S01]  /*14530*/  LDL.LU R202, [R1+0x178] ;  /* 0x0001780001ca7983 */ /* 0x000ee20000300800 */
[----:B------:R-:W-:-:S03]  /*14540*/  LEA.HI.X.SX32 R232, R249, R7, 0x1, P0 ;  /* 0x00000007f9e87211 */ /* 0x000fc600000f0eff */
[----:B------:R-:W-:Y:S04]  /*14550*/  STL [R1+0x418], R236 ;  /* 0x000418ec01007387 */ /* 0x000fe80000100800 */
[----:B------:R-:W-:Y:S04]  /*14560*/  STL [R1+0x41c], R207 ;  /* 0x00041ccf01007387 */ /* 0x000fe80000100800 */
[----:B------:R-:W4:Y:S01]  /*14570*/  LDL.LU R196, [R1+0x17c] ;  /* 0x00017c0001c47983 */ /* 0x000f220000300800 */
[----:B------:R-:W-:-:S03]  /*14580*/  IADD3 R203, P0, R6, R240, RZ ;  /* 0x000000f006cb7210 */ /* 0x000fc60007f1e0ff */
[----:B------:R-:W4:Y:S01]  /*14590*/  LDL.LU R249, [R1+0x180] ;  /* 0x0001800001f97983 */ /* 0x000f220000300800 */
[----:B------:R-:W-:-:S03]  /*145a0*/  LEA.HI.X.SX32 R228, R251, R7, 0x1, P1 ;  /* 0x00000007fbe47211 */ /* 0x000fc600008f0eff */
[----:B------:R-:W-:Y:S04]  /*145b0*/  STL [R1+0x420], R232 ;  /* 0x000420e801007387 */ /* 0x000fe80000100800 */
[----:B------:R-:W-:Y:S04]  /*145c0*/  STL [R1+0x424], R203 ;  /* 0x000424cb01007387 */ /* 0x000fe80000100800 */
[----:B------:R-:W4:Y:S01]  /*145d0*/  LDL.LU R251, [R1+0x184] ;  /* 0x0001840001fb7983 */ /* 0x000f220000300800 */
[-C--:B------:R-:W-:Y:S02]  /*145e0*/  LEA.HI.X.SX32 R224, R243, R7.reuse, 0x1, P2 ;  /* 0x00000007f3e07211 */ /* 0x080fe400010f0eff */
[-C--:B------:R-:W-:Y:S01]  /*145f0*/  LEA.HI.X.SX32 R217, R241, R7.reuse, 0x1, P4 ;  /* 0x00000007f1d97211 */ /* 0x080fe200020f0eff */
[----:B------:R-:W4:Y:S01]  /*14600*/  LDL.LU R243, [R1+0x188] ;  /* 0x0001880001f37983 */ /* 0x000f220000300800 */
[----:B------:R-:W-:-:S02]  /*14610*/  LEA.HI.X.SX32 R213, R198, R7, 0x1, P5 ;  /* 0x00000007c6d57211 */ /* 0x000fc400028f0eff */
[C---:B------:R-:W-:Y:S01]  /*14620*/  IADD3 R199, P1, R6.reuse, R242, RZ ;  /* 0x000000f206c77210 */ /* 0x040fe20007f3e0ff */
[----:B------:R-:W4:Y:S04]  /*14630*/  LDL.LU R200, [R1+0x18c] ;  /* 0x00018c0001c87983 */ /* 0x000f280000300800 */
[----:B------:R-:W4:Y:S04]  /*14640*/  LDL.LU R241, [R1+0x190] ;  /* 0x0001900001f17983 */ /* 0x000f280000300800 */
[----:B------:R-:W4:Y:S04]  /*14650*/  LDL.LU R238, [R1+0x194] ;  /* 0x0001940001ee7983 */ /* 0x000f280000300800 */
[----:B------:R-:W4:Y:S01]  /*14660*/  LDL.LU R198, [R1+0x198] ;  /* 0x0001980001c67983 */ /* 0x000f220000300800 */
[----:B------:R-:W-:-:S02]  /*14670*/  IADD3 R195, P2, R6, R239, RZ ;  /* 0x000000ef06c37210 */ /* 0x000fc40007f5e0ff */
[-C--:B------:R-:W-:Y:S02]  /*14680*/  LEA.HI.X.SX32 R221, R201, R7.reuse, 0x1, P3 ;  /* 0x00000007c9dd7211 */ /* 0x080fe400018f0eff */
[-C--:B------:R-:W-:Y:S02]  /*14690*/  LEA.HI.X.SX32 R205, R240, R7.reuse, 0x1, P0 ;  /* 0x00000007f0cd7211 */ /* 0x080fe400000f0eff */
[-C--:B------:R-:W-:Y:S01]  /*146a0*/  LEA.HI.X.SX32 R209, R197, R7.reuse, 0x1, P6 ;  /* 0x00000007c5d17211 */ /* 0x080fe200030f0eff */
[----:B------:R-:W4:Y:S01]  /*146b0*/  LDL.LU R240, [R1+0x19c] ;  /* 0x00019c0001f07983 */ /* 0x000f220000300800 */
[-C--:B------:R-:W-:Y:S02]  /*146c0*/  LEA.HI.X.SX32 R201, R242, R7.reuse, 0x1, P1 ;  /* 0x00000007f2c97211 */ /* 0x080fe400008f0eff */
[----:B------:R-:W-:Y:S01]  /*146d0*/  LEA.HI.X.SX32 R197, R239, R7, 0x1, P2 ;  /* 0x00000007efc57211 */ /* 0x000fe200010f0eff */
[----:B------:R-:W4:Y:S04]  /*146e0*/  LDL.LU R242, [R1+0x1a0] ;  /* 0x0001a00001f27983 */ /* 0x000f280000300800 */
[----:B------:R-:W4:Y:S01]  /*146f0*/  LDL.LU R239, [R1+0x1a4] ;  /* 0x0001a40001ef7983 */ /* 0x000f220000300800 */
[----:B------:R-:W-:-:S02]  /*14700*/  IADD3 R189, P4, R6, R248, RZ ;  /* 0x000000f806bd7210 */ /* 0x000fc40007f9e0ff */
[C---:B------:R-:W-:Y:S01]  /*14710*/  IADD3 R186, P5, R6.reuse, R250, RZ ;  /* 0x000000fa06ba7210 */ /* 0x040fe20007fbe0ff */
[----:B------:R-:W4:Y:S01]  /*14720*/  LDL.LU R204, [R1+0x1a8] ;  /* 0x0001a80001cc7983 */ /* 0x000f220000300800 */
[----:B------:R-:W-:Y:S02]  /*14730*/  IADD3 R184, P6, R6, R252, RZ ;  /* 0x000000fc06b87210 */ /* 0x000fe40007fde0ff */
[-C--:B------:R-:W-:Y:S02]  /*14740*/  LEA.HI.X.SX32 R190, R248, R7.reuse, 0x1, P4 ;  /* 0x00000007f8be7211 */ /* 0x080fe400020f0eff */
[----:B------:R-:W4:Y:S01]  /*14750*/  LDL.LU R248, [R1+0x1ac] ;  /* 0x0001ac0001f87983 */ /* 0x000f220000300800 */
[-C--:B------:R-:W-:Y:S02]  /*14760*/  LEA.HI.X.SX32 R187, R250, R7.reuse, 0x1, P5 ;  /* 0x00000007fabb7211 */ /* 0x080fe400028f0eff */
[----:B------:R-:W-:Y:S01]  /*14770*/  LEA.HI.X.SX32 R185, R252, R7, 0x1, P6 ;  /* 0x00000007fcb97211 */ /* 0x000fe200030f0eff */
[----:B------:R-:W4:Y:S04]  /*14780*/  LDL.LU R250, [R1+0x1b0] ;  /* 0x0001b00001fa7983 */ /* 0x000f280000300800 */
[----:B------:R-:W4:Y:S04]  /*14790*/  LDL.LU R252, [R1+0x1b4] ;  /* 0x0001b40001fc7983 */ /* 0x000f280000300800 */
[----:B------:R-:W4:Y:S01]  /*147a0*/  LDL.LU R194, [R1+0x1b8] ;  /* 0x0001b80001c27983 */ /* 0x000f220000300800 */
[----:B------:R-:W-:-:S04]  /*147b0*/  IADD3 R191, P3, R6, R193, RZ ;  /* 0x000000c106bf7210 */ /* 0x000fc80007f7e0ff */
[----:B------:R-:W-:Y:S02]  /*147c0*/  LEA.HI.X.SX32 R193, R193, R7, 0x1, P3 ;  /* 0x00000007c1c17211 */ /* 0x000fe400018f0eff */
[----:B--2---:R-:W-:-:S04]  /*147d0*/  IADD3 R182, P0, R6, R237, RZ ;  /* 0x000000ed06b67210 */ /* 0x004fc80007f1e0ff */
[----:B------:R-:W-:Y:S02]  /*147e0*/  LEA.HI.X.SX32 R183, R237, R7, 0x1, P0 ;  /* 0x00000007edb77211 */ /* 0x000fe400000f0eff */
[----:B------:R-:W2:Y:S01]  /*147f0*/  LDL.LU R237, [R1+0x1bc] ;  /* 0x0001bc0001ed7983 */ /* 0x000ea20000300800 */
[----:B---3--:R-:W-:-:S04]  /*14800*/  IADD3 R180, P1, R6, R202, RZ ;  /* 0x000000ca06b47210 */ /* 0x008fc80007f3e0ff */
[----:B------:R-:W-:Y:S02]  /*14810*/  LEA.HI.X.SX32 R181, R202, R7, 0x1, P1 ;  /* 0x00000007cab57211 */ /* 0x000fe400008f0eff */
[----:B------:R-:W3:Y:S01]  /*14820*/  LDL.LU R202, [R1+0x1c0] ;  /* 0x0001c00001ca7983 */ /* 0x000ee20000300800 */
[----:B----4-:R-:W-:-:S04]  /*14830*/  IADD3 R178, P2, R6, R196, RZ ;  /* 0x000000c406b27210 */ /* 0x010fc80007f5e0ff */
[----:B------:R-:W-:Y:S02]  /*14840*/  LEA.HI.X.SX32 R179, R196, R7, 0x1, P2 ;  /* 0x00000007c4b37211 */ /* 0x000fe400010f0eff */
[----:B------:R-:W4:Y:S01]  /*14850*/  LDL.LU R196, [R1+0x1c4] ;  /* 0x0001c40001c47983 */ /* 0x000f220000300800 */
[----:B------:R-:W-:-:S04]  /*14860*/  IADD3 R176, P3, R6, R249, RZ ;  /* 0x000000f906b07210 */ /* 0x000fc80007f7e0ff */
[----:B------:R-:W-:Y:S02]  /*14870*/  LEA.HI.X.SX32 R177, R249, R7, 0x1, P3 ;  /* 0x00000007f9b17211 */ /* 0x000fe400018f0eff */
[----:B------:R-:W4:Y:S01]  /*14880*/  LDL.LU R249, [R1+0x1c8] ;  /* 0x0001c80001f97983 */ /* 0x000f220000300800 */
[----:B------:R-:W-:-:S04]  /*14890*/  IADD3 R174, P4, R6, R251, RZ ;  /* 0x000000fb06ae7210 */ /* 0x000fc80007f9e0ff */
[----:B------:R-:W-:Y:S02]  /*148a0*/  LEA.HI.X.SX32 R175, R251, R7, 0x1, P4 ;  /* 0x00000007fbaf7211 */ /* 0x000fe400020f0eff */
[----:B------:R-:W4:Y:S01]  /*148b0*/  LDL.LU R251, [R1+0x1cc] ;  /* 0x0001cc0001fb7983 */ /* 0x000f220000300800 */
[C---:B------:R-:W-:Y:S02]  /*148c0*/  IADD3 R172, P5, R6.reuse, R243, RZ ;  /* 0x000000f306ac7210 */ /* 0x040fe40007fbe0ff */
[----:B------:R-:W-:Y:S02]  /*148d0*/  IADD3 R170, P6, R6, R200, RZ ;  /* 0x000000c806aa7210 */ /* 0x000fe40007fde0ff */
[-C--:B------:R-:W-:Y:S02]  /*148e0*/  LEA.HI.X.SX32 R173, R243, R7.reuse, 0x1, P5 ;  /* 0x00000007f3ad7211 */ /* 0x080fe400028f0eff */
[----:B------:R-:W4:Y:S01]  /*148f0*/  LDL.LU R243, [R1+0x1d0] ;  /* 0x0001d00001f37983 */ /* 0x000f220000300800 */
[----:B------:R-:W-:-:S02]  /*14900*/  LEA.HI.X.SX32 R171, R200, R7, 0x1, P6 ;  /* 0x00000007c8ab7211 */ /* 0x000fc400030f0eff */
[C---:B------:R-:W-:Y:S01]  /*14910*/  IADD3 R168, P0, R6.reuse, R241, RZ ;  /* 0x000000f106a87210 */ /* 0x040fe20007f1e0ff */
[----:B------:R-:W4:Y:S03]  /*14920*/  LDL.LU R200, [R1+0x1d4] ;  /* 0x0001d40001c87983 */ /* 0x000f260000300800 */
[-C--:B------:R-:W-:Y:S02]  /*14930*/  LEA.HI.X.SX32 R169, R241, R7.reuse, 0x1, P0 ;  /* 0x00000007f1a97211 */ /* 0x080fe400000f0eff */
[----:B------:R-:W4:Y:S01]  /*14940*/  LDL.LU R241, [R1+0x1d8] ;  /* 0x0001d80001f17983 */ /* 0x000f220000300800 */
[C---:B------:R-:W-:Y:S02]  /*14950*/  IADD3 R166, P1, R6.reuse, R238, RZ ;  /* 0x000000ee06a67210 */ /* 0x040fe40007f3e0ff */
[----:B------:R-:W-:Y:S01]  /*14960*/  IADD3 R165, P2, R6, R198, RZ ;  /* 0x000000c606a57210 */ /* 0x000fe20007f5e0ff */
[----:B------:R-:W4:Y:S01]  /*14970*/  LDL.LU R218, [R1+0x1dc] ;  /* 0x0001dc0001da7983 */ /* 0x000f220000300800 */
[----:B------:R-:W-:-:S03]  /*14980*/  LEA.HI.X.SX32 R167, R238, R7, 0x1, P1 ;  /* 0x00000007eea77211 */ /* 0x000fc600008f0eff */
[----:B------:R-:W4:Y:S01]  /*14990*/  LDL.LU R216, [R1+0x1e0] ;  /* 0x0001e00001d87983 */ /* 0x000f220000300800 */
[----:B------:R-:W-:-:S03]  /*149a0*/  LEA.HI.X.SX32 R238, R198, R7, 0x1, P2 ;  /* 0x00000007c6ee7211 */ /* 0x000fc600010f0eff */
[----:B------:R-:W4:Y:S01]  /*149b0*/  LDL.LU R198, [R1+0x1e4] ;  /* 0x0001e40001c67983 */ /* 0x000f220000300800 */
[----:B------:R-:W-:-:S04]  /*149c0*/  IADD3 R162, P5, R6, R239, RZ ;  /* 0x000000ef06a27210 */ /* 0x000fc80007fbe0ff */
[-C--:B------:R-:W-:Y:S02]  /*149d0*/  LEA.HI.X.SX32 R244, R239, R7.reuse, 0x1, P5 ;  /* 0x00000007eff47211 */ /* 0x080fe400028f0eff */
[----:B------:R-:W4:Y:S01]  /*149e0*/  LDL.LU R239, [R1+0x1e8] ;  /* 0x0001e80001ef7983 */ /* 0x000f220000300800 */
[C---:B------:R-:W-:Y:S02]  /*149f0*/  IADD3 R164, P3, R6.reuse, R240, RZ ;  /* 0x000000f006a47210 */ /* 0x040fe40007f7e0ff */
[----:B------:R-:W-:Y:S01]  /*14a00*/  IADD3 R163, P4, R6, R242, RZ ;  /* 0x000000f206a37210 */ /* 0x000fe20007f9e0ff */
[----:B------:R-:W4:Y:S01]  /*14a10*/  LDL.LU R214, [R1+0x1ec] ;  /* 0x0001ec0001d67983 */ /* 0x000f220000300800 */
[-C--:B------:R-:W-:Y:S02]  /*14a20*/  LEA.HI.X.SX32 R240, R240, R7.reuse, 0x1, P3 ;  /* 0x00000007f0f07211 */ /* 0x080fe400018f0eff */
[----:B------:R-:W-:Y:S01]  /*14a30*/  LEA.HI.X.SX32 R242, R242, R7, 0x1, P4 ;  /* 0x00000007f2f27211 */ /* 0x000fe200020f0eff */
[----:B------:R-:W4:Y:S04]  /*14a40*/  LDL.LU R212, [R1+0x1f0] ;  /* 0x0001f00001d47983 */ /* 0x000f280000300800 */
[----:B------:R-:W4:Y:S01]  /*14a50*/  LDL.LU R192, [R1+0x1f4] ;  /* 0x0001f40001c07983 */ /* 0x000f220000300800 */
[----:B------:R-:W-:-:S03]  /*14a60*/  IADD3 R154, P3, R6, R194, RZ ;  /* 0x000000c2069a7210 */ /* 0x000fc60007f7e0ff */
[----:B------:R-:W4:Y:S01]  /*14a70*/  LDL.LU R247, [R1+0x1f8] ;  /* 0x0001f80001f77983 */ /* 0x000f220000300800 */
[----:B-1----:R-:W-:-:S05]  /*14a80*/  LEA.HI.X.SX32 R0, R194, R7, 0x1, P3 ;  /* 0x00000007c2007211 */ /* 0x002fca00018f0eff */
[----:B------:R1:W-:Y:S01]  /*14a90*/  STL [R1], R0 ;  /* 0x0000000001007387 */ /* 0x0003e20000100800 */
[----:B------:R-:W-:-:S03]  /*14aa0*/  IADD3 R161, P6, R6, R204, RZ ;  /* 0x000000cc06a17210 */ /* 0x000fc60007fde0ff */
[----:B------:R-:W4:Y:S01]  /*14ab0*/  LDL.LU R210, [R1+0x1fc] ;  /* 0x0001fc0001d27983 */ /* 0x000f220000300800 */
[-C--:B------:R-:W-:Y:S02]  /*14ac0*/  LEA.HI.X.SX32 R246, R204, R7.reuse, 0x1, P6 ;  /* 0x00000007ccf67211 */ /* 0x080fe400030f0eff */
[C---:B------:R-:W-:Y:S02]  /*14ad0*/  IADD3 R159, P0, R6.reuse, R248, RZ ;  /* 0x000000f8069f7210 */ /* 0x040fe40007f1e0ff */
[----:B------:R-:W-:Y:S02]  /*14ae0*/  IADD3 R157, P1, R6, R250, RZ ;  /* 0x000000fa069d7210 */ /* 0x000fe40007f3e0ff */
[-C--:B------:R-:W-:Y:S02]  /*14af0*/  LEA.HI.X.SX32 R248, R248, R7.reuse, 0x1, P0 ;  /* 0x00000007f8f87211 */ /* 0x080fe400000f0eff */
[----:B------:R-:W-:Y:S02]  /*14b00*/  LEA.HI.X.SX32 R250, R250, R7, 0x1, P1 ;  /* 0x00000007fafa7211 */ /* 0x000fe400008f0eff */
[----:B------:R-:W-:-:S04]  /*14b10*/  IADD3 R155, P2, R6, R252, RZ ;  /* 0x000000fc069b7210 */ /* 0x000fc80007f5e0ff */
[----:B------:R-:W-:Y:S02]  /*14b20*/  LEA.HI.X.SX32 R252, R252, R7, 0x1, P2 ;  /* 0x00000007fcfc7211 */ /* 0x000fe400010f0eff */
[----:B--2---:R-:W-:-:S04]  /*14b30*/  IADD3 R153, P4, R6, R237, RZ ;  /* 0x000000ed06997210 */ /* 0x004fc80007f9e0ff */
[----:B-1----:R-:W-:Y:S02]  /*14b40*/  LEA.HI.X.SX32 R0, R237, R7, 0x1, P4 ;  /* 0x00000007ed007211 */ /* 0x002fe400020f0eff */
[----:B---3--:R-:W-:-:S03]  /*14b50*/  IADD3 R152, P5, R6, R202, RZ ;  /* 0x000000ca06987210 */ /* 0x008fc60007fbe0ff */
[----:B------:R1:W-:Y:S04]  /*14b60*/  STL [R1+0x4], R0 ;  /* 0x0000040001007387 */ /* 0x0003e80000100800 */
[----:B------:R-:W2:Y:S01]  /*14b70*/  LDL.LU R208, [R1+0x200] ;  /* 0x0002000001d07983 */ /* 0x000ea20000300800 */
[----:B----4-:R-:W-:Y:S02]  /*14b80*/  IADD3 R87, P6, R6, R196, RZ ;  /* 0x000000c406577210 */ /* 0x010fe40007fde0ff */
[----:B-1----:R-:W-:-:S05]  /*14b90*/  LEA.HI.X.SX32 R0, R202, R7, 0x1, P5 ;  /* 0x00000007ca007211 */ /* 0x002fca00028f0eff */
[----:B------:R1:W-:Y:S01]  /*14ba0*/  STL [R1+0x8], R0 ;  /* 0x0000080001007387 */ /* 0x0003e20000100800 */
[----:B------:R-:W-:-:S03]  /*14bb0*/  IADD3 R86, P0, R6, R249, RZ ;  /* 0x000000f906567210 */ /* 0x000fc60007f1e0ff */
[----:B------:R-:W3:Y:S01]  /*14bc0*/  LDL.LU R206, [R1+0x204] ;  /* 0x0002040001ce7983 */ /* 0x000ee20000300800 */
[----:B-1----:R-:W-:Y:S02]  /*14bd0*/  LEA.HI.X.SX32 R0, R196, R7, 0x1, P6 ;  /* 0x00000007c4007211 */ /* 0x002fe400030f0eff */
[----:B------:R-:W-:-:S03]  /*14be0*/  IADD3 R85, P1, R6, R251, RZ ;  /* 0x000000fb06557210 */ /* 0x000fc60007f3e0ff */
[----:B------:R1:W-:Y:S04]  /*14bf0*/  STL [R1+0xc], R0 ;  /* 0x00000c0001007387 */ /* 0x0003e80000100800 */
[----:B------:R-:W4:Y:S04]  /*14c00*/  LDL.LU R204, [R1+0x208] ;  /* 0x0002080001cc7983 */ /* 0x000f280000300800 */
[----:B------:R-:W4:Y:S01]  /*14c10*/  LDL.LU R196, [R1+0x20c] ;  /* 0x00020c0001c47983 */ /* 0x000f220000300800 */
[----:B-1----:R-:W-:Y:S02]  /*14c20*/  LEA.HI.X.SX32 R0, R249, R7, 0x1, P0 ;  /* 0x00000007f9007211 */ /* 0x002fe400000f0eff */
[----:B------:R-:W-:-:S03]  /*14c30*/  IADD3 R84, P2, R6, R243, RZ ;  /* 0x000000f306547210 */ /* 0x000fc60007f5e0ff */
[----:B------:R1:W-:Y:S04]  /*14c40*/  STL [R1+0x10], R0 ;  /* 0x0000100001007387 */ /* 0x0003e80000100800 */
[----:B------:R-:W4:Y:S01]  /*14c50*/  LDL.LU R249, [R1+0x210] ;  /* 0x0002100001f97983 */ /* 0x000f220000300800 */
[----:B-1----:R-:W-:-:S03]  /*14c60*/  LEA.HI.X.SX32 R0, R251, R7, 0x1, P1 ;  /* 0x00000007fb007211 */ /* 0x002fc600008f0eff */
[----:B------:R-:W4:Y:S01]  /*14c70*/  LDL.LU R251, [R1+0x214] ;  /* 0x0002140001fb7983 */ /* 0x000f220000300800 */
        /* <DEDUP_REMOVED lines=8> */
[----:B------:R-:W-:-:S03]  /*14d00*/  IADD3 R81, P5, R6, R218, RZ ;  /* 0x000000da06517210 */ /* 0x000fc60007fbe0ff */
[----:B------:R-:W4:Y:S01]  /*14d10*/  LDL.LU R202, [R1+0x224] ;  /* 0x0002240001ca7983 */ /* 0x000f220000300800 */
[----:B-1----:R-:W-:Y:S02]  /*14d20*/  LEA.HI.X.SX32 R0, R200, R7, 0x1, P3 ;  /* 0x00000007c8007211 */ /* 0x002fe400018f0eff */
[----:B------:R-:W-:-:S03]  /*14d30*/  IADD3 R80, P6, R6, R216, RZ ;  /* 0x000000d806507210 */ /* 0x000fc60007fde0ff */
[----:B------:R1:W-:Y:S01]  /*14d40*/  STL [R1+0x1c], R0 ;  /* 0x00001c0001007387 */ /* 0x0003e20000100800 */
[----:B------:R-:W-:-:S03]  /*14d50*/  LEA.HI.X.SX32 R2, R218, R7, 0x1, P5 ;  /* 0x00000007da027211 */ /* 0x000fc600028f0eff */
[----:B------:R-:W4:Y:S01]  /*14d60*/  LDL.LU R200, [R1+0x228] ;  /* 0x0002280001c87983 */ /* 0x000f220000300800 */
[----:B-1----:R-:W-:-:S03]  /*14d70*/  LEA.HI.X.SX32 R0, R241, R7, 0x1, P4 ;  /* 0x00000007f1007211 */ /* 0x002fc600020f0eff */
[----:B------:R-:W4:Y:S01]  /*14d80*/  LDL.LU R241, [R1+0x22c] ;  /* 0x00022c0001f17983 */ /* 0x000f220000300800 */
[----:B------:R-:W-:-:S03]  /*14d90*/  IADD3 R79, P0, R6, R198, RZ ;  /* 0x000000c6064f7210 */ /* 0x000fc60007f1e0ff */
[----:B------:R1:W-:Y:S04]  /*14da0*/  STL [R1+0x20], R0 ;  /* 0x0000200001007387 */ /* 0x0003e80000100800 */
[----:B------:R1:W-:Y:S02]  /*14db0*/  STL [R1+0x24], R2 ;  /* 0x0000240201007387 */ /* 0x0003e40000100800 */
[-C--:B-1----:R-:W-:Y:S02]  /*14dc0*/  LEA.HI.X.SX32 R0, R216, R7.reuse, 0x1, P6 ;  /* 0x00000007d8007211 */ /* 0x082fe400030f0eff */
[----:B------:R-:W-:-:S03]  /*14dd0*/  LEA.HI.X.SX32 R2, R198, R7, 0x1, P0 ;  /* 0x00000007c6027211 */ /* 0x000fc600000f0eff */
[----:B------:R1:W-:Y:S04]  /*14de0*/  STL [R1+0x28], R0 ;  /* 0x0000280001007387 */ /* 0x0003e80000100800 */
[----:B------:R-:W4:Y:S01]  /*14df0*/  LDL.LU R198, [R1+0x230] ;  /* 0x0002300001c67983 */ /* 0x000f220000300800 */
[----:B------:R-:W-:-:S03]  /*14e00*/  IADD3 R78, P1, R6, R239, RZ ;  /* 0x000000ef064e7210 */ /* 0x000fc60007f3e0ff */
[----:B-1----:R-:W4:Y:S04]  /*14e10*/  LDL.LU R0, [R1+0x130] ;  /* 0x0001300001007983 */ /* 0x002f280000300800 */
[----:B------:R1:W-:Y:S02]  /*14e20*/  STL [R1+0x2c], R2 ;  /* 0x00002c0201007387 */ /* 0x0003e40000100800 */
[-C--:B-1----:R-:W-:Y:S02]  /*14e30*/  LEA.HI.X.SX32 R2, R239, R7.reuse, 0x1, P1 ;  /* 0x00000007ef027211 */ /* 0x082fe400008f0eff */
[----:B------:R-:W4:Y:S01]  /*14e40*/  LDL.LU R239, [R1+0x234] ;  /* 0x0002340001ef7983 */ /* 0x000f220000300800 */
[C---:B------:R-:W-:Y:S02]  /*14e50*/  IADD3 R77, P2, R6.reuse, R214, RZ ;  /* 0x000000d6064d7210 */ /* 0x040fe40007f5e0ff */
[----:B------:R-:W-:Y:S01]  /*14e60*/  IADD3 R76, P3, R6, R212, RZ ;  /* 0x000000d4064c7210 */ /* 0x000fe20007f7e0ff */
[----:B------:R1:W-:Y:S01]  /*14e70*/  STL [R1+0x30], R2 ;  /* 0x0000300201007387 */ /* 0x0003e20000100800 */
[----:B------:R-:W-:-:S02]  /*14e80*/  LEA.HI.X.SX32 R3, R214, R7, 0x1, P2 ;  /* 0x00000007d6037211 */ /* 0x000fc400010f0eff */
[C---:B------:R-:W-:Y:S02]  /*14e90*/  IADD3 R75, P4, R6.reuse, R192, RZ ;  /* 0x000000c0064b7210 */ /* 0x040fe40007f9e0ff */
[----:B------:R-:W-:Y:S01]  /*14ea0*/  IADD3 R74, P5, R6, R247, RZ ;  /* 0x000000f7064a7210 */ /* 0x000fe20007fbe0ff */
[----:B------:R1:W-:Y:S02]  /*14eb0*/  STL [R1+0x34], R3 ;  /* 0x0000340301007387 */ /* 0x0003e40000100800 */
[----:B-1----:R-:W-:Y:S02]  /*14ec0*/  LEA.HI.X.SX32 R2, R212, R7, 0x1, P3 ;  /* 0x00000007d4027211 */ /* 0x002fe400018f0eff */
[----:B------:R-:W-:-:S03]  /*14ed0*/  IADD3 R73, P6, R6, R210, RZ ;  /* 0x000000d206497210 */ /* 0x000fc60007fde0ff */
[----:B------:R1:W-:Y:S01]  /*14ee0*/  STL [R1+0x38], R2 ;  /* 0x0000380201007387 */ /* 0x0003e20000100800 */
[----:B------:R-:W-:-:S05]  /*14ef0*/  LEA.HI.X.SX32 R3, R192, R7, 0x1, P4 ;  /* 0x00000007c0037211 */ /* 0x000fca00020f0eff */
[----:B------:R1:W-:Y:S02]  /*14f00*/  STL [R1+0x3c], R3 ;  /* 0x00003c0301007387 */ /* 0x0003e40000100800 */
[----:B-1----:R-:W-:-:S05]  /*14f10*/  LEA.HI.X.SX32 R2, R247, R7, 0x1, P5 ;  /* 0x00000007f7027211 */ /* 0x002fca00028f0eff */
[----:B------:R1:W-:Y:S01]  /*14f20*/  STL [R1+0x40], R2 ;  /* 0x0000400201007387 */ /* 0x0003e20000100800 */
[----:B------:R-:W-:-:S05]  /*14f30*/  LEA.HI.X.SX32 R3, R210, R7, 0x1, P6 ;  /* 0x00000007d2037211 */ /* 0x000fca00030f0eff */
[----:B------:R3:W-:Y:S01]  /*14f40*/  STL [R1+0x44], R3 ;  /* 0x0000440301007387 */ /* 0x0007e20000100800 */
[----:B--2---:R-:W-:-:S04]  /*14f50*/  IADD3 R72, P0, R6, R208, RZ ;  /* 0x000000d006487210 */ /* 0x004fc80007f1e0ff */
[----:B-1----:R-:W-:-:S05]  /*14f60*/  LEA.HI.X.SX32 R2, R208, R7, 0x1, P0 ;  /* 0x00000007d0027211 */ /* 0x002fca00000f0eff */
[----:B------:R1:W-:Y:S01]  /*14f70*/  STL [R1+0x48], R2 ;  /* 0x0000480201007387 */ /* 0x0003e20000100800 */
[----:B---3--:R-:W-:-:S04]  /*14f80*/  IADD3 R71, P1, R6, R206, RZ ;  /* 0x000000ce06477210 */ /* 0x008fc80007f3e0ff */
[----:B------:R-:W-:Y:S02]  /*14f90*/  LEA.HI.X.SX32 R3, R206, R7, 0x1, P1 ;  /* 0x00000007ce037211 */ /* 0x000fe400008f0eff */
[----:B----4-:R-:W-:-:S04]  /*14fa0*/  IADD3 R70, P2, R6, R204, RZ ;  /* 0x000000cc06467210 */ /* 0x010fc80007f5e0ff */
[----:B-1----:R-:W-:Y:S02]  /*14fb0*/  LEA.HI.X.SX32 R2, R204, R7, 0x1, P2 ;  /* 0x00000007cc027211 */ /* 0x002fe400010f0eff */
[C---:B------:R-:W-:Y:S01]  /*14fc0*/  IADD3 R69, P3, R6.reuse, R196, RZ ;  /* 0x000000c406457210 */ /* 0x040fe20007f7e0ff */
[----:B------:R1:W-:Y:S04]  /*14fd0*/  STL [R1+0x4c], R3 ;  /* 0x00004c0301007387 */ /* 0x0003e80000100800 */
[----:B------:R2:W-:Y:S01]  /*14fe0*/  STL [R1+0x50], R2 ;  /* 0x0000500201007387 */ /* 0x0005e20000100800 */
[----:B------:R-:W-:Y:S02]  /*14ff0*/  IADD3 R68, P4, R6, R249, RZ ;  /* 0x000000f906447210 */ /* 0x000fe40007f9e0ff */
[----:B-1----:R-:W-:-:S02]  /*15000*/  LEA.HI.X.SX32 R3, R196, R7, 0x1, P3 ;  /* 0x00000007c4037211 */ /* 0x002fc400018f0eff */
[----:B--2---:R-:W-:-:S03]  /*15010*/  LEA.HI.X.SX32 R2, R249, R7, 0x1, P4 ;  /* 0x00000007f9027211 */ /* 0x004fc600020f0eff */
[----:B------:R1:W-:Y:S01]  /*15020*/  STL [R1+0x54], R3 ;  /* 0x0000540301007387 */ /* 0x0003e20000100800 */
[C---:B------:R-:W-:Y:S02]  /*15030*/  IADD3 R67, P5, R6.reuse, R251, RZ ;  /* 0x000000fb06437210 */ /* 0x040fe40007fbe0ff */
[C---:B------:R-:W-:Y:S02]  /*15040*/  IADD3 R66, P6, R6.reuse, R194, RZ ;  /* 0x000000c206427210 */ /* 0x040fe40007fde0ff */
[----:B------:R-:W-:-:S04]  /*15050*/  IADD3 R65, P0, R6, R243, RZ ;  /* 0x000000f306417210 */ /* 0x000fc80007f1e0ff */
[----:B-1----:R-:W-:Y:S02]  /*15060*/  LEA.HI.X.SX32 R3, R243, R7, 0x1, P0 ;  /* 0x00000007f3037211 */ /* 0x002fe400000f0eff */
[----:B------:R-:W-:-:S05]  /*15070*/  IADD3 R23, P4, R6, R241, RZ ;  /* 0x000000f106177210 */ /* 0x000fca0007f9e0ff */
[----:B------:R-:W-:Y:S04]  /*15080*/  STL [R1+0x3ec], R23 ;  /* 0x0003ec1701007387 */ /* 0x000fe80000100800 */
[----:B------:R1:W-:Y:S04]  /*15090*/  STL [R1+0x58], R2 ;  /* 0x0000580201007387 */ /* 0x0003e80000100800 */
[----:B------:R-:W2:Y:S01]  /*150a0*/  LDL.LU R196, [R1+0x254] ;  /* 0x0002540001c47983 */ /* 0x000ea20000300800 */
[----:B-1----:R-:W-:-:S03]  /*150b0*/  LEA.HI.X.SX32 R2, R251, R7, 0x1, P5 ;  /* 0x00000007fb027211 */ /* 0x002fc600028f0eff */
[----:B------:R-:W3:Y:S01]  /*150c0*/  LDL.LU R251, [R1+0x240] ;  /* 0x0002400001fb7983 */ /* 0x000ee20000300800 */
[----:B------:R-:W-:-:S03]  /*150d0*/  IADD3 R22, P5, R6, R198, RZ ;  /* 0x000000c606167210 */ /* 0x000fc60007fbe0ff */
[----:B------:R1:W-:Y:S04]  /*150e0*/  STL [R1+0x5c], R2 ;  /* 0x00005c0201007387 */ /* 0x0003e80000100800 */
[----:B------:R-:W4:Y:S04]  /*150f0*/  LDL.LU R249, [R1+0x270] ;  /* 0x0002700001f97983 */ /* 0x000f280000300800 */
[----:B------:R-:W-:Y:S04]  /*15100*/  STL [R1+0x3e8], R22 ;  /* 0x0003e81601007387 */ /* 0x000fe80000100800 */
[----:B------:R-:W4:Y:S01]  /*15110*/  LDL.LU R206, [R1+0x274] ;  /* 0x0002740001ce7983 */ /* 0x000f220000300800 */
[----:B-1----:R-:W-:-:S03]  /*15120*/  LEA.HI.X.SX32 R2, R194, R7, 0x1, P6 ;  /* 0x00000007c2027211 */ /* 0x002fc600030f0eff */
[----:B------:R-:W4:Y:S01]  /*15130*/  LDL.LU R204, [R1+0x27c] ;  /* 0x00027c0001cc7983 */ /* 0x000f220000300800 */
[----:B------:R-:W-:-:S03]  /*15140*/  IADD3 R21, P6, R6, R239, RZ ;  /* 0x000000ef06157210 */ /* 0x000fc60007fde0ff */
[----:B------:R1:W-:Y:S04]  /*15150*/  STL [R1+0x60], R2 ;  /* 0x0000600201007387 */ /* 0x0003e80000100800 */
[----:B------:R-:W-:Y:S04]  /*15160*/  STL [R1+0x3e4], R21 ;  /* 0x0003e41501007387 */ /* 0x000fe80000100800 */
[----:B------:R-:W4:Y:S01]  /*15170*/  LDL.LU R243, [R1+0x248] ;  /* 0x0002480001f37983 */ /* 0x000f220000300800 */
[----:B-1----:R-:W-:-:S03]  /*15180*/  IADD3 R2, P0, R0, R8, RZ ;  /* 0x0000000800027210 */ /* 0x002fc60007f1e0ff */
[----:B------:R1:W-:Y:S04]  /*15190*/  STL [R1+0x64], R3 ;  /* 0x0000640301007387 */ /* 0x0003e80000100800 */
[----:B------:R1:W-:Y:S01]  /*151a0*/  STL [R1+0x39c], R2 ;  /* 0x00039c0201007387 */ /* 0x0003e20000100800 */
[----:B------:R-:W-:Y:S02]  /*151b0*/  IADD3 R64, P1, R6, R237, RZ ;  /* 0x000000ed06407210 */ /* 0x000fe40007f3e0ff */
[-C--:B-1----:R-:W-:Y:S02]  /*151c0*/  LEA.HI.X.SX32 R3, R198, R7.reuse, 0x1, P5 ;  /* 0x00000007c6037211 */ /* 0x082fe400028f0eff */
[-C--:B------:R-:W-:Y:S02]  /*151d0*/  LEA.HI.X.SX32 R2, R241, R7.reuse, 0x1, P4 ;  /* 0x00000007f1027211 */ /* 0x080fe400020f0eff */
[----:B------:R-:W4:Y:S04]  /*151e0*/  LDL.LU R241, [R1+0x280] ;  /* 0x0002800001f17983 */ /* 0x000f280000300800 */
[----:B------:R1:W-:Y:S01]  /*151f0*/  STL [R1+0x2a4], R2 ;  /* 0x0002a40201007387 */ /* 0x0003e20000100800 */
[----:B------:R-:W-:-:S02]  /*15200*/  LEA.HI.X.SX32 R23, R237, R7, 0x1, P1 ;  /* 0x00000007ed177211 */ /* 0x000fc400008f0eff */
[----:B-1----:R-:W-:Y:S02]  /*15210*/  LEA.HI.X.SX32 R2, R239, R7, 0x1, P6 ;  /* 0x00000007ef027211 */ /* 0x002fe400030f0eff */
[----:B------:R-:W4:Y:S04]  /*15220*/  LDL.LU R239, [R1+0x284] ;  /* 0x0002840001ef7983 */ /* 0x000f280000300800 */
[----:B------:R1:W-:Y:S04]  /*15230*/  STL [R1+0x2a8], R3 ;  /* 0x0002a80301007387 */ /* 0x0003e80000100800 */
[----:B------:R-:W4:Y:S04]  /*15240*/  LDL.LU R237, [R1+0x294] ;  /* 0x0002940001ed7983 */ /* 0x000f280000300800 */
[----:B------:R-:W-:Y:S04]  /*15250*/  STL [R1+0x2ac], R2 ;  /* 0x0002ac0201007387 */ /* 0x000fe80000100800 */
[----:B------:R-:W4:Y:S01]  /*15260*/  LDL.LU R223, [R1+0x258] ;  /* 0x0002580001df7983 */ /* 0x000f220000300800 */
[----:B------:R-:W-:-:S02]  /*15270*/  IADD3 R63, P2, R6, R202, RZ ;  /* 0x000000ca063f7210 */ /* 0x000fc40007f5e0ff */
[----:B------:R-:W-:Y:S02]  /*15280*/  IADD3 R62, P3, R6, R200, RZ ;  /* 0x000000c8063e7210 */ /* 0x000fe40007f7e0ff */
[----:B------:R-:W-:Y:S02]  /*15290*/  SHF.R.S32.HI R6, RZ, 0x1f, R0 ;  /* 0x0000001fff067819 */ /* 0x000fe40000011400 */
[-C--:B------:R-:W-:Y:S01]  /*152a0*/  LEA.HI.X.SX32 R21, R200, R7.reuse, 0x1, P3 ;  /* 0x00000007c8157211 */ /* 0x080fe200018f0eff */
[C---:B------:R-:W-:Y:S01]  /*152b0*/  IMAD R200, R8.reuse, 0x3f, RZ ;  /* 0x0000003f08c87824 */ /* 0x040fe200078e02ff */
[----:B-1----:R-:W-:Y:S02]  /*152c0*/  LEA.HI.X.SX32 R3, R8, R6, 0x1, P0 ;  /* 0x0000000608037211 */ /* 0x002fe400000f0eff */
[----:B------:R-:W-:Y:S02]  /*152d0*/  LEA.HI.X.SX32 R22, R202, R7, 0x1, P2 ;  /* 0x00000007ca167211 */ /* 0x000fe400010f0eff */
[----:B------:R-:W4:Y:S01]  /*152e0*/  LDL.LU R202, [R1+0x298] ;  /* 0x0002980001ca7983 */ /* 0x000f220000300800 */
[----:B------:R-:W-:Y:S01]  /*152f0*/  IADD3 R20, P2, R0, R200, RZ ;  /* 0x000000c800147210 */ /* 0x000fe20007f5e0ff */
[----:B------:R-:W-:-:S02]  /*15300*/  IMAD R198, R8, 0x3e, RZ ;  /* 0x0000003e08c67824 */ /* 0x000fc400078e02ff */
[----:B------:R-:W4:Y:S04]  /*15310*/  LDL.LU R220, [R1+0x29c] ;  /* 0x00029c0001dc7983 */ /* 0x000f280000300800 */
[----:B------:R-:W-:Y:S01]  /*15320*/  STL [R1+0x3a0], R3 ;  /* 0x0003a00301007387 */ /* 0x000fe20000100800 */
[C---:B------:R-:W-:Y:S02]  /*15330*/  IADD3 R18, P3, R0.reuse, R198, RZ ;  /* 0x000000c600127210 */ /* 0x040fe40007f7e0ff */
[C---:B--2---:R-:W-:Y:S02]  /*15340*/  IADD3 R16, P4, R0.reuse, R196, RZ ;  /* 0x000000c400107210 */ /* 0x044fe40007f9e0ff */
[----:B---3--:R-:W-:-:S03]  /*15350*/  IADD3 R14, P5, R0, R251, RZ ;  /* 0x000000fb000e7210 */ /* 0x008fc60007fbe0ff */
[----:B------:R1:W-:Y:S01]  /*15360*/  STL [R1+0x3e0], R16 ;  /* 0x0003e01001007387 */ /* 0x0003e20000100800 */
[----:B----4-:R-:W-:-:S03]  /*15370*/  IADD3 R12, P0, R0, R249, RZ ;  /* 0x000000f9000c7210 */ /* 0x010fc60007f1e0ff */
[----:B------:R2:W-:Y:S01]  /*15380*/  STL [R1+0x3dc], R14 ;  /* 0x0003dc0e01007387 */ /* 0x0005e20000100800 */
[----:B-1----:R-:W-:Y:S02]  /*15390*/  LEA.HI.X.SX32 R16, R200, R6, 0x1, P2 ;  /* 0x00000006c8107211 */ /* 0x002fe400010f0eff */
[----:B------:R-:W-:Y:S01]  /*153a0*/  IADD3 R13, P1, R0, R206, RZ ;  /* 0x000000ce000d7210 */ /* 0x000fe20007f3e0ff */
[----:B------:R1:W-:Y:S04]  /*153b0*/  STL [R1+0x3d8], R12 ;  /* 0x0003d80c01007387 */ /* 0x0003e80000100800 */
[----:B------:R3:W-:Y:S04]  /*153c0*/  STL [R1+0x3d4], R13 ;  /* 0x0003d40d01007387 */ /* 0x0007e80000100800 */
[----:B------:R-:W4:Y:S01]  /*153d0*/  LDL.LU R200, [R1+0x2a0] ;  /* 0x0002a00001c87983 */ /* 0x000f220000300800 */
[----:B--2---:R-:W-:-:S03]  /*153e0*/  LEA.HI.X.SX32 R14, R198, R6, 0x1, P3 ;  /* 0x00000006c60e7211 */ /* 0x004fc600018f0eff */
[----:B------:R-:W2:Y:S01]  /*153f0*/  LDL.LU R198, [R1+0x25c] ;  /* 0x00025c0001c67983 */ /* 0x000ea20000300800 */
[----:B------:R-:W-:-:S03]  /*15400*/  IADD3 R17, P3, R0, R243, RZ ;  /* 0x000000f300117210 */ /* 0x000fc60007f7e0ff */
[----:B------:R-:W2:Y:S01]  /*15410*/  LDL.LU R218, [R1+0x2b0] ;  /* 0x0002b00001da7983 */ /* 0x000ea20000300800 */
[----:B-1----:R-:W-:-:S03]  /*15420*/  LEA.HI.X.SX32 R12, R196, R6, 0x1, P4 ;  /* 0x00000006c40c7211 */ /* 0x002fc600020f0eff */
[----:B------:R-:W-:Y:S04]  /*15430*/  STL [R1+0x3d0], R17 ;  /* 0x0003d01101007387 */ /* 0x000fe80000100800 */
[----:B------:R-:W2:Y:S04]  /*15440*/  LDL.LU R196, [R1+0x2d8] ;  /* 0x0002d80001c47983 */ /* 0x000ea80000300800 */
[----:B------:R-:W2:Y:S01]  /*15450*/  LDL.LU R194, [R1+0x2dc] ;  /* 0x0002dc0001c27983 */ /* 0x000ea20000300800 */
[----:B---3--:R-:W-:Y:S02]  /*15460*/  LEA.HI.X.SX32 R13, R251, R6, 0x1, P5 ;  /* 0x00000006fb0d7211 */ /* 0x008fe400028f0eff */
[----:B------:R-:W-:-:S05]  /*15470*/  IADD3 R19, P4, R0, R241, RZ ;  /* 0x000000f100137210 */ /* 0x000fca0007f9e0ff */
[----:B------:R1:W-:Y:S04]  /*15480*/  STL [R1+0x3cc], R19 ;  /* 0x0003cc1301007387 */ /* 0x0003e80000100800 */
[----:B------:R-:W3:Y:S04]  /*15490*/  LDL.LU R192, [R1+0x260] ;  /* 0x0002600001c07983 */ /* 0x000ee80000300800 */
[----:B------:R-:W3:Y:S01]  /*154a0*/  LDL.LU R216, [R1+0x2e4] ;  /* 0x0002e40001d87983 */ /* 0x000ee20000300800 */
[----:B------:R-:W-:Y:S02]  /*154b0*/  IADD3 R251, P5, R0, R239, RZ ;  /* 0x000000ef00fb7210 */ /* 0x000fe40007fbe0ff */
[----:B-1----:R-:W-:-:S03]  /*154c0*/  LEA.HI.X.SX32 R19, R206, R6, 0x1, P1 ;  /* 0x00000006ce137211 */ /* 0x002fc600008f0eff */
[----:B------:R1:W-:Y:S04]  /*154d0*/  STL [R1+0x3c8], R251 ;  /* 0x0003c8fb01007387 */ /* 0x0003e80000100800 */
[----:B------:R-:W3:Y:S04]  /*154e0*/  LDL.LU R214, [R1+0x2e8] ;  /* 0x0002e80001d67983 */ /* 0x000ee80000300800 */
[----:B------:R-:W3:Y:S01]  /*154f0*/  LDL.LU R212, [R1+0x2ec] ;  /* 0x0002ec0001d47983 */ /* 0x000ee20000300800 */
[----:B------:R-:W-:-:S03]  /*15500*/  IADD3 R247, P1, R0, R223, RZ ;  /* 0x000000df00f77210 */ /* 0x000fc60007f3e0ff */
[----:B------:R-:W3:Y:S04]  /*15510*/  LDL.LU R210, [R1+0x264] ;  /* 0x0002640001d27983 */ /* 0x000ee80000300800 */
[----:B------:R-:W-:Y:S04]  /*15520*/  STL [R1+0x3c4], R247 ;  /* 0x0003c4f701007387 */ /* 0x000fe80000100800 */
[----:B------:R-:W3:Y:S01]  /*15530*/  LDL.LU R208, [R1+0x2f0] ;  /* 0x0002f00001d07983 */ /* 0x000ee20000300800 */
[-C--:B------:R-:W-:Y:S02]  /*15540*/  LEA.HI.X.SX32 R2, R241, R6.reuse, 0x1, P4 ;  /* 0x00000006f1027211 */ /* 0x080fe400020f0eff */
[----:B------:R-:W-:Y:S01]  /*15550*/  LEA.HI.X.SX32 R17, R249, R6, 0x1, P0 ;  /* 0x00000006f9117211 */ /* 0x000fe200000f0eff */
[----:B------:R-:W3:Y:S01]  /*15560*/  LDL.LU R206, [R1+0x2f4] ;  /* 0x0002f40001ce7983 */ /* 0x000ee20000300800 */
[----:B------:R-:W-:-:S02]  /*15570*/  IADD3 R249, P0, R0, R237, RZ ;  /* 0x000000ed00f97210 */ /* 0x000fc40007f1e0ff */
[----:B------:R-:W-:Y:S01]  /*15580*/  IADD3 R15, P2, R0, R204, RZ ;  /* 0x000000cc000f7210 */ /* 0x000fe20007f5e0ff */
[----:B------:R1:W-:Y:S01]  /*15590*/  STL [R1+0x2b4], R2 ;  /* 0x0002b40201007387 */ /* 0x0003e20000100800 */
[-C--:B------:R-:W-:Y:S02]  /*155a0*/  LEA.HI.X.SX32 R3, R239, R6.reuse, 0x1, P5 ;  /* 0x00000006ef037211 */ /* 0x080fe400028f0eff */
[----:B-1----:R-:W-:Y:S02]  /*155b0*/  LEA.HI.X.SX32 R251, R204, R6, 0x1, P2 ;  /* 0x00000006ccfb7211 */ /* 0x002fe400010f0eff */
[----:B------:R-:W-:Y:S01]  /*155c0*/  IADD3 R245, P2, R0, R202, RZ ;  /* 0x000000ca00f57210 */ /* 0x000fe20007f5e0ff */
[----:B------:R1:W-:Y:S01]  /*155d0*/  STL [R1+0x2b8], R3 ;  /* 0x0002b80301007387 */ /* 0x0003e20000100800 */
[----:B------:R-:W-:-:S03]  /*155e0*/  LEA.HI.X.SX32 R2, R237, R6, 0x1, P0 ;  /* 0x00000006ed027211 */ /* 0x000fc600000f0eff */
[----:B------:R-:W3:Y:S01]  /*155f0*/  LDL.LU R204, [R1+0x2f8] ;  /* 0x0002f80001cc7983 */ /* 0x000ee20000300800 */
[----:B------:R-:W-:Y:S02]  /*15600*/  LEA.HI.X.SX32 R247, R243, R6, 0x1, P3 ;  /* 0x00000006f3f77211 */ /* 0x000fe400018f0eff */
[----:B------:R-:W-:Y:S01]  /*15610*/  IADD3 R243, P3, R0, R220, RZ ;  /* 0x000000dc00f37210 */ /* 0x000fe20007f7e0ff */
[----:B------:R1:W-:Y:S02]  /*15620*/  STL [R1+0x2bc], R2 ;  /* 0x0002bc0201007387 */ /* 0x0003e40000100800 */
[----:B-1----:R-:W-:-:S05]  /*15630*/  LEA.HI.X.SX32 R3, R223, R6, 0x1, P1 ;  /* 0x00000006df037211 */ /* 0x002fca00008f0eff */
[----:B------:R1:W-:Y:S01]  /*15640*/  STL [R1+0x2c0], R3 ;  /* 0x0002c00301007387 */ /* 0x0003e20000100800 */
[----:B------:R-:W-:-:S03]  /*15650*/  LEA.HI.X.SX32 R2, R202, R6, 0x1, P2 ;  /* 0x00000006ca027211 */ /* 0x000fc600010f0eff */
[----:B------:R-:W3:Y:S01]  /*15660*/  LDL.LU R202, [R1+0x268] ;  /* 0x0002680001ca7983 */ /* 0x000ee20000300800 */
[----:B-1----:R-:W-:-:S03]  /*15670*/  LEA.HI.X.SX32 R3, R220, R6, 0x1, P3 ;  /* 0x00000006dc037211 */ /* 0x002fc600018f0eff */
[----:B------:R1:W-:Y:S04]  /*15680*/  STL [R1+0x2c4], R2 ;  /* 0x0002c40201007387 */ /* 0x0003e80000100800 */
[----:B------:R2:W-:Y:S01]  /*15690*/  STL [R1+0x2c8], R3 ;  /* 0x0002c80301007387 */ /* 0x0005e20000100800 */
[----:B----4-:R-:W-:-:S04]  /*156a0*/  IADD3 R241, P4, R0, R200, RZ ;  /* 0x000000c800f17210 */ /* 0x010fc80007f9e0ff */
[----:B-1----:R-:W-:Y:S02]  /*156b0*/  LEA.HI.X.SX32 R2, R200, R6, 0x1, P4 ;  /* 0x00000006c8027211 */ /* 0x002fe400020f0eff */
[C---:B--2---:R-:W-:Y:S01]  /*156c0*/  IADD3 R239, P5, R0.reuse, R198, RZ ;  /* 0x000000c600ef7210 */ /* 0x044fe20007fbe0ff */
[----:B------:R-:W2:Y:S01]  /*156d0*/  LDL.LU R200, [R1+0x300] ;  /* 0x0003000001c87983 */ /* 0x000ea20000300800 */
[----:B------:R-:W-:-:S03]  /*156e0*/  IADD3 R237, P0, R0, R218, RZ ;  /* 0x000000da00ed7210 */ /* 0x000fc60007f1e0ff */
[----:B------:R1:W-:Y:S01]  /*156f0*/  STL [R1+0x2cc], R2 ;  /* 0x0002cc0201007387 */ /* 0x0003e20000100800 */
[----:B------:R-:W-:Y:S02]  /*15700*/  LEA.HI.X.SX32 R3, R218, R6, 0x1, P0 ;  /* 0x00000006da037211 */ /* 0x000fe400000f0eff */
[----:B------:R-:W-:Y:S02]  /*15710*/  IADD3 R235, P1, R0, R196, RZ ;  /* 0x000000c400eb7210 */ /* 0x000fe40007f3e0ff */
[----:B-1----:R-:W-:Y:S02]  /*15720*/  LEA.HI.X.SX32 R2, R198, R6, 0x1, P5 ;  /* 0x00000006c6027211 */ /* 0x002fe400028f0eff */
[----:B------:R-:W4:Y:S01]  /*15730*/  LDL.LU R198, [R1+0x304] ;  /* 0x0003040001c67983 */ /* 0x000f220000300800 */
[----:B------:R-:W-:-:S03]  /*15740*/  IADD3 R233, P2, R0, R194, RZ ;  /* 0x000000c200e97210 */ /* 0x000fc60007f5e0ff */
[----:B------:R1:W-:Y:S04]  /*15750*/  STL [R1+0x2d0], R2 ;  /* 0x0002d00201007387 */ /* 0x0003e80000100800 */
[----:B------:R-:W-:Y:S01]  /*15760*/  STL [R1+0x2d4], R3 ;  /* 0x0002d40301007387 */ /* 0x000fe20000100800 */
[----:B-1----:R-:W-:-:S03]  /*15770*/  LEA.HI.X.SX32 R2, R196, R6, 0x1, P1 ;  /* 0x00000006c4027211 */ /* 0x002fc600008f0eff */
[----:B------:R-:W4:Y:S04]  /*15780*/  LDL.LU R196, [R1+0x308] ;  /* 0x0003080001c47983 */ /* 0x000f280000300800 */
[----:B------:R1:W-:Y:S02]  /*15790*/  STL [R1+0x2d8], R2 ;  /* 0x0002d80201007387 */ /* 0x0003e40000100800 */
[----:B-1----:R-:W-:Y:S02]  /*157a0*/  LEA.HI.X.SX32 R2, R194, R6, 0x1, P2 ;  /* 0x00000006c2027211 */ /* 0x002fe400010f0eff */
[----:B------:R-:W4:Y:S01]  /*157b0*/  LDL.LU R194, [R1+0x30c] ;  /* 0x00030c0001c27983 */ /* 0x000f220000300800 */
[----:B---3--:R-:W-:-:S03]  /*157c0*/  IADD3 R231, P3, R0, R192, RZ ;  /* 0x000000c000e77210 */ /* 0x008fc60007f7e0ff */
[----:B------:R1:W-:Y:S01]  /*157d0*/  STL [R1+0x2dc], R2 ;  /* 0x0002dc0201007387 */ /* 0x0003e20000100800 */
[----:B------:R-:W-:Y:S02]  /*157e0*/  IADD3 R220, P2, R0, R208, RZ ;  /* 0x000000d000dc7210 */ /* 0x000fe40007f5e0ff */
[----:B-1----:R-:W-:-:S03]  /*157f0*/  LEA.HI.X.SX32 R2, R192, R6, 0x1, P3 ;  /* 0x00000006c0027211 */ /* 0x002fc600018f0eff */
[----:B------:R1:W-:Y:S04]  /*15800*/  STL [R1+0x3c0], R220 ;  /* 0x0003c0dc01007387 */ /* 0x0003e80000100800 */
[----:B------:R-:W3:Y:S04]  /*15810*/  LDL.LU R192, [R1+0x310] ;  /* 0x0003100001c07983 */ /* 0x000ee80000300800 */
[----:B------:R-:W3:Y:S01]  /*15820*/  LDL.LU R9, [R1+0x314] ;  /* 0x0003140001097983 */ /* 0x000ee20000300800 */
[----:B------:R-:W-:-:S03]  /*15830*/  IADD3 R218, P3, R0, R206, RZ ;  /* 0x000000ce00da7210 */ /* 0x000fc60007f7e0ff */
[----:B------:R1:W-:Y:S04]  /*15840*/  STL [R1+0x2e0], R2 ;  /* 0x0002e00201007387 */ /* 0x0003e80000100800 */
[----:B------:R1:W-:Y:S04]  /*15850*/  STL [R1+0x3bc], R218 ;  /* 0x0003bcda01007387 */ /* 0x0003e80000100800 */
[----:B------:R-:W3:Y:S01]  /*15860*/  LDL.LU R158, [R1+0x318] ;  /* 0x00031800019e7983 */ /* 0x000ee20000300800 */
[----:B------:R-:W-:-:S04]  /*15870*/  IADD3 R229, P4, R0, R216, RZ ;  /* 0x000000d800e57210 */ /* 0x000fc80007f9e0ff */
[----:B-1----:R-:W-:Y:S02]  /*15880*/  LEA.HI.X.SX32 R220, R216, R6, 0x1, P4 ;  /* 0x00000006d8dc7211 */ /* 0x002fe400020f0eff */
[C---:B------:R-:W-:Y:S02]  /*15890*/  IADD3 R216, P4, R0.reuse, R204, RZ ;  /* 0x000000cc00d87210 */ /* 0x040fe40007f9e0ff */
[----:B------:R-:W-:-:S03]  /*158a0*/  IADD3 R227, P5, R0, R214, RZ ;  /* 0x000000d600e37210 */ /* 0x000fc60007fbe0ff */
[----:B------:R1:W-:Y:S01]  /*158b0*/  STL [R1+0x3b8], R216 ;  /* 0x0003b8d801007387 */ /* 0x0003e20000100800 */
[----:B------:R-:W-:-:S03]  /*158c0*/  IADD3 R225, P0, R0, R212, RZ ;  /* 0x000000d400e17210 */ /* 0x000fc60007f1e0ff */
[----:B------:R-:W3:Y:S01]  /*158d0*/  LDL.LU R160, [R1+0x26c] ;  /* 0x00026c0001a07983 */ /* 0x000ee20000300800 */
[----:B------:R-:W-:Y:S02]  /*158e0*/  LEA.HI.X.SX32 R2, R214, R6, 0x1, P5 ;  /* 0x00000006d6027211 */ /* 0x000fe400028f0eff */
[C---:B------:R-:W-:Y:S01]  /*158f0*/  IADD3 R214, P5, R0.reuse, R202, RZ ;  /* 0x000000ca00d67210 */ /* 0x040fe20007fbe0ff */
[----:B------:R-:W3:Y:S01]  /*15900*/  LDL.LU R10, [R1+0x320] ;  /* 0x00032000010a7983 */ /* 0x000ee20000300800 */
[----:B------:R-:W-:Y:S02]  /*15910*/  IADD3 R223, P1, R0, R210, RZ ;  /* 0x000000d200df7210 */ /* 0x000fe40007f3e0ff */
[-C--:B------:R-:W-:Y:S01]  /*15920*/  LEA.HI.X.SX32 R218, R212, R6.reuse, 0x1, P0 ;  /* 0x00000006d4da7211 */ /* 0x080fe200000f0eff */
[----:B------:R-:W-:Y:S01]  /*15930*/  STL [R1+0x2e8], R2 ;  /* 0x0002e80201007387 */ /* 0x000fe20000100800 */
[----:B-1----:R-:W-:-:S03]  /*15940*/  LEA.HI.X.SX32 R216, R210, R6, 0x1, P1 ;  /* 0x00000006d2d87211 */ /* 0x002fc600008f0eff */
[----:B------:R1:W-:Y:S04]  /*15950*/  STL [R1+0x3b4], R214 ;  /* 0x0003b4d601007387 */ /* 0x0003e80000100800 */
[----:B------:R-:W3:Y:S04]  /*15960*/  LDL.LU R11, [R1+0x324] ;  /* 0x00032400010b7983 */ /* 0x000ee80000300800 */
[----:B------:R-:W3:Y:S01]  /*15970*/  LDL.LU R222, [R1+0x328] ;  /* 0x0003280001de7983 */ /* 0x000ee20000300800 */
[-C--:B-1----:R-:W-:Y:S02]  /*15980*/  LEA.HI.X.SX32 R214, R208, R6.reuse, 0x1, P2 ;  /* 0x00000006d0d67211 */ /* 0x082fe400010f0eff */
[----:B------:R-:W-:-:S02]  /*15990*/  LEA.HI.X.SX32 R2, R202, R6, 0x1, P5 ;  /* 0x00000006ca027211 */ /* 0x000fc400028f0eff */
[----:B--2---:R-:W-:-:S05]  /*159a0*/  IADD3 R212, P0, R0, R200, RZ ;  /* 0x000000c800d47210 */ /* 0x004fca0007f1e0ff */
[----:B------:R1:W-:Y:S04]  /*159b0*/  STL [R1+0x3b0], R212 ;  /* 0x0003b0d401007387 */ /* 0x0003e80000100800 */
[----:B------:R-:W2:Y:S01]  /*159c0*/  LDL.LU R226, [R1+0x278] ;  /* 0x0002780001e27983 */ /* 0x000ea20000300800 */
[----:B----4-:R-:W-:Y:S02]  /*159d0*/  IADD3 R210, P1, R0, R198, RZ ;  /* 0x000000c600d27210 */ /* 0x010fe40007f3e0ff */
[----:B-1----:R-:W-:-:S03]  /*159e0*/  LEA.HI.X.SX32 R212, R206, R6, 0x1, P3 ;  /* 0x00000006ced47211 */ /* 0x002fc600018f0eff */
[----:B------:R-:W-:Y:S04]  /*159f0*/  STL [R1+0x3ac], R210 ;  /* 0x0003acd201007387 */ /* 0x000fe80000100800 */
[----:B------:R-:W4:Y:S01]  /*15a00*/  LDL.LU R230, [R1+0x330] ;  /* 0x0003300001e67983 */ /* 0x000f220000300800 */
[----:B------:R-:W-:-:S05]  /*15a10*/  IADD3 R208, P2, R0, R196, RZ ;  /* 0x000000c400d07210 */ /* 0x000fca0007f5e0ff */
[----:B------:R-:W-:Y:S04]  /*15a20*/  STL [R1+0x3a8], R208 ;  /* 0x0003a8d001007387 */ /* 0x000fe80000100800 */
[----:B------:R-:W4:Y:S01]  /*15a30*/  LDL.LU R234, [R1+0x334] ;  /* 0x0003340001ea7983 */ /* 0x000f220000300800 */
[----:B------:R-:W-:-:S05]  /*15a40*/  IADD3 R206, P3, R0, R194, RZ ;  /* 0x000000c200ce7210 */ /* 0x000fca0007f7e0ff */
[----:B------:R-:W-:Y:S04]  /*15a50*/  STL [R1+0x3a4], R206 ;  /* 0x0003a4ce01007387 */ /* 0x000fe80000100800 */
[----:B------:R-:W4:Y:S04]  /*15a60*/  LDL.LU R232, [R1+0x338] ;  /* 0x0003380001e87983 */ /* 0x000f280000300800 */
[----:B------:R1:W-:Y:S04]  /*15a70*/  STL [R1+0x2fc], R2 ;  /* 0x0002fc0201007387 */ /* 0x0003e80000100800 */
[----:B------:R-:W4:Y:S04]  /*15a80*/  LDL.LU R207, [R1+0x290] ;  /* 0x0002900001cf7983 */ /* 0x000f280000300800 */
[----:B------:R-:W4:Y:S04]  /*15a90*/  LDL.LU R236, [R1+0x340] ;  /* 0x0003400001ec7983 */ /* 0x000f280000300800 */
[----:B------:R-:W4:Y:S01]  /*15aa0*/  LDL.LU R211, [R1+0x344] ;  /* 0x0003440001d37983 */ /* 0x000f220000300800 */
[----:B-1----:R-:W-:-:S05]  /*15ab0*/  LEA.HI.X.SX32 R2, R196, R6, 0x1, P2 ;  /* 0x00000006c4027211 */ /* 0x002fca00010f0eff */
[----:B------:R1:W-:Y:S04]  /*15ac0*/  STL [R1+0x308], R2 ;  /* 0x0003080201007387 */ /* 0x0003e80000100800 */
[----:B------:R-:W4:Y:S01]  /*15ad0*/  LDL.LU R215, [R1+0x348] ;  /* 0x0003480001d77983 */ /* 0x000f220000300800 */
[----:B------:R-:W-:Y:S02]  /*15ae0*/  LEA.HI.X.SX32 R210, R204, R6, 0x1, P4 ;  /* 0x00000006ccd27211 */ /* 0x000fe400020f0eff */
[----:B---3--:R-:W-:Y:S02]  /*15af0*/  IADD3 R204, P4, R0, R192, RZ ;  /* 0x000000c000cc7210 */ /* 0x008fe40007f9e0ff */
[-C--:B-1----:R-:W-:Y:S02]  /*15b00*/  LEA.HI.X.SX32 R2, R194, R6.reuse, 0x1, P3 ;  /* 0x00000006c2027211 */ /* 0x082fe400018f0eff */
[----:B------:R-:W-:-:S03]  /*15b10*/  LEA.HI.X.SX32 R3, R192, R6, 0x1, P4 ;  /* 0x00000006c0037211 */ /* 0x000fc600020f0eff */
[----:B------:R1:W-:Y:S04]  /*15b20*/  STL [R1+0x30c], R2 ;  /* 0x00030c0201007387 */ /* 0x0003e80000100800 */
[----:B------:R-:W-:Y:S04]  /*15b30*/  STL [R1+0x310], R3 ;  /* 0x0003100301007387 */ /* 0x000fe80000100800 */
[----:B------:R-:W3:Y:S01]  /*15b40*/  LDL.LU R188, [R1+0x34c] ;  /* 0x00034c0001bc7983 */ /* 0x000ee20000300800 */
[----:B------:R-:W-:-:S03]  /*15b50*/  IADD3 R202, P5, R0, R9, RZ ;  /* 0x0000000900ca7210 */ /* 0x000fc60007fbe0ff */
[----:B------:R-:W3:Y:S01]  /*15b60*/  LDL.LU R8, [R1+0x350] ;  /* 0x0003500001087983 */ /* 0x000ee20000300800 */
[----:B-1----:R-:W-:-:S05]  /*15b70*/  LEA.HI.X.SX32 R2, R9, R6, 0x1, P5 ;  /* 0x0000000609027211 */ /* 0x002fca00028f0eff */
[----:B------:R1:W-:Y:S04]  /*15b80*/  STL [R1+0x314], R2 ;  /* 0x0003140201007387 */ /* 0x0003e80000100800 */
[----:B------:R-:W3:Y:S01]  /*15b90*/  LDL.LU R9, [R1+0x354] ;  /* 0x0003540001097983 */ /* 0x000ee20000300800 */
[----:B------:R-:W-:Y:S02]  /*15ba0*/  LEA.HI.X.SX32 R208, R200, R6, 0x1, P0 ;  /* 0x00000006c8d07211 */ /* 0x000fe400000f0eff */
[----:B------:R-:W-:Y:S01]  /*15bb0*/  IADD3 R200, P0, R0, R158, RZ ;  /* 0x0000009e00c87210 */ /* 0x000fe20007f1e0ff */
[----:B------:R-:W3:Y:S03]  /*15bc0*/  LDL.LU R5, [R1+0x358] ;  /* 0x0003580001057983 */ /* 0x000ee60000300800 */
[----:B-1----:R-:W-:-:S05]  /*15bd0*/  LEA.HI.X.SX32 R2, R158, R6, 0x1, P0 ;  /* 0x000000069e027211 */ /* 0x002fca00000f0eff */
[----:B------:R1:W-:Y:S01]  /*15be0*/  STL [R1+0x318], R2 ;  /* 0x0003180201007387 */ /* 0x0003e20000100800 */
[----:B------:R-:W-:Y:S02]  /*15bf0*/  LEA.HI.X.SX32 R206, R198, R6, 0x1, P1 ;  /* 0x00000006c6ce7211 */ /* 0x000fe400008f0eff */
[----:B------:R-:W-:Y:S01]  /*15c00*/  IADD3 R198, P1, R0, R160, RZ ;  /* 0x000000a000c67210 */ /* 0x000fe20007f3e0ff */
[----:B-1----:R-:W3:Y:S03]  /*15c10*/  LDL.LU R2, [R1+0x35c] ;  /* 0x00035c0001027983 */ /* 0x002ee60000300800 */
[----:B------:R-:W-:Y:S01]  /*15c20*/  LEA.HI.X.SX32 R3, R160, R6, 0x1, P1 ;  /* 0x00000006a0037211 */ /* 0x000fe200008f0eff */
[----:B------:R-:W3:Y:S01]  /*15c30*/  LDL.LU R4, [R1+0x360] ;  /* 0x0003600001047983 */ /* 0x000ee20000300800 */
[----:B------:R-:W-:-:S03]  /*15c40*/  IADD3 R196, P2, R0, R10, RZ ;  /* 0x0000000a00c47210 */ /* 0x000fc60007f5e0ff */
[----:B------:R1:W-:Y:S04]  /*15c50*/  STL [R1+0x31c], R3 ;  /* 0x00031c0301007387 */ /* 0x0003e80000100800 */
[----:B------:R-:W3:Y:S01]  /*15c60*/  LDL.LU R7, [R1+0x364] ;  /* 0x0003640001077983 */ /* 0x000ee20000300800 */
[----:B-1----:R-:W-:Y:S02]  /*15c70*/  LEA.HI.X.SX32 R3, R10, R6, 0x1, P2 ;  /* 0x000000060a037211 */ /* 0x002fe400010f0eff */
[----:B------:R-:W-:-:S03]  /*15c80*/  IADD3 R194, P3, R0, R11, RZ ;  /* 0x0000000b00c27210 */ /* 0x000fc60007f7e0ff */
[----:B------:R1:W-:Y:S04]  /*15c90*/  STL [R1+0x320], R3 ;  /* 0x0003200301007387 */ /* 0x0003e80000100800 */
[----:B------:R-:W3:Y:S01]  /*15ca0*/  LDL.LU R10, [R1+0x368] ;  /* 0x00036800010a7983 */ /* 0x000ee20000300800 */
[C---:B------:R-:W-:Y:S02]  /*15cb0*/  IADD3 R192, P4, R0.reuse, R222, RZ ;  /* 0x000000de00c07210 */ /* 0x040fe40007f9e0ff */
[----:B-1----:R-:W-:Y:S02]  /*15cc0*/  LEA.HI.X.SX32 R3, R11, R6, 0x1, P3 ;  /* 0x000000060b037211 */ /* 0x002fe400018f0eff */
[C---:B--2---:R-:W-:Y:S02]  /*15cd0*/  IADD3 R156, P5, R0.reuse, R226, RZ ;  /* 0x000000e2009c7210 */ /* 0x044fe40007fbe0ff */
[----:B----4-:R-:W-:-:S02]  /*15ce0*/  IADD3 R158, P0, R0, R230, RZ ;  /* 0x000000e6009e7210 */ /* 0x010fc40007f1e0ff */
[----:B------:R-:W-:-:S05]  /*15cf0*/  IADD3 R203, P2, R0, R232, RZ ;  /* 0x000000e800cb7210 */ /* 0x000fca0007f5e0ff */
[----:B------:R1:W-:Y:S01]  /*15d00*/  STL [R1+0x248], R203 ;  /* 0x000248cb01007387 */ /* 0x0003e20000100800 */
[----:B------:R-:W-:-:S03]  /*15d10*/  IADD3 R219, P3, R0, R207, RZ ;  /* 0x000000cf00db7210 */ /* 0x000fc60007f7e0ff */
[----:B------:R-:W2:Y:S04]  /*15d20*/  LDL.LU R11, [R1+0x36c] ;  /* 0x00036c00010b7983 */ /* 0x000ea80000300800 */
[----:B------:R4:W-:Y:S01]  /*15d30*/  STL [R1+0x324], R3 ;  /* 0x0003240301007387 */ /* 0x0009e20000100800 */
[----:B-1----:R-:W-:-:S03]  /*15d40*/  LEA.HI.X.SX32 R203, R222, R6, 0x1, P4 ;  /* 0x00000006decb7211 */ /* 0x002fc600020f0eff */
[----:B------:R1:W-:Y:S01]  /*15d50*/  STL [R1+0x24c], R219 ;  /* 0x00024cdb01007387 */ /* 0x0003e20000100800 */
[----:B------:R-:W-:Y:S02]  /*15d60*/  LEA.HI.X.SX32 R222, R226, R6, 0x1, P5 ;  /* 0x00000006e2de7211 */ /* 0x000fe400028f0eff */
[C---:B----4-:R-:W-:Y:S01]  /*15d70*/  IADD3 R3, P4, R0.reuse, R236, RZ ;  /* 0x000000ec00037210 */ /* 0x050fe20007f9e0ff */
[----:B-1----:R-:W4:Y:S04]  /*15d80*/  LDL.LU R219, [R1+0x370] ;  /* 0x0003700001db7983 */ /* 0x002f280000300800 */
[----:B------:R1:W-:Y:S04]  /*15d90*/  STL [R1+0x328], R203 ;  /* 0x000328cb01007387 */ /* 0x0003e80000100800 */
[----:B------:R1:W-:Y:S02]  /*15da0*/  STL [R1+0x254], R3 ;  /* 0x0002540301007387 */ /* 0x0003e40000100800 */
[----:B-1----:R-:W-:-:S02]  /*15db0*/  IADD3 R203, P5, R0, R211, RZ ;  /* 0x000000d300cb7210 */ /* 0x002fc40007fbe0ff */
[----:B------:R-:W4:Y:S04]  /*15dc0*/  LDL.LU R3, [R1+0x374] ;  /* 0x0003740001037983 */ /* 0x000f280000300800 */
[----:B------:R1:W-:Y:S01]  /*15dd0*/  STL [R1+0x32c], R222 ;  /* 0x00032cde01007387 */ /* 0x0003e20000100800 */
[----:B------:R-:W-:-:S03]  /*15de0*/  LEA.HI.X.SX32 R230, R230, R6, 0x1, P0 ;  /* 0x00000006e6e67211 */ /* 0x000fc600000f0eff */
[----:B-1----:R-:W4:Y:S04]  /*15df0*/  LDL.LU R222, [R1+0x378] ;  /* 0x0003780001de7983 */ /* 0x002f280000300800 */
[----:B------:R1:W-:Y:S04]  /*15e00*/  STL [R1+0x258], R203 ;  /* 0x000258cb01007387 */ /* 0x0003e80000100800 */
[----:B------:R-:W4:Y:S01]  /*15e10*/  LDL.LU R226, [R1+0x37c] ;  /* 0x00037c0001e27983 */ /* 0x000f220000300800 */
[----:B------:R-:W-:-:S03]  /*15e20*/  IADD3 R160, P1, R0, R234, RZ ;  /* 0x000000ea00a07210 */ /* 0x000fc60007f3e0ff */
[----:B------:R1:W-:Y:S02]  /*15e30*/  STL [R1+0x330], R230 ;  /* 0x000330e601007387 */ /* 0x0003e40000100800 */
[----:B-1----:R-:W-:Y:S02]  /*15e40*/  IADD3 R203, P0, R0, R215, RZ ;  /* 0x000000d700cb7210 */ /* 0x002fe40007f1e0ff */
[----:B------:R-:W4:Y:S04]  /*15e50*/  LDL.LU R230, [R1+0x380] ;  /* 0x0003800001e67983 */ /* 0x000f280000300800 */
[----:B------:R1:W-:Y:S02]  /*15e60*/  STL [R1+0x25c], R203 ;  /* 0x00025ccb01007387 */ /* 0x0003e40000100800 */
[----:B-1----:R-:W-:-:S02]  /*15e70*/  LEA.HI.X.SX32 R203, R234, R6, 0x1, P1 ;  /* 0x00000006eacb7211 */ /* 0x002fc400008f0eff */
[----:B------:R-:W4:Y:S01]  /*15e80*/  LDL.LU R234, [R1+0x384] ;  /* 0x0003840001ea7983 */ /* 0x000f220000300800 */
[----:B------:R-:W-:-:S03]  /*15e90*/  LEA.HI.X.SX32 R232, R232, R6, 0x1, P2 ;  /* 0x00000006e8e87211 */ /* 0x000fc600010f0eff */
[----:B------:R3:W-:Y:S02]  /*15ea0*/  STL [R1+0x334], R203 ;  /* 0x000334cb01007387 */ /* 0x0007e40000100800 */
[----:B---3--:R-:W-:-:S05]  /*15eb0*/  IADD3 R203, P1, R0, R188, RZ ;  /* 0x000000bc00cb7210 */ /* 0x008fca0007f3e0ff */
[----:B------:R1:W-:Y:S01]  /*15ec0*/  STL [R1+0x260], R203 ;  /* 0x000260cb01007387 */ /* 0x0003e20000100800 */
[----:B------:R-:W-:-:S03]  /*15ed0*/  LEA.HI.X.SX32 R207, R207, R6, 0x1, P3 ;  /* 0x00000006cfcf7211 */ /* 0x000fc600018f0eff */
[----:B-1----:R-:W3:Y:S04]  /*15ee0*/  LDL.LU R203, [R1+0x424] ;  /* 0x0004240001cb7983 */ /* 0x002ee80000300800 */
[----:B------:R1:W-:Y:S02]  /*15ef0*/  STL [R1+0x338], R232 ;  /* 0x000338e801007387 */ /* 0x0003e40000100800 */
[----:B-1----:R-:W-:-:S05]  /*15f00*/  IADD3 R232, P2, R0, R8, RZ ;  /* 0x0000000800e87210 */ /* 0x002fca0007f5e0ff */
        /* <DEDUP_REMOVED lines=25> */
[----:B------:R1:W-:Y:S04]  /*160a0*/  STL [R1+0x278], R188 ;  /* 0x000278bc01007387 */ /* 0x0003e80000100800 */
[----:B-1----:R-:W3:Y:S04]  /*160b0*/  LDL.LU R188, [R1+0x40c] ;  /* 0x00040c0001bc7983 */ /* 0x002ee80000300800 */
[----:B------:R1:W-:Y:S01]  /*160c0*/  STL [R1+0x350], R8 ;  /* 0x0003500801007387 */ /* 0x0003e20000100800 */
[----:B------:R-:W-:Y:S02]  /*160d0*/  LEA.HI.X.SX32 R5, R5, R6, 0x1, P4 ;  /* 0x0000000605057211 */ /* 0x000fe400020f0eff */
[----:B-1----:R-:W-:-:S05]  /*160e0*/  IADD3 R8, P2, R0, R10, RZ ;  /* 0x0000000a00087210 */ /* 0x002fca0007f5e0ff */
[----:B------:R1:W-:Y:S02]  /*160f0*/  STL [R1+0x27c], R8 ;  /* 0x00027c0801007387 */ /* 0x0003e40000100800 */
[----:B-1----:R-:W-:Y:S02]  /*16100*/  LEA.HI.X.SX32 R8, R9, R6, 0x1, P3 ;  /* 0x0000000609087211 */ /* 0x002fe400018f0eff */
[----:B--2---:R-:W-:-:S03]  /*16110*/  IADD3 R9, P3, R0, R11, RZ ;  /* 0x0000000b00097210 */ /* 0x004fc60007f7e0ff */
[----:B------:R-:W-:Y:S04]  /*16120*/  STL [R1+0x354], R8 ;  /* 0x0003540801007387 */ /* 0x000fe80000100800 */
[----:B------:R1:W-:Y:S01]  /*16130*/  STL [R1+0x280], R9 ;  /* 0x0002800901007387 */ /* 0x0003e20000100800 */
[----:B------:R-:W-:-:S03]  /*16140*/  LEA.HI.X.SX32 R2, R2, R6, 0x1, P5 ;  /* 0x0000000602027211 */ /* 0x000fc600028f0eff */
[----:B------:R4:W-:Y:S01]  /*16150*/  STL [R1+0x358], R5 ;  /* 0x0003580501007387 */ /* 0x0009e20000100800 */
[-C--:B------:R-:W-:Y:S02]  /*16160*/  LEA.HI.X.SX32 R4, R4, R6.reuse, 0x1, P0 ;  /* 0x0000000604047211 */ /* 0x080fe400000f0eff */
[-C--:B------:R-:W-:Y:S02]  /*16170*/  LEA.HI.X.SX32 R7, R7, R6.reuse, 0x1, P1 ;  /* 0x0000000607077211 */ /* 0x080fe400008f0eff */
[----:B------:R-:W-:Y:S01]  /*16180*/  LEA.HI.X.SX32 R10, R10, R6, 0x1, P2 ;  /* 0x000000060a0a7211 */ /* 0x000fe200010f0eff */
[----:B-1----:R-:W1:Y:S01]  /*16190*/  LDC.64 R8, c[0x0][0x210] ;  /* 0x00008400ff087b82 */ /* 0x002e620000000a00 */
[----:B----4-:R-:W-:-:S05]  /*161a0*/  IADD3 R5, P4, R0, R219, RZ ;  /* 0x000000db00057210 */ /* 0x010fca0007f9e0ff */
[----:B------:R2:W-:Y:S04]  /*161b0*/  STL [R1+0x284], R5 ;  /* 0x0002840501007387 */ /* 0x0005e80000100800 */
[----:B--2---:R-:W2:Y:S04]  /*161c0*/  LDL.LU R5, [R1+0x408] ;  /* 0x0004080001057983 */ /* 0x004ea80000300800 */
[----:B------:R-:W-:Y:S04]  /*161d0*/  STL [R1+0x35c], R2 ;  /* 0x00035c0201007387 */ /* 0x000fe80000100800 */
[----:B------:R4:W-:Y:S02]  /*161e0*/  STL [R1+0x360], R4 ;  /* 0x0003600401007387 */ /* 0x0009e40000100800 */
[----:B----4-:R-:W-:-:S05]  /*161f0*/  IADD3 R4, P0, R0, R222, RZ ;  /* 0x000000de00047210 */ /* 0x010fca0007f1e0ff */
[----:B------:R4:W-:Y:S04]  /*16200*/  STL [R1+0x294], R4 ;  /* 0x0002940401007387 */ /* 0x0009e80000100800 */
[----:B----4-:R-:W4:Y:S04]  /*16210*/  LDL.LU R4, [R1+0x404] ;  /* 0x0004040001047983 */ /* 0x010f280000300800 */
[----:B------:R1:W-:Y:S02]  /*16220*/  STL [R1+0x364], R7 ;  /* 0x0003640701007387 */ /* 0x0003e40000100800 */
[----:B-1----:R-:W-:-:S05]  /*16230*/  IADD3 R7, P1, R0, R226, RZ ;  /* 0x000000e200077210 */ /* 0x002fca0007f3e0ff */
[----:B------:R1:W-:Y:S01]  /*16240*/  STL [R1+0x298], R7 ;  /* 0x0002980701007387 */ /* 0x0003e20000100800 */
[----:B------:R-:W-:-:S03]  /*16250*/  LEA.HI.X.SX32 R219, R219, R6, 0x1, P4 ;  /* 0x00000006dbdb7211 */ /* 0x000fc600020f0eff */
[----:B------:R1:W-:Y:S02]  /*16260*/  STL [R1+0x368], R10 ;  /* 0x0003680a01007387 */ /* 0x0003e40000100800 */
[----:B-1----:R-:W-:Y:S02]  /*16270*/  IADD3 R7, P2, R0, R230, RZ ;  /* 0x000000e600077210 */ /* 0x002fe40007f5e0ff */
[----:B------:R-:W-:-:S03]  /*16280*/  LEA.HI.X.SX32 R10, R11, R6, 0x1, P3 ;  /* 0x000000060b0a7211 */ /* 0x000fc600018f0eff */
[----:B------:R1:W-:Y:S01]  /*16290*/  STL [R1+0x29c], R7 ;  /* 0x00029c0701007387 */ /* 0x0003e20000100800 */
[-C--:B------:R-:W-:Y:S02]  /*162a0*/  LEA.HI.X.SX32 R222, R222, R6.reuse, 0x1, P0 ;  /* 0x00000006dede7211 */ /* 0x080fe400000f0eff */
[----:B------:R-:W-:Y:S01]  /*162b0*/  LEA.HI.X.SX32 R226, R226, R6, 0x1, P1 ;  /* 0x00000006e2e27211 */ /* 0x000fe200008f0eff */
[----:B------:R-:W-:Y:S01]  /*162c0*/  STL [R1+0x36c], R10 ;  /* 0x00036c0a01007387 */ /* 0x000fe20000100800 */
[----:B-1----:R-:W-:Y:S02]  /*162d0*/  IADD3 R7, P3, R0, R234, RZ ;  /* 0x000000ea00077210 */ /* 0x002fe40007f7e0ff */
[----:B------:R-:W-:-:S03]  /*162e0*/  LEA.HI.X.SX32 R230, R230, R6, 0x1, P2 ;  /* 0x00000006e6e67211 */ /* 0x000fc600010f0eff */
[----:B------:R-:W-:Y:S01]  /*162f0*/  STL [R1+0x2a0], R7 ;  /* 0x0002a00701007387 */ /* 0x000fe20000100800 */
[----:B------:R-:W-:-:S03]  /*16300*/  LEA.HI.X.SX32 R234, R234, R6, 0x1, P3 ;  /* 0x00000006eaea7211 */ /* 0x000fc600018f0eff */
[----:B------:R1:W-:Y:S04]  /*16310*/  STL [R1+0x370], R219 ;  /* 0x000370db01007387 */ /* 0x0003e80000100800 */
[----:B-1----:R-:W2:Y:S04]  /*16320*/  LDL.LU R219, [R1+0x400] ;  /* 0x0004000001db7983 */ /* 0x002ea80000300800 */
[----:B------:R1:W-:Y:S04]  /*16330*/  STL [R1+0x378], R222 ;  /* 0x000378de01007387 */ /* 0x0003e80000100800 */
[----:B-1----:R-:W4:Y:S04]  /*16340*/  LDL.LU R222, [R1+0x3fc] ;  /* 0x0003fc0001de7983 */ /* 0x002f280000300800 */
[----:B------:R1:W-:Y:S04]  /*16350*/  STL [R1+0x37c], R226 ;  /* 0x00037ce201007387 */ /* 0x0003e80000100800 */
[----:B-1----:R-:W4:Y:S04]  /*16360*/  LDL.LU R226, [R1+0x3f8] ;  /* 0x0003f80001e27983 */ /* 0x002f280000300800 */
[----:B------:R1:W-:Y:S04]  /*16370*/  STL [R1+0x380], R230 ;  /* 0x000380e601007387 */ /* 0x0003e80000100800 */
[----:B-1----:R-:W4:Y:S04]  /*16380*/  LDL.LU R230, [R1+0x3f4] ;  /* 0x0003f40001e67983 */ /* 0x002f280000300800 */
[----:B------:R1:W-:Y:S04]  /*16390*/  STL [R1+0x384], R234 ;  /* 0x000384ea01007387 */ /* 0x0003e80000100800 */
[----:B-1----:R-:W4:Y:S01]  /*163a0*/  LDL.LU R234, [R1+0x3f0] ;  /* 0x0003f00001ea7983 */ /* 0x002f220000300800 */
[C---:B---3--:R-:W-:Y:S01]  /*163b0*/  SHF.L.U64.HI R209, R207.reuse, 0x2, R209 ;  /* 0x00000002cfd17819 */ /* 0x048fe200000102d1 */
[----:B------:R-:W-:Y:S01]  /*163c0*/  IMAD.SHL.U32 R207, R207, 0x4, RZ ;  /* 0x00000004cfcf7824 */ /* 0x000fe200078e00ff */
[C---:B------:R-:W-:Y:S01]  /*163d0*/  SHF.L.U64.HI R205, R203.reuse, 0x2, R205 ;  /* 0x00000002cbcd7819 */ /* 0x040fe200000102cd */
[----:B------:R-:W-:Y:S01]  /*163e0*/  IMAD.SHL.U32 R203, R203, 0x4, RZ ;  /* 0x00000004cbcb7824 */ /* 0x000fe200078e00ff */
[C---:B------:R-:W-:Y:S01]  /*163f0*/  SHF.L.U64.HI R201, R199.reuse, 0x2, R201 ;  /* 0x00000002c7c97819 */ /* 0x040fe200000102c9 */
[----:B------:R-:W-:Y:S01]  /*16400*/  IMAD.SHL.U32 R199, R199, 0x4, RZ ;  /* 0x00000004c7c77824 */ /* 0x000fe200078e00ff */
[C---:B------:R-:W-:Y:S01]  /*16410*/  SHF.L.U64.HI R197, R195.reuse, 0x2, R197 ;  /* 0x00000002c3c57819 */ /* 0x040fe200000102c5 */
[----:B------:R-:W-:Y:S01]  /*16420*/  IMAD.SHL.U32 R195, R195, 0x4, RZ ;  /* 0x00000004c3c37824 */ /* 0x000fe200078e00ff */
[C---:B------:R-:W-:Y:S01]  /*16430*/  SHF.L.U64.HI R193, R191.reuse, 0x2, R193 ;  /* 0x00000002bfc17819 */ /* 0x040fe200000102c1 */
[----:B------:R-:W-:Y:S01]  /*16440*/  IMAD.SHL.U32 R191, R191, 0x4, RZ ;  /* 0x00000004bfbf7824 */ /* 0x000fe200078e00ff */
[----:B------:R-:W-:-:S02]  /*16450*/  SHF.L.U64.HI R190, R189, 0x2, R190 ;  /* 0x00000002bdbe7819 */ /* 0x000fc400000102be */
[C---:B------:R-:W-:Y:S01]  /*16460*/  SHF.L.U64.HI R213, R211.reuse, 0x2, R213 ;  /* 0x00000002d3d57819 */ /* 0x040fe200000102d5 */
[----:B------:R-:W-:Y:S01]  /*16470*/  IMAD.SHL.U32 R211, R211, 0x4, RZ ;  /* 0x00000004d3d37824 */ /* 0x000fe200078e00ff */
[----:B------:R-:W-:Y:S01]  /*16480*/  SHF.L.U64.HI R187, R186, 0x2, R187 ;  /* 0x00000002babb7819 */ /* 0x000fe200000102bb */
[----:B------:R-:W-:Y:S01]  /*16490*/  IMAD.SHL.U32 R189, R189, 0x4, RZ ;  /* 0x00000004bdbd7824 */ /* 0x000fe200078e00ff */
[----:B------:R-:W-:Y:S01]  /*164a0*/  SHF.L.U64.HI R185, R184, 0x2, R185 ;  /* 0x00000002b8b97819 */ /* 0x000fe200000102b9 */
[----:B------:R-:W-:Y:S01]  /*164b0*/  IMAD.SHL.U32 R186, R186, 0x4, RZ ;  /* 0x00000004baba7824 */ /* 0x000fe200078e00ff */
[----:B------:R-:W-:Y:S01]  /*164c0*/  SHF.L.U64.HI R183, R182, 0x2, R183 ;  /* 0x00000002b6b77819 */ /* 0x000fe200000102b7 */
[----:B------:R-:W-:Y:S01]  /*164d0*/  IMAD.SHL.U32 R184, R184, 0x4, RZ ;  /* 0x00000004b8b87824 */ /* 0x000fe200078e00ff */
        /* <DEDUP_REMOVED lines=16> */
[C---:B--2---:R-:W-:Y:S01]  /*165e0*/  SHF.L.U64.HI R221, R219.reuse, 0x2, R221 ;  /* 0x00000002dbdd7819 */ /* 0x044fe200000102dd */
[----:B------:R-:W-:Y:S01]  /*165f0*/  IMAD.SHL.U32 R219, R219, 0x4, RZ ;  /* 0x00000004dbdb7824 */ /* 0x000fe200078e00ff */
[C---:B----4-:R-:W-:Y:S01]  /*16600*/  SHF.L.U64.HI R224, R222.reuse, 0x2, R224 ;  /* 0x00000002dee07819 */ /* 0x050fe200000102e0 */
[----:B------:R-:W-:Y:S01]  /*16610*/  IMAD.SHL.U32 R222, R222, 0x4, RZ ;  /* 0x00000004dede7824 */ /* 0x000fe200078e00ff */
[C---:B------:R-:W-:Y:S01]  /*16620*/  SHF.L.U64.HI R228, R226.reuse, 0x2, R228 ;  /* 0x00000002e2e47819 */ /* 0x040fe200000102e4 */
[----:B------:R-:W-:Y:S01]  /*16630*/  IMAD.SHL.U32 R226, R226, 0x4, RZ ;  /* 0x00000004e2e27824 */ /* 0x000fe200078e00ff */
[C---:B------:R-:W-:Y:S01]  /*16640*/  SHF.L.U64.HI R232, R230.reuse, 0x2, R232 ;  /* 0x00000002e6e87819 */ /* 0x040fe200000102e8 */
[----:B------:R-:W-:Y:S01]  /*16650*/  IMAD.SHL.U32 R230, R230, 0x4, RZ ;  /* 0x00000004e6e67824 */ /* 0x000fe200078e00ff */
[C---:B------:R-:W-:Y:S01]  /*16660*/  SHF.L.U64.HI R236, R234.reuse, 0x2, R236 ;  /* 0x00000002eaec7819 */ /* 0x040fe200000102ec */
[----:B------:R-:W-:-:S04]  /*16670*/  IMAD.SHL.U32 R234, R234, 0x4, RZ ;  /* 0x00000004eaea7824 */ /* 0x000fc800078e00ff */
[----:B------:R-:W-:Y:S04]  /*16680*/  STL [R1+0x244], R236 ;  /* 0x000244ec01007387 */ /* 0x000fe80000100800 */
[----:B------:R-:W-:Y:S04]  /*16690*/  STL [R1+0x240], R234 ;  /* 0x000240ea01007387 */ /* 0x000fe80000100800 */
[----:B------:R-:W-:Y:S04]  /*166a0*/  STL [R1+0x23c], R232 ;  /* 0x00023ce801007387 */ /* 0x000fe80000100800 */
[----:B------:R-:W-:Y:S04]  /*166b0*/  STL [R1+0x238], R230 ;  /* 0x000238e601007387 */ /* 0x000fe80000100800 */
[----:B------:R1:W-:Y:S04]  /*166c0*/  STL [R1+0x234], R228 ;  /* 0x000234e401007387 */ /* 0x0003e80000100800 */
        /* <DEDUP_REMOVED lines=36> */
[----:B-1----:R-:W3:Y:S04]  /*16910*/  LDL.LU R228, [R1] ;  /* 0x0000000001e47983 */ /* 0x002ee80000300800 */
[----:B------:R-:W-:Y:S04]  /*16920*/  STL [R1+0x1a0], R172 ;  /* 0x0001a0ac01007387 */ /* 0x000fe80000100800 */
[----:B------:R-:W-:Y:S04]  /*16930*/  STL [R1+0x19c], R171 ;  /* 0x00019cab01007387 */ /* 0x000fe80000100800 */
[----:B--2---:R-:W2:Y:S04]  /*16940*/  LDL.LU R219, [R1+0x4] ;  /* 0x0000040001db7983 */ /* 0x004ea80000300800 */
[----:B------:R-:W-:Y:S04]  /*16950*/  STL [R1+0x198], R170 ;  /* 0x000198aa01007387 */ /* 0x000fe80000100800 */
[----:B------:R-:W-:Y:S04]  /*16960*/  STL [R1+0x194], R169 ;  /* 0x000194a901007387 */ /* 0x000fe80000100800 */
[----:B------:R-:W4:Y:S01]  /*16970*/  LDL.LU R230, [R1+0x8] ;  /* 0x0000080001e67983 */ /* 0x000f220000300800 */
[----:B------:R-:W-:Y:S01]  /*16980*/  IMAD.SHL.U32 R168, R168, 0x4, RZ ;  /* 0x00000004a8a87824 */ /* 0x000fe200078e00ff */
[C---:B------:R-:W-:Y:S01]  /*16990*/  SHF.L.U64.HI R167, R166.reuse, 0x2, R167 ;  /* 0x00000002a6a77819 */ /* 0x040fe200000102a7 */
[----:B------:R-:W-:-:S03]  /*169a0*/  IMAD.SHL.U32 R166, R166, 0x4, RZ ;  /* 0x00000004a6a67824 */ /* 0x000fc600078e00ff */
[----:B------:R-:W-:Y:S04]  /*169b0*/  STL [R1+0x190], R168 ;  /* 0x000190a801007387 */ /* 0x000fe80000100800 */
[----:B------:R-:W4:Y:S04]  /*169c0*/  LDL.LU R221, [R1+0xc] ;  /* 0x00000c0001dd7983 */ /* 0x000f280000300800 */
[----:B------:R1:W-:Y:S04]  /*169d0*/  STL [R1+0x18c], R167 ;  /* 0x00018ca701007387 */ /* 0x0003e80000100800 */
[----:B------:R1:W-:Y:S02]  /*169e0*/  STL [R1+0x188], R166 ;  /* 0x000188a601007387 */ /* 0x0003e40000100800 */
[C---:B-1----:R-:W-:Y:S01]  /*169f0*/  SHF.L.U64.HI R167, R165.reuse, 0x2, R238 ;  /* 0x00000002a5a77819 */ /* 0x042fe200000102ee */
[----:B------:R-:W-:-:S04]  /*16a00*/  IMAD.SHL.U32 R166, R165, 0x4, RZ ;  /* 0x00000004a5a67824 */ /* 0x000fc800078e00ff */
[----:B------:R-:W-:Y:S01]  /*16a10*/  STL [R1+0x184], R167 ;  /* 0x000184a701007387 */ /* 0x000fe20000100800 */
[----:B------:R-:W-:-:S03]  /*16a20*/  SHF.L.U64.HI R165, R164, 0x2, R240 ;  /* 0x00000002a4a57819 */ /* 0x000fc600000102f0 */
[----:B------:R-:W4:Y:S01]  /*16a30*/  LDL.LU R232, [R1+0x10] ;  /* 0x0000100001e87983 */ /* 0x000f220000300800 */
[----:B------:R-:W-:-:S03]  /*16a40*/  IMAD.SHL.U32 R164, R164, 0x4, RZ ;  /* 0x00000004a4a47824 */ /* 0x000fc600078e00ff */
[----:B------:R-:W-:Y:S04]  /*16a50*/  STL [R1+0x180], R166 ;  /* 0x000180a601007387 */ /* 0x000fe80000100800 */
[----:B------:R1:W-:Y:S04]  /*16a60*/  STL [R1+0x17c], R165 ;  /* 0x00017ca501007387 */ /* 0x0003e80000100800 */
[----:B------:R-:W4:Y:S01]  /*16a70*/  LDL.LU R234, [R1+0x14] ;  /* 0x0000140001ea7983 */ /* 0x000f220000300800 */
[----:B-1----:R-:W-:-:S03]  /*16a80*/  SHF.L.U64.HI R165, R163, 0x2, R242 ;  /* 0x00000002a3a57819 */ /* 0x002fc600000102f2 */
[----:B------:R1:W-:Y:S04]  /*16a90*/  STL [R1+0x178], R164 ;  /* 0x000178a401007387 */ /* 0x0003e80000100800 */
[----:B------:R-:W-:Y:S04]  /*16aa0*/  STL [R1+0x174], R165 ;  /* 0x000174a501007387 */ /* 0x000fe80000100800 */
[----:B------:R-:W4:Y:S01]  /*16ab0*/  LDL.LU R236, [R1+0x18] ;  /* 0x0000180001ec7983 */ /* 0x000f220000300800 */
[----:B-1----:R-:W-:Y:S01]  /*16ac0*/  IMAD.SHL.U32 R164, R163, 0x4, RZ ;  /* 0x00000004a3a47824 */ /* 0x002fe200078e00ff */
[C---:B------:R-:W-:Y:S01]  /*16ad0*/  SHF.L.U64.HI R163, R162.reuse, 0x2, R244 ;  /* 0x00000002a2a37819 */ /* 0x040fe200000102f4 */
[----:B------:R-:W-:-:S03]  /*16ae0*/  IMAD.SHL.U32 R162, R162, 0x4, RZ ;  /* 0x00000004a2a27824 */ /* 0x000fc600078e00ff */
[----:B------:R-:W-:Y:S04]  /*16af0*/  STL [R1+0x170], R164 ;  /* 0x000170a401007387 */ /* 0x000fe80000100800 */
[----:B------:R1:W-:Y:S04]  /*16b00*/  STL [R1+0x16c], R163 ;  /* 0x00016ca301007387 */ /* 0x0003e80000100800 */
[----:B------:R-:W4:Y:S04]  /*16b10*/  LDL.LU R222, [R1+0x1c] ;  /* 0x00001c0001de7983 */ /* 0x000f280000300800 */
[----:B------:R1:W-:Y:S02]  /*16b20*/  STL [R1+0x168], R162 ;  /* 0x000168a201007387 */ /* 0x0003e40000100800 */
[C---:B-1----:R-:W-:Y:S01]  /*16b30*/  SHF.L.U64.HI R163, R161.reuse, 0x2, R246 ;  /* 0x00000002a1a37819 */ /* 0x042fe200000102f6 */
[----:B------:R-:W-:Y:S01]  /*16b40*/  IMAD.SHL.U32 R162, R161, 0x4, RZ ;  /* 0x00000004a1a27824 */ /* 0x000fe200078e00ff */
[----:B------:R-:W-:-:S03]  /*16b50*/  SHF.L.U64.HI R161, R159, 0x2, R248 ;  /* 0x000000029fa17819 */ /* 0x000fc600000102f8 */
[----:B------:R-:W-:Y:S01]  /*16b60*/  STL [R1+0x164], R163 ;  /* 0x000164a301007387 */ /* 0x000fe20000100800 */
        /* <DEDUP_REMOVED lines=9> */
[----:B------:R-:W4:Y:S04]  /*16c00*/  LDL.LU R226, [R1+0x24] ;  /* 0x0000240001e27983 */ /* 0x000f280000300800 */
[----:B------:R1:W-:Y:S04]  /*16c10*/  STL [R1+0x150], R157 ;  /* 0x0001509d01007387 */ /* 0x0003e80000100800 */
[----:B------:R-:W-:Y:S01]  /*16c20*/  STL [R1+0x14c], R159 ;  /* 0x00014c9f01007387 */ /* 0x000fe20000100800 */
[----:B-1----:R-:W-:-:S05]  /*16c30*/  IMAD.SHL.U32 R157, R155, 0x4, RZ ;  /* 0x000000049b9d7824 */ /* 0x002fca00078e00ff */
[----:B------:R-:W-:Y:S01]  /*16c40*/  STL [R1+0x148], R157 ;  /* 0x0001489d01007387 */ /* 0x000fe20000100800 */
[C---:B---3--:R-:W-:Y:S01]  /*16c50*/  SHF.L.U64.HI R155, R154.reuse, 0x2, R228 ;  /* 0x000000029a9b7819 */ /* 0x048fe200000102e4 */
[----:B------:R-:W-:Y:S02]  /*16c60*/  IMAD.SHL.U32 R154, R154, 0x4, RZ ;  /* 0x000000049a9a7824 */ /* 0x000fe400078e00ff */
[----:B------:R-:W3:Y:S04]  /*16c70*/  LDL.LU R228, [R1+0x28] ;  /* 0x0000280001e47983 */ /* 0x000ee80000300800 */
[----:B------:R2:W-:Y:S04]  /*16c80*/  STL [R1+0x144], R155 ;  /* 0x0001449b01007387 */ /* 0x0005e80000100800 */
[----:B------:R1:W-:Y:S01]  /*16c90*/  STL [R1+0x140], R154 ;  /* 0x0001409a01007387 */ /* 0x0003e20000100800 */
[C---:B--2---:R-:W-:Y:S01]  /*16ca0*/  SHF.L.U64.HI R155, R153.reuse, 0x2, R219 ;  /* 0x00000002999b7819 */ /* 0x044fe200000102db */
[----:B-1----:R-:W-:-:S04]  /*16cb0*/  IMAD.SHL.U32 R154, R153, 0x4, RZ ;  /* 0x00000004999a7824 */ /* 0x002fc800078e00ff */
[----:B------:R-:W-:Y:S01]  /*16cc0*/  STL [R1+0x13c], R155 ;  /* 0x00013c9b01007387 */ /* 0x000fe20000100800 */
[----:B----4-:R-:W-:-:S03]  /*16cd0*/  SHF.L.U64.HI R153, R152, 0x2, R230 ;  /* 0x0000000298997819 */ /* 0x010fc600000102e6 */
[----:B------:R-:W2:Y:S01]  /*16ce0*/  LDL.LU R230, [R1+0x2c] ;  /* 0x00002c0001e67983 */ /* 0x000ea20000300800 */
[----:B------:R-:W-:-:S03]  /*16cf0*/  IMAD.SHL.U32 R152, R152, 0x4, RZ ;  /* 0x0000000498987824 */ /* 0x000fc600078e00ff */
[----:B------:R-:W-:Y:S04]  /*16d00*/  STL [R1+0x138], R154 ;  /* 0x0001389a01007387 */ /* 0x000fe80000100800 */
[----:B------:R1:W-:Y:S04]  /*16d10*/  STL [R1+0x134], R153 ;  /* 0x0001349901007387 */ /* 0x0003e80000100800 */
[----:B------:R-:W4:Y:S04]  /*16d20*/  LDL.LU R211, [R1+0x30] ;  /* 0x0000300001d37983 */ /* 0x000f280000300800 */
[----:B------:R1:W-:Y:S02]  /*16d30*/  STL [R1+0x130], R152 ;  /* 0x0001309801007387 */ /* 0x0003e40000100800 */
[----:B-1----:R-:W-:-:S05]  /*16d40*/  SHF.L.U64.HI R153, R87, 0x2, R221 ;  /* 0x0000000257997819 */ /* 0x002fca00000102dd */
[----:B------:R1:W-:Y:S01]  /*16d50*/  STL [R1+0x12c], R153 ;  /* 0x00012c9901007387 */ /* 0x0003e20000100800 */
[----:B------:R-:W-:-:S03]  /*16d60*/  SHF.L.U32 R152, R87, 0x2, RZ ;  /* 0x0000000257987819 */ /* 0x000fc600000006ff */
[----:B------:R-:W4:Y:S04]  /*16d70*/  LDL.LU R213, [R1+0x34] ;  /* 0x0000340001d57983 */ /* 0x000f280000300800 */
[----:B------:R1:W-:Y:S02]  /*16d80*/  STL [R1+0x128], R152 ;  /* 0x0001289801007387 */ /* 0x0003e40000100800 */
[C---:B-1----:R-:W-:Y:S02]  /*16d90*/  SHF.L.U64.HI R153, R86.reuse, 0x2, R232 ;  /* 0x0000000256997819 */ /* 0x042fe400000102e8 */
[----:B------:R-:W4:Y:S04]  /*16da0*/  LDL.LU R232, [R1+0x38] ;  /* 0x0000380001e87983 */ /* 0x000f280000300800 */
[----:B------:R1:W-:Y:S01]  /*16db0*/  STL [R1+0x124], R153 ;  /* 0x0001249901007387 */ /* 0x0003e20000100800 */
[----:B------:R-:W-:Y:S01]  /*16dc0*/  IMAD.SHL.U32 R152, R86, 0x4, RZ ;  /* 0x0000000456987824 */ /* 0x000fe200078e00ff */
[----:B-1----:R-:W-:-:S02]  /*16dd0*/  SHF.L.U64.HI R153, R85, 0x2, R234 ;  /* 0x0000000255997819 */ /* 0x002fc400000102ea */
[----:B------:R-:W4:Y:S04]  /*16de0*/  LDL.LU R234, [R1+0x3c] ;  /* 0x00003c0001ea7983 */ /* 0x000f280000300800 */
[----:B------:R1:W-:Y:S04]  /*16df0*/  STL [R1+0x120], R152 ;  /* 0x0001209801007387 */ /* 0x0003e80000100800 */
[----:B------:R1:W-:Y:S02]  /*16e00*/  STL [R1+0x11c], R153 ;  /* 0x00011c9901007387 */ /* 0x0003e40000100800 */
[----:B-1----:R-:W-:Y:S01]  /*16e10*/  IMAD.SHL.U32 R152, R85, 0x4, RZ ;  /* 0x0000000455987824 */ /* 0x002fe200078e00ff */
[----:B------:R-:W-:-:S02]  /*16e20*/  SHF.L.U64.HI R153, R84, 0x2, R236 ;  /* 0x0000000254997819 */ /* 0x000fc400000102ec */
[----:B------:R-:W4:Y:S04]  /*16e30*/  LDL.LU R236, [R1+0x40] ;  /* 0x0000400001ec7983 */ /* 0x000f280000300800 */
[----:B------:R1:W-:Y:S04]  /*16e40*/  STL [R1+0x118], R152 ;  /* 0x0001189801007387 */ /* 0x0003e80000100800 */
[----:B------:R1:W-:Y:S04]  /*16e50*/  STL [R1+0x114], R153 ;  /* 0x0001149901007387 */ /* 0x0003e80000100800 */
[----:B------:R-:W4:Y:S01]  /*16e60*/  LDL.LU R215, [R1+0x44] ;  /* 0x0000440001d77983 */ /* 0x000f220000300800 */
[----:B-1----:R-:W-:Y:S01]  /*16e70*/  IMAD.SHL.U32 R152, R84, 0x4, RZ ;  /* 0x0000000454987824 */ /* 0x002fe200078e00ff */
[----:B------:R-:W-:-:S04]  /*16e80*/  SHF.L.U64.HI R153, R83, 0x2, R222 ;  /* 0x0000000253997819 */ /* 0x000fc800000102de */
[----:B------:R1:W-:Y:S04]  /*16e90*/  STL [R1+0x110], R152 ;  /* 0x0001109801007387 */ /* 0x0003e80000100800 */
[----:B------:R1:W-:Y:S04]  /*16ea0*/  STL [R1+0x10c], R153 ;  /* 0x00010c9901007387 */ /* 0x0003e80000100800 */
[----:B------:R-:W4:Y:S01]  /*16eb0*/  LDL.LU R217, [R1+0x48] ;  /* 0x0000480001d97983 */ /* 0x000f220000300800 */
[----:B-1----:R-:W-:Y:S01]  /*16ec0*/  IMAD.SHL.U32 R152, R83, 0x4, RZ ;  /* 0x0000000453987824 */ /* 0x002fe200078e00ff */
[----:B------:R-:W-:-:S04]  /*16ed0*/  SHF.L.U64.HI R153, R82, 0x2, R224 ;  /* 0x0000000252997819 */ /* 0x000fc800000102e0 */
[----:B------:R1:W-:Y:S04]  /*16ee0*/  STL [R1+0x108], R152 ;  /* 0x0001089801007387 */ /* 0x0003e80000100800 */
[----:B------:R-:W4:Y:S04]  /*16ef0*/  LDL.LU R219, [R1+0x4c] ;  /* 0x00004c0001db7983 */ /* 0x000f280000300800 */
[----:B------:R1:W-:Y:S02]  /*16f00*/  STL [R1+0x104], R153 ;  /* 0x0001049901007387 */ /* 0x0003e40000100800 */
[----:B-1----:R-:W-:-:S02]  /*16f10*/  IMAD.SHL.U32 R152, R82, 0x4, RZ ;  /* 0x0000000452987824 */ /* 0x002fc400078e00ff */
[----:B------:R-:W4:Y:S04]  /*16f20*/  LDL.LU R221, [R1+0x50] ;  /* 0x0000500001dd7983 */ /* 0x000f280000300800 */
[----:B------:R1:W-:Y:S01]  /*16f30*/  STL [R1+0x100], R152 ;  /* 0x0001009801007387 */ /* 0x0003e20000100800 */
[----:B------:R-:W-:-:S03]  /*16f40*/  SHF.L.U64.HI R153, R81, 0x2, R226 ;  /* 0x0000000251997819 */ /* 0x000fc600000102e2 */
[----:B------:R-:W4:Y:S04]  /*16f50*/  LDL.LU R222, [R1+0x54] ;  /* 0x0000540001de7983 */ /* 0x000f280000300800 */
[----:B------:R-:W-:Y:S01]  /*16f60*/  STL [R1+0xfc], R153 ;  /* 0x0000fc9901007387 */ /* 0x000fe20000100800 */
[----:B-1----:R-:W-:-:S03]  /*16f70*/  IMAD.SHL.U32 R152, R81, 0x4, RZ ;  /* 0x0000000451987824 */ /* 0x002fc600078e00ff */
[----:B------:R-:W4:Y:S04]  /*16f80*/  LDL.LU R224, [R1+0x58] ;  /* 0x0000580001e07983 */ /* 0x000f280000300800 */
[----:B------:R1:W-:Y:S04]  /*16f90*/  STL [R1+0xf8], R152 ;  /* 0x0000f89801007387 */ /* 0x0003e80000100800 */
[----:B------:R-:W4:Y:S01]  /*16fa0*/  LDL.LU R226, [R1+0x5c] ;  /* 0x00005c0001e27983 */ /* 0x000f220000300800 */
[C---:B-1----:R-:W-:Y:S01]  /*16fb0*/  IMAD.SHL.U32 R152, R80.reuse, 0x4, RZ ;  /* 0x0000000450987824 */ /* 0x042fe200078e00ff */
[----:B---3--:R-:W-:-:S05]  /*16fc0*/  SHF.L.U64.HI R153, R80, 0x2, R228 ;  /* 0x0000000250997819 */ /* 0x008fca00000102e4 */
[----:B------:R2:W-:Y:S04]  /*16fd0*/  STL [R1+0xf4], R153 ;  /* 0x0000f49901007387 */ /* 0x0005e80000100800 */
[----:B------:R-:W3:Y:S04]  /*16fe0*/  LDL.LU R228, [R1+0x60] ;  /* 0x0000600001e47983 */ /* 0x000ee80000300800 */
[----:B------:R1:W-:Y:S01]  /*16ff0*/  STL [R1+0xf0], R152 ;  /* 0x0000f09801007387 */ /* 0x0003e20000100800 */
[----:B--2---:R-:W-:-:S03]  /*17000*/  SHF.L.U64.HI R153, R79, 0x2, R230 ;  /* 0x000000024f997819 */ /* 0x004fc600000102e6 */
[----:B------:R-:W2:Y:S01]  /*17010*/  LDL.LU R230, [R1+0x64] ;  /* 0x0000640001e67983 */ /* 0x000ea20000300800 */
[----:B-1----:R-:W-:-:S03]  /*17020*/  IMAD.SHL.U32 R152, R79, 0x4, RZ ;  /* 0x000000044f987824 */ /* 0x002fc600078e00ff */
[----:B------:R1:W-:Y:S01]  /*17030*/  STL [R1+0xec], R153 ;  /* 0x0000ec9901007387 */ /* 0x0003e20000100800 */
[----:B----4-:R-:W-:-:S03]  /*17040*/  SHF.L.U64.HI R154, R78, 0x2, R211 ;  /* 0x000000024e9a7819 */ /* 0x010fc600000102d3 */
[----:B------:R4:W-:Y:S01]  /*17050*/  STL [R1+0xe8], R152 ;  /* 0x0000e89801007387 */ /* 0x0009e20000100800 */
[----:B-1----:R-:W-:-:S03]  /*17060*/  IMAD.SHL.U32 R153, R78, 0x4, RZ ;  /* 0x000000044e997824 */ /* 0x002fc600078e00ff */
[----:B------:R1:W-:Y:S04]  /*17070*/  STL [R1+0xe4], R154 ;  /* 0x0000e49a01007387 */ /* 0x0003e80000100800 */
[----:B------:R1:W-:Y:S01]  /*17080*/  STL [R1+0xe0], R153 ;  /* 0x0000e09901007387 */ /* 0x0003e20000100800 */
[C---:B----4-:R-:W-:Y:S01]  /*17090*/  SHF.L.U64.HI R152, R77.reuse, 0x2, R213 ;  /* 0x000000024d987819 */ /* 0x050fe200000102d5 */
[----:B-1----:R-:W-:-:S04]  /*170a0*/  IMAD.SHL.U32 R154, R77, 0x4, RZ ;  /* 0x000000044d9a7824 */ /* 0x002fc800078e00ff */
[----:B------:R1:W-:Y:S01]  /*170b0*/  STL [R1+0xdc], R152 ;  /* 0x0000dc9801007387 */ /* 0x0003e20000100800 */
[----:B------:R-:W-:-:S03]  /*170c0*/  SHF.L.U64.HI R153, R76, 0x2, R232 ;  /* 0x000000024c997819 */ /* 0x000fc600000102e8 */
[----:B------:R-:W-:Y:S04]  /*170d0*/  STL [R1+0xd8], R154 ;  /* 0x0000d89a01007387 */ /* 0x000fe80000100800 */
[----:B------:R-:W4:Y:S01]  /*170e0*/  LDL.LU R232, [R1+0x2a4] ;  /* 0x0002a40001e87983 */ /* 0x000f220000300800 */
[----:B-1----:R-:W-:-:S03]  /*170f0*/  IMAD.SHL.U32 R152, R76, 0x4, RZ ;  /* 0x000000044c987824 */ /* 0x002fc600078e00ff */
[----:B------:R1:W-:Y:S04]  /*17100*/  STL [R1+0xd4], R153 ;  /* 0x0000d49901007387 */ /* 0x0003e80000100800 */
[----:B------:R1:W-:Y:S02]  /*17110*/  STL [R1+0xd0], R152 ;  /* 0x0000d09801007387 */ /* 0x0003e40000100800 */
[C---:B-1----:R-:W-:Y:S02]  /*17120*/  SHF.L.U64.HI R153, R75.reuse, 0x2, R234 ;  /* 0x000000024b997819 */ /* 0x042fe400000102ea */
[----:B------:R-:W4:Y:S01]  /*17130*/  LDL.LU R234, [R1+0x2a8] ;  /* 0x0002a80001ea7983 */ /* 0x000f220000300800 */
[----:B------:R-:W-:-:S03]  /*17140*/  IMAD.SHL.U32 R152, R75, 0x4, RZ ;  /* 0x000000044b987824 */ /* 0x000fc600078e00ff */
[----:B------:R1:W-:Y:S01]  /*17150*/  STL [R1+0xcc], R153 ;  /* 0x0000cc9901007387 */ /* 0x0003e20000100800 */
[C---:B------:R-:W-:Y:S01]  /*17160*/  IMAD.SHL.U32 R154, R73.reuse, 0x4, RZ ;  /* 0x00000004499a7824 */ /* 0x040fe200078e00ff */
[C---:B-1----:R-:W-:Y:S02]  /*17170*/  SHF.L.U64.HI R153, R74.reuse, 0x2, R236 ;  /* 0x000000024a997819 */ /* 0x042fe400000102ec */
[----:B------:R-:W4:Y:S04]  /*17180*/  LDL.LU R236, [R1+0x2ac] ;  /* 0x0002ac0001ec7983 */ /* 0x000f280000300800 */
[----:B------:R1:W-:Y:S04]  /*17190*/  STL [R1+0xc8], R152 ;  /* 0x0000c89801007387 */ /* 0x0003e80000100800 */
[----:B------:R1:W-:Y:S02]  /*171a0*/  STL [R1+0xc4], R153 ;  /* 0x0000c49901007387 */ /* 0x0003e40000100800 */
[----:B-1----:R-:W-:Y:S01]  /*171b0*/  IMAD.SHL.U32 R152, R74, 0x4, RZ ;  /* 0x000000044a987824 */ /* 0x002fe200078e00ff */
[----:B------:R-:W-:-:S04]  /*171c0*/  SHF.L.U64.HI R153, R73, 0x2, R215 ;  /* 0x0000000249997819 */ /* 0x000fc800000102d7 */
[----:B------:R1:W-:Y:S04]  /*171d0*/  STL [R1+0xc0], R152 ;  /* 0x0000c09801007387 */ /* 0x0003e80000100800 */
[----:B------:R1:W-:Y:S02]  /*171e0*/  STL [R1+0xbc], R153 ;  /* 0x0000bc9901007387 */ /* 0x0003e40000100800 */
[C---:B-1----:R-:W-:Y:S02]  /*171f0*/  SHF.L.U64.HI R152, R72.reuse, 0x2, R217 ;  /* 0x0000000248987819 */ /* 0x042fe400000102d9 */
[----:B------:R1:W-:Y:S01]  /*17200*/  STL [R1+0xb8], R154 ;  /* 0x0000b89a01007387 */ /* 0x0003e20000100800 */
[----:B------:R-:W-:-:S03]  /*17210*/  IMAD.SHL.U32 R153, R72, 0x4, RZ ;  /* 0x0000000448997824 */ /* 0x000fc600078e00ff */
[----:B------:R1:W-:Y:S04]  /*17220*/  STL [R1+0xb4], R152 ;  /* 0x0000b49801007387 */ /* 0x0003e80000100800 */
[----:B------:R1:W-:Y:S02]  /*17230*/  STL [R1+0xb0], R153 ;  /* 0x0000b09901007387 */ /* 0x0003e40000100800 */
[C---:B-1----:R-:W-:Y:S01]  /*17240*/  SHF.L.U64.HI R154, R71.reuse, 0x2, R219 ;  /* 0x00000002479a7819 */ /* 0x042fe200000102db */
[----:B------:R-:W-:-:S04]  /*17250*/  IMAD.SHL.U32 R152, R71, 0x4, RZ ;  /* 0x0000000447987824 */ /* 0x000fc800078e00ff */
[----:B------:R1:W-:Y:S01]  /*17260*/  STL [R1+0xac], R154 ;  /* 0x0000ac9a01007387 */ /* 0x0003e20000100800 */
[----:B------:R-:W-:-:S03]  /*17270*/  SHF.L.U64.HI R153, R70, 0x2, R221 ;  /* 0x0000000246997819 */ /* 0x000fc600000102dd */
[----:B------:R1:W-:Y:S04]  /*17280*/  STL [R1+0xa8], R152 ;  /* 0x0000a89801007387 */ /* 0x0003e80000100800 */
[----:B------:R1:W-:Y:S02]  /*17290*/  STL [R1+0xa4], R153 ;  /* 0x0000a49901007387 */ /* 0x0003e40000100800 */
[----:B-1----:R-:W-:Y:S01]  /*172a0*/  IMAD.SHL.U32 R154, R70, 0x4, RZ ;  /* 0x00000004469a7824 */ /* 0x002fe200078e00ff */
[----:B------:R-:W-:-:S04]  /*172b0*/  SHF.L.U64.HI R152, R69, 0x2, R222 ;  /* 0x0000000245987819 */ /* 0x000fc800000102de */
        /* <DEDUP_REMOVED lines=8> */
[----:B------:R-:W-:Y:S04]  /*17340*/  STL [R1+0x90], R152 ;  /* 0x0000909801007387 */ /* 0x000fe80000100800 */
[----:B------:R1:W-:Y:S02]  /*17350*/  STL [R1+0x8c], R153 ;  /* 0x00008c9901007387 */ /* 0x0003e40000100800 */
[----:B-1----:R-:W-:-:S05]  /*17360*/  IMAD.SHL.U32 R154, R67, 0x4, RZ ;  /* 0x00000004439a7824 */ /* 0x002fca00078e00ff */
[----:B------:R-:W-:Y:S01]  /*17370*/  STL [R1+0x88], R154 ;  /* 0x0000889a01007387 */ /* 0x000fe20000100800 */
[C---:B------:R-:W-:Y:S01]  /*17380*/  IMAD.SHL.U32 R153, R66.reuse, 0x4, RZ ;  /* 0x0000000442997824 */ /* 0x040fe200078e00ff */
[----:B---3--:R-:W-:-:S05]  /*17390*/  SHF.L.U64.HI R152, R66, 0x2, R228 ;  /* 0x0000000242987819 */ /* 0x008fca00000102e4 */
[----:B------:R1:W-:Y:S04]  /*173a0*/  STL [R1+0x84], R152 ;  /* 0x0000849801007387 */ /* 0x0003e80000100800 */
[----:B------:R3:W-:Y:S01]  /*173b0*/  STL [R1+0x80], R153 ;  /* 0x0000809901007387 */ /* 0x0007e20000100800 */
[C---:B-1----:R-:W-:Y:S01]  /*173c0*/  IMAD.SHL.U32 R152, R65.reuse, 0x4, RZ ;  /* 0x0000000441987824 */ /* 0x042fe200078e00ff */
[----:B--2---:R-:W-:Y:S02]  /*173d0*/  SHF.L.U64.HI R154, R65, 0x2, R230 ;  /* 0x00000002419a7819 */ /* 0x004fe400000102e6 */
[----:B---3--:R-:W-:-:S03]  /*173e0*/  SHF.L.U64.HI R153, R64, 0x2, R23 ;  /* 0x0000000240997819 */ /* 0x008fc60000010217 */
[----:B------:R1:W-:Y:S04]  /*173f0*/  STL [R1+0x7c], R154 ;  /* 0x00007c9a01007387 */ /* 0x0003e80000100800 */
[----:B------:R-:W4:Y:S04]  /*17400*/  LDL.LU R23, [R1+0x3ec] ;  /* 0x0003ec0001177983 */ /* 0x000f280000300800 */
[----:B------:R2:W-:Y:S01]  /*17410*/  STL [R1+0x78], R152 ;  /* 0x0000789801007387 */ /* 0x0005e20000100800 */
[----:B-1----:R-:W-:-:S03]  /*17420*/  SHF.L.U64.HI R154, R63, 0x2, R22 ;  /* 0x000000023f9a7819 */ /* 0x002fc60000010216 */
[----:B------:R-:W-:Y:S04]  /*17430*/  STL [R1+0x74], R153 ;  /* 0x0000749901007387 */ /* 0x000fe80000100800 */
[----:B------:R-:W3:Y:S01]  /*17440*/  LDL.LU R22, [R1+0x3e8] ;  /* 0x0003e80001167983 */ /* 0x000ee20000300800 */
[----:B--2---:R-:W-:-:S05]  /*17450*/  IMAD.SHL.U32 R152, R64, 0x4, RZ ;  /* 0x0000000440987824 */ /* 0x004fca00078e00ff */
[----:B------:R1:W-:Y:S04]  /*17460*/  STL [R1+0x70], R152 ;  /* 0x0000709801007387 */ /* 0x0003e80000100800 */
[----:B------:R2:W-:Y:S01]  /*17470*/  STL [R1+0x6c], R154 ;  /* 0x00006c9a01007387 */ /* 0x0005e20000100800 */
[----:B-1----:R-:W-:-:S03]  /*17480*/  SHF.L.U64.HI R152, R62, 0x2, R21 ;  /* 0x000000023e987819 */ /* 0x002fc60000010215 */
[----:B------:R-:W3:Y:S01]  /*17490*/  LDL.LU R21, [R1+0x3e4] ;  /* 0x0003e40001157983 */ /* 0x000ee20000300800 */
[----:B------:R-:W-:Y:S02]  /*174a0*/  IMAD.SHL.U32 R153, R63, 0x4, RZ ;  /* 0x000000043f997824 */ /* 0x000fe400078e00ff */
[----:B--2---:R-:W-:-:S03]  /*174b0*/  IMAD.SHL.U32 R154, R62, 0x4, RZ ;  /* 0x000000043e9a7824 */ /* 0x004fc600078e00ff */
[----:B------:R4:W-:Y:S04]  /*174c0*/  STL [R1+0x68], R153 ;  /* 0x0000689901007387 */ /* 0x0009e80000100800 */
[----:B------:R1:W-:Y:S04]  /*174d0*/  STL [R1+0x64], R152 ;  /* 0x0000649801007387 */ /* 0x0003e80000100800 */
[----:B------:R-:W-:Y:S01]  /*174e0*/  STL [R1+0x60], R154 ;  /* 0x0000609a01007387 */ /* 0x000fe20000100800 */
[C---:B----4-:R-:W-:Y:S01]  /*174f0*/  SHF.L.U64.HI R153, R23.reuse, 0x2, R232 ;  /* 0x0000000217997819 */ /* 0x050fe200000102e8 */
[----:B-1----:R-:W-:-:S04]  /*17500*/  IMAD.SHL.U32 R152, R23, 0x4, RZ ;  /* 0x0000000417987824 */ /* 0x002fc800078e00ff */
[----:B------:R-:W-:Y:S04]  /*17510*/  STL [R1+0x5c], R153 ;  /* 0x00005c9901007387 */ /* 0x000fe80000100800 */
[----:B------:R-:W-:Y:S01]  /*17520*/  STL [R1+0x58], R152 ;  /* 0x0000589801007387 */ /* 0x000fe20000100800 */
[C---:B---3--:R-:W-:Y:S01]  /*17530*/  SHF.L.U64.HI R23, R22.reuse, 0x2, R234 ;  /* 0x0000000216177819 */ /* 0x048fe200000102ea */
[----:B------:R-:W-:Y:S02]  /*17540*/  IMAD.SHL.U32 R22, R22, 0x4, RZ ;  /* 0x0000000416167824 */ /* 0x000fe400078e00ff */
[----:B------:R-:W2:Y:S04]  /*17550*/  LDL.LU R213, [R1+0x2b4] ;  /* 0x0002b40001d57983 */ /* 0x000ea80000300800 */
[----:B------:R1:W-:Y:S04]  /*17560*/  STL [R1+0x54], R23 ;  /* 0x0000541701007387 */ /* 0x0003e80000100800 */
[----:B------:R3:W-:Y:S04]  /*17570*/  STL [R1+0x50], R22 ;  /* 0x0000501601007387 */ /* 0x0007e80000100800 */
[----:B------:R-:W4:Y:S01]  /*17580*/  LDL.LU R215, [R1+0x2b8] ;  /* 0x0002b80001d77983 */ /* 0x000f220000300800 */
[C---:B-1----:R-:W-:Y:S01]  /*17590*/  SHF.L.U64.HI R23, R21.reuse, 0x2, R236 ;  /* 0x0000000215177819 */ /* 0x042fe200000102ec */
[----:B---3--:R-:W-:Y:S01]  /*175a0*/  IMAD.SHL.U32 R22, R21, 0x4, RZ ;  /* 0x0000000415167824 */ /* 0x008fe200078e00ff */
[----:B------:R-:W-:-:S03]  /*175b0*/  SHF.L.U64.HI R21, R20, 0x2, R16 ;  /* 0x0000000214157819 */ /* 0x000fc60000010210 */
[----:B------:R-:W-:Y:S01]  /*175c0*/  STL [R1+0x4c], R23 ;  /* 0x00004c1701007387 */ /* 0x000fe20000100800 */
[----:B------:R-:W-:-:S03]  /*175d0*/  IMAD.SHL.U32 R20, R20, 0x4, RZ ;  /* 0x0000000414147824 */ /* 0x000fc600078e00ff */
[----:B------:R-:W3:Y:S04]  /*175e0*/  LDL.LU R217, [R1+0x2bc] ;  /* 0x0002bc0001d97983 */ /* 0x000ee80000300800 */
[----:B------:R-:W-:Y:S04]  /*175f0*/  STL [R1+0x48], R22 ;  /* 0x0000481601007387 */ /* 0x000fe80000100800 */
[----:B------:R-:W2:Y:S04]  /*17600*/  LDL.LU R16, [R1+0x3e0] ;  /* 0x0003e00001107983 */ /* 0x000ea80000300800 */
[----:B------:R-:W4:Y:S04]  /*17610*/  LDL.LU R219, [R1+0x2c0] ;  /* 0x0002c00001db7983 */ /* 0x000f280000300800 */
[----:B------:R1:W-:Y:S04]  /*17620*/  STL [R1+0x44], R21 ;  /* 0x0000441501007387 */ /* 0x0003e80000100800 */
[----:B------:R-:W3:Y:S04]  /*17630*/  LDL.LU R221, [R1+0x2c4] ;  /* 0x0002c40001dd7983 */ /* 0x000ee80000300800 */
[----:B------:R1:W-:Y:S02]  /*17640*/  STL [R1+0x40], R20 ;  /* 0x0000401401007387 */ /* 0x0003e40000100800 */
[----:B-1----:R-:W-:-:S02]  /*17650*/  SHF.L.U64.HI R21, R18, 0x2, R14 ;  /* 0x0000000212157819 */ /* 0x002fc4000001020e */
[----:B------:R-:W4:Y:S04]  /*17660*/  LDL.LU R14, [R1+0x3dc] ;  /* 0x0003dc00010e7983 */ /* 0x000f280000300800 */
[----:B------:R-:W3:Y:S01]  /*17670*/  LDL.LU R222, [R1+0x2c8] ;  /* 0x0002c80001de7983 */ /* 0x000ee20000300800 */
[----:B------:R-:W-:-:S03]  /*17680*/  IMAD.SHL.U32 R20, R18, 0x4, RZ ;  /* 0x0000000412147824 */ /* 0x000fc600078e00ff */
[----:B------:R-:W-:Y:S04]  /*17690*/  STL [R1+0x3c], R21 ;  /* 0x00003c1501007387 */ /* 0x000fe80000100800 */
[----:B------:R-:W3:Y:S04]  /*176a0*/  LDL.LU R224, [R1+0x2cc] ;  /* 0x0002cc0001e07983 */ /* 0x000ee80000300800 */
[----:B------:R-:W-:Y:S01]  /*176b0*/  STL [R1+0x38], R20 ;  /* 0x0000381401007387 */ /* 0x000fe20000100800 */
[----:B--2---:R-:W-:-:S03]  /*176c0*/  SHF.L.U64.HI R18, R16, 0x2, R12 ;  /* 0x0000000210127819 */ /* 0x004fc6000001020c */
[----:B------:R-:W2:Y:S04]  /*176d0*/  LDL.LU R12, [R1+0x3d8] ;  /* 0x0003d800010c7983 */ /* 0x000ea80000300800 */
[----:B------:R-:W3:Y:S04]  /*176e0*/  LDL.LU R226, [R1+0x2d0] ;  /* 0x0002d00001e27983 */ /* 0x000ee80000300800 */
[----:B------:R4:W-:Y:S02]  /*176f0*/  STL [R1+0x34], R18 ;  /* 0x0000341201007387 */ /* 0x0009e40000100800 */
[----:B----4-:R-:W-:-:S02]  /*17700*/  SHF.L.U64.HI R18, R14, 0x2, R13 ;  /* 0x000000020e127819 */ /* 0x010fc4000001020d */
[----:B------:R-:W4:Y:S01]  /*17710*/  LDL.LU R13, [R1+0x3d4] ;  /* 0x0003d400010d7983 */ /* 0x000f220000300800 */
[----:B------:R-:W-:-:S05]  /*17720*/  IMAD.SHL.U32 R16, R16, 0x4, RZ ;  /* 0x0000000410107824 */ /* 0x000fca00078e00ff */
[----:B------:R1:W-:Y:S04]  /*17730*/  STL [R1+0x30], R16 ;  /* 0x0000301001007387 */ /* 0x0003e80000100800 */
[----:B------:R-:W3:Y:S01]  /*17740*/  LDL.LU R230, [R1+0x2d4] ;  /* 0x0002d40001e67983 */ /* 0x000ee20000300800 */
[----:B-1----:R-:W-:-:S03]  /*17750*/  IMAD.SHL.U32 R16, R14, 0x4, RZ ;  /* 0x000000040e107824 */ /* 0x002fc600078e00ff */
[----:B------:R-:W-:Y:S04]  /*17760*/  STL [R1+0x2c], R18 ;  /* 0x00002c1201007387 */ /* 0x000fe80000100800 */
[----:B------:R-:W3:Y:S04]  /*17770*/  LDL.LU R236, [R1+0x2d8] ;  /* 0x0002d80001ec7983 */ /* 0x000ee80000300800 */
[----:B------:R-:W-:Y:S01]  /*17780*/  STL [R1+0x28], R16 ;  /* 0x0000281001007387 */ /* 0x000fe20000100800 */
[C---:B--2---:R-:W-:Y:S01]  /*17790*/  SHF.L.U64.HI R14, R12.reuse, 0x2, R17 ;  /* 0x000000020c0e7819 */ /* 0x044fe20000010211 */
[----:B------:R-:W-:-:S02]  /*177a0*/  IMAD.SHL.U32 R12, R12, 0x4, RZ ;  /* 0x000000040c0c7824 */ /* 0x000fc400078e00ff */
[----:B------:R-:W2:Y:S04]  /*177b0*/  LDL.LU R17, [R1+0x3d0] ;  /* 0x0003d00001117983 */ /* 0x000ea80000300800 */
[----:B------:R-:W2:Y:S04]  /*177c0*/  LDL.LU R234, [R1+0x2dc] ;  /* 0x0002dc0001ea7983 */ /* 0x000ea80000300800 */
[----:B------:R4:W-:Y:S04]  /*177d0*/  STL [R1+0x24], R14 ;  /* 0x0000240e01007387 */ /* 0x0009e80000100800 */
[----:B------:R-:W2:Y:S04]  /*177e0*/  LDL.LU R232, [R1+0x2e0] ;  /* 0x0002e00001e87983 */ /* 0x000ea80000300800 */
[----:B------:R1:W-:Y:S01]  /*177f0*/  STL [R1+0x20], R12 ;  /* 0x0000200c01007387 */ /* 0x0003e20000100800 */
[----:B----4-:R-:W-:-:S03]  /*17800*/  SHF.L.U64.HI R14, R13, 0x2, R19 ;  /* 0x000000020d0e7819 */ /* 0x010fc60000010213 */
[----:B------:R-:W4:Y:S01]  /*17810*/  LDL.LU R19, [R1+0x3cc] ;  /* 0x0003cc0001137983 */ /* 0x000f220000300800 */
[----:B------:R-:W-:-:S03]  /*17820*/  IMAD.SHL.U32 R13, R13, 0x4, RZ ;  /* 0x000000040d0d7824 */ /* 0x000fc600078e00ff */
[----:B------:R-:W-:Y:S01]  /*17830*/  STL [R1+0x1c], R14 ;  /* 0x00001c0e01007387 */ /* 0x000fe20000100800 */
[----:B-1----:R-:W-:-:S03]  /*17840*/  SHF.L.U64.HI R12, R15, 0x2, R251 ;  /* 0x000000020f0c7819 */ /* 0x002fc600000102fb */
[----:B------:R-:W4:Y:S04]  /*17850*/  LDL.LU R251, [R1+0x3c8] ;  /* 0x0003c80001fb7983 */ /* 0x000f280000300800 */
[----:B------:R1:W-:Y:S04]  /*17860*/  STL [R1+0x18], R13 ;  /* 0x0000180d01007387 */ /* 0x0003e80000100800 */
[----:B------:R-:W4:Y:S04]  /*17870*/  LDL.LU R228, [R1+0x2e8] ;  /* 0x0002e80001e47983 */ /* 0x000f280000300800 */
[----:B------:R2:W-:Y:S01]  /*17880*/  STL [R1+0x14], R12 ;  /* 0x0000140c01007387 */ /* 0x0005e20000100800 */
[----:B-1----:R-:W-:Y:S01]  /*17890*/  IMAD.SHL.U32 R13, R15, 0x4, RZ ;  /* 0x000000040f0d7824 */ /* 0x002fe200078e00ff */
[----:B---3--:R-:W-:-:S02]  /*178a0*/  SHF.L.U64.HI R244, R243, 0x2, R222 ;  /* 0x00000002f3f47819 */ /* 0x008fc400000102de */
[----:B------:R-:W-:Y:S02]  /*178b0*/  SHF.L.U64.HI R238, R237, 0x2, R230 ;  /* 0x00000002edee7819 */ /* 0x000fe400000102e6 */
[----:B------:R-:W-:Y:S02]  /*178c0*/  SHF.L.U64.HI R230, R229, 0x2, R220 ;  /* 0x00000002e5e67819 */ /* 0x000fe400000102dc */
[----:B------:R-:W-:Y:S02]  /*178d0*/  SHF.L.U64.HI R240, R239, 0x2, R226 ;  /* 0x00000002eff07819 */ /* 0x000fe400000102e2 */
[----:B------:R-:W-:Y:S02]  /*178e0*/  SHF.L.U64.HI R226, R225, 0x2, R218 ;  /* 0x00000002e1e27819 */ /* 0x000fe400000102da */
[C---:B--2---:R-:W-:Y:S01]  /*178f0*/  SHF.L.U64.HI R12, R17.reuse, 0x2, R247 ;  /* 0x00000002110c7819 */ /* 0x044fe200000102f7 */
[----:B------:R-:W-:Y:S01]  /*17900*/  IMAD.SHL.U32 R14, R17, 0x4, RZ ;  /* 0x00000004110e7824 */ /* 0x000fe200078e00ff */
[----:B------:R-:W2:Y:S04]  /*17910*/  LDL.LU R247, [R1+0x3c4] ;  /* 0x0003c40001f77983 */ /* 0x000ea80000300800 */
[----:B------:R4:W-:Y:S04]  /*17920*/  STL [R1+0x10], R13 ;  /* 0x0000100d01007387 */ /* 0x0009e80000100800 */
[----:B------:R1:W-:Y:S04]  /*17930*/  STL [R1+0xc], R12 ;  /* 0x00000c0c01007387 */ /* 0x0003e80000100800 */
[----:B------:R-:W-:Y:S01]  /*17940*/  STL [R1+0x8], R14 ;  /* 0x0000080e01007387 */ /* 0x000fe20000100800 */
[C---:B----4-:R-:W-:Y:S01]  /*17950*/  SHF.L.U64.HI R13, R19.reuse, 0x2, R213 ;  /* 0x00000002130d7819 */ /* 0x050fe200000102d5 */
[----:B-1----:R-:W-:-:S04]  /*17960*/  IMAD.SHL.U32 R12, R19, 0x4, RZ ;  /* 0x00000004130c7824 */ /* 0x002fc800078e00ff */
[----:B------:R1:W-:Y:S04]  /*17970*/  STL [R1+0x4], R13 ;  /* 0x0000040d01007387 */ /* 0x0003e80000100800 */
[----:B------:R3:W-:Y:S04]  /*17980*/  STL [R1], R12 ;  /* 0x0000000c01007387 */ /* 0x0007e80000100800 */
[----:B------:R-:W4:Y:S04]  /*17990*/  LDL.LU R222, [R1+0x2fc] ;  /* 0x0002fc0001de7983 */ /* 0x000f280000300800 */
[----:B------:R-:W3:Y:S04]  /*179a0*/  LDL.LU R220, [R1+0x3c0] ;  /* 0x0003c00001dc7983 */ /* 0x000ee80000300800 */
[----:B------:R-:W4:Y:S01]  /*179b0*/  LDL.LU R218, [R1+0x3bc] ;  /* 0x0003bc0001da7983 */ /* 0x000f220000300800 */
[----:B------:R-:W-:-:S02]  /*179c0*/  SHF.L.U64.HI R242, R241, 0x2, R224 ;  /* 0x00000002f1f27819 */ /* 0x000fc400000102e0 */
[----:B------:R-:W-:Y:S02]  /*179d0*/  SHF.L.U64.HI R224, R223, 0x2, R216 ;  /* 0x00000002dfe07819 */ /* 0x000fe400000102d8 */
[----:B------:R-:W4:Y:S01]  /*179e0*/  LDL.LU R216, [R1+0x3b8] ;  /* 0x0003b80001d87983 */ /* 0x000f220000300800 */
[----:B------:R-:W-:-:S03]  /*179f0*/  SHF.L.U64.HI R246, R245, 0x2, R221 ;  /* 0x00000002f5f67819 */ /* 0x000fc600000102dd */
[----:B------:R-:W4:Y:S04]  /*17a00*/  LDL.LU R209, [R1+0x308] ;  /* 0x0003080001d17983 */ /* 0x000f280000300800 */
[----:B------:R-:W4:Y:S01]  /*17a10*/  LDL.LU R207, [R1+0x30c] ;  /* 0x00030c0001cf7983 */ /* 0x000f220000300800 */
[----:B--2---:R-:W-:Y:S02]  /*17a20*/  SHF.L.U64.HI R248, R247, 0x2, R219 ;  /* 0x00000002f7f87819 */ /* 0x004fe400000102db */
[----:B---3--:R-:W-:Y:S02]  /*17a30*/  SHF.L.U64.HI R221, R220, 0x2, R214 ;  /* 0x00000002dcdd7819 */ /* 0x008fe400000102d6 */
[----:B------:R-:W2:Y:S01]  /*17a40*/  LDL.LU R214, [R1+0x3b4] ;  /* 0x0003b40001d67983 */ /* 0x000ea20000300800 */
[----:B----4-:R-:W-:-:S03]  /*17a50*/  SHF.L.U64.HI R219, R218, 0x2, R212 ;  /* 0x00000002dadb7819 */ /* 0x010fc600000102d4 */
[----:B------:R-:W3:Y:S04]  /*17a60*/  LDL.LU R205, [R1+0x310] ;  /* 0x0003100001cd7983 */ /* 0x000ee80000300800 */
[----:B------:R-:W4:Y:S04]  /*17a70*/  LDL.LU R203, [R1+0x314] ;  /* 0x0003140001cb7983 */ /* 0x000f280000300800 */
[----:B------:R-:W3:Y:S01]  /*17a80*/  LDL.LU R212, [R1+0x3b0] ;  /* 0x0003b00001d47983 */ /* 0x000ee20000300800 */
[----:B------:R-:W-:Y:S02]  /*17a90*/  SHF.L.U64.HI R250, R249, 0x2, R217 ;  /* 0x00000002f9fa7819 */ /* 0x000fe400000102d9 */
[----:B------:R-:W-:Y:S01]  /*17aa0*/  SHF.L.U64.HI R217, R216, 0x2, R210 ;  /* 0x00000002d8d97819 */ /* 0x000fe200000102d2 */
[----:B------:R-:W4:Y:S04]  /*17ab0*/  LDL.LU R201, [R1+0x318] ;  /* 0x0003180001c97983 */ /* 0x000f280000300800 */
[----:B------:R-:W4:Y:S04]  /*17ac0*/  LDL.LU R199, [R1+0x31c] ;  /* 0x00031c0001c77983 */ /* 0x000f280000300800 */
[----:B------:R-:W4:Y:S01]  /*17ad0*/  LDL.LU R210, [R1+0x3ac] ;  /* 0x0003ac0001d27983 */ /* 0x000f220000300800 */
[----:B------:R-:W-:-:S03]  /*17ae0*/  SHF.L.U64.HI R252, R251, 0x2, R215 ;  /* 0x00000002fbfc7819 */ /* 0x000fc600000102d7 */
[----:B------:R-:W4:Y:S04]  /*17af0*/  LDL.LU R197, [R1+0x320] ;  /* 0x0003200001c57983 */ /* 0x000f280000300800 */
[----:B------:R-:W4:Y:S04]  /*17b00*/  LDL.LU R195, [R1+0x324] ;  /* 0x0003240001c37983 */ /* 0x000f280000300800 */
[----:B------:R-:W4:Y:S04]  /*17b10*/  LDL.LU R193, [R1+0x328] ;  /* 0x0003280001c17983 */ /* 0x000f280000300800 */
[----:B------:R-:W4:Y:S01]  /*17b20*/  LDL.LU R191, [R1+0x32c] ;  /* 0x00032c0001bf7983 */ /* 0x000f220000300800 */
[----:B--2---:R-:W-:-:S02]  /*17b30*/  SHF.L.U64.HI R215, R214, 0x2, R222 ;  /* 0x00000002d6d77819 */ /* 0x004fc400000102de */
[----:B---3--:R-:W-:Y:S02]  /*17b40*/  SHF.L.U64.HI R213, R212, 0x2, R208 ;  /* 0x00000002d4d57819 */ /* 0x008fe400000102d0 */
[----:B------:R-:W2:Y:S04]  /*17b50*/  LDL.LU R208, [R1+0x3a8] ;  /* 0x0003a80001d07983 */ /* 0x000ea80000300800 */
[----:B------:R-:W1:Y:S01]  /*17b60*/  LDL.LU R222, [R1+0x330] ;  /* 0x0003300001de7983 */ /* 0x000e620000300800 */
[----:B----4-:R-:W-:-:S03]  /*17b70*/  SHF.L.U64.HI R211, R210, 0x2, R206 ;  /* 0x00000002d2d37819 */ /* 0x010fc600000102ce */
[----:B------:R-:W3:Y:S04]  /*17b80*/  LDL.LU R206, [R1+0x3a4] ;  /* 0x0003a40001ce7983 */ /* 0x000ee80000300800 */
[----:B------:R-:W4:Y:S04]  /*17b90*/  LDL.LU R182, [R1+0x334] ;  /* 0x0003340001b67983 */ /* 0x000f280000300800 */
[----:B------:R-:W2:Y:S04]  /*17ba0*/  LDL.LU R183, [R1+0x338] ;  /* 0x0003380001b77983 */ /* 0x000ea80000300800 */
[----:B------:R-:W2:Y:S04]  /*17bb0*/  LDL R184, [R1+0x248] ;  /* 0x0002480001b87983 */ /* 0x000ea80000100800 */
[----:B------:R-:W3:Y:S01]  /*17bc0*/  LDL.LU R185, [R1+0x33c] ;  /* 0x00033c0001b97983 */ /* 0x000ee20000300800 */
[----:B------:R-:W-:-:S03]  /*17bd0*/  SHF.L.U64.HI R189, R156, 0x2, R191 ;  /* 0x000000029cbd7819 */ /* 0x000fc600000102bf */
[----:B------:R-:W3:Y:S04]  /*17be0*/  LDL R186, [R1+0x24c] ;  /* 0x00024c0001ba7983 */ /* 0x000ee80000100800 */
[----:B------:R-:W3:Y:S04]  /*17bf0*/  LDL.LU R187, [R1+0x340] ;  /* 0x0003400001bb7983 */ /* 0x000ee80000300800 */
[----:B------:R-:W3:Y:S04]  /*17c00*/  LDL R190, [R1+0x254] ;  /* 0x0002540001be7983 */ /* 0x000ee80000100800 */
[----:B------:R-:W3:Y:S01]  /*17c10*/  LDL.LU R191, [R1+0x344] ;  /* 0x0003440001bf7983 */ /* 0x000ee20000300800 */
[----:B-1----:R-:W-:-:S03]  /*17c20*/  SHF.L.U64.HI R13, R158, 0x2, R222 ;  /* 0x000000029e0d7819 */ /* 0x002fc600000102de */
[----:B------:R-:W3:Y:S04]  /*17c30*/  LDL.LU R222, [R1+0x258] ;  /* 0x0002580001de7983 */ /* 0x000ee80000300800 */
        /* <DEDUP_REMOVED lines=16> */
[----:B------:R-:W3:Y:S01]  /*17d40*/  LDL.LU R177, [R1+0x368] ;  /* 0x0003680001b17983 */ /* 0x000ee20000300800 */
[----:B------:R-:W-:-:S03]  /*17d50*/  IADD3 R2, P5, R0, R3, RZ ;  /* 0x0000000300027210 */ /* 0x000fc60007fbe0ff */
[----:B------:R-:W3:Y:S01]  /*17d60*/  LDL.LU R178, [R1+0x27c] ;  /* 0x00027c0001b27983 */ /* 0x000ee20000300800 */
[----:B----4-:R-:W-:-:S03]  /*17d70*/  SHF.L.U64.HI R15, R160, 0x2, R182 ;  /* 0x00000002a00f7819 */ /* 0x010fc600000102b6 */
[----:B------:R-:W4:Y:S01]  /*17d80*/  LDL.LU R179, [R1+0x36c] ;  /* 0x00036c0001b37983 */ /* 0x000f220000300800 */
[----:B--2---:R-:W-:-:S03]  /*17d90*/  SHF.L.U64.HI R17, R184, 0x2, R183 ;  /* 0x00000002b8117819 */ /* 0x004fc600000102b7 */
[----:B------:R-:W2:Y:S01]  /*17da0*/  LDL.LU R180, [R1+0x280] ;  /* 0x0002800001b47983 */ /* 0x000ea20000300800 */
[----:B------:R-:W-:-:S03]  /*17db0*/  IMAD.SHL.U32 R18, R184, 0x4, RZ ;  /* 0x00000004b8127824 */ /* 0x000fc600078e00ff */
[----:B------:R-:W4:Y:S01]  /*17dc0*/  LDL.LU R181, [R1+0x370] ;  /* 0x0003700001b57983 */ /* 0x000f220000300800 */
[----:B---3--:R-:W-:-:S03]  /*17dd0*/  SHF.L.U64.HI R19, R186, 0x2, R185 ;  /* 0x00000002ba137819 */ /* 0x008fc600000102b9 */
[----:B------:R-:W3:Y:S01]  /*17de0*/  LDL.LU R182, [R1+0x284] ;  /* 0x0002840001b67983 */ /* 0x000ee20000300800 */
[----:B------:R-:W-:Y:S01]  /*17df0*/  LEA.HI.X.SX32 R3, R3, R6, 0x1, P5 ;  /* 0x0000000603037211 */ /* 0x000fe200028f0eff */
[----:B------:R-:W-:Y:S02]  /*17e00*/  IMAD.SHL.U32 R20, R186, 0x4, RZ ;  /* 0x00000004ba147824 */ /* 0x000fe400078e00ff */
[----:B------:R-:W3:Y:S01]  /*17e10*/  LDL.LU R183, [R1+0x378] ;  /* 0x0003780001b77983 */ /* 0x000ee20000300800 */
[----:B------:R-:W-:-:S03]  /*17e20*/  SHF.L.U64.HI R21, R190, 0x2, R187 ;  /* 0x00000002be157819 */ /* 0x000fc600000102bb */
[----:B------:R-:W3:Y:S01]  /*17e30*/  LDL.LU R184, [R1+0x294] ;  /* 0x0002940001b87983 */ /* 0x000ee20000300800 */
[----:B------:R-:W-:-:S03]  /*17e40*/  IMAD.SHL.U32 R22, R190, 0x4, RZ ;  /* 0x00000004be167824 */ /* 0x000fc600078e00ff */
[----:B------:R-:W3:Y:S01]  /*17e50*/  LDL.LU R185, [R1+0x37c] ;  /* 0x00037c0001b97983 */ /* 0x000ee20000300800 */
[----:B------:R-:W-:-:S03]  /*17e60*/  SHF.L.U32 R16, R160, 0x2, RZ ;  /* 0x00000002a0107819 */ /* 0x000fc600000006ff */
[----:B------:R-:W3:Y:S04]  /*17e70*/  LDL.LU R186, [R1+0x298] ;  /* 0x0002980001ba7983 */ /* 0x000ee80000300800 */
[----:B------:R-:W3:Y:S04]  /*17e80*/  LDL.LU R187, [R1+0x380] ;  /* 0x0003800001bb7983 */ /* 0x000ee80000300800 */
[----:B------:R-:W3:Y:S01]  /*17e90*/  LDL.LU R190, [R1+0x29c] ;  /* 0x00029c0001be7983 */ /* 0x000ee20000300800 */
[C---:B------:R-:W-:Y:S01]  /*17ea0*/  SHF.L.U64.HI R23, R222.reuse, 0x2, R191 ;  /* 0x00000002de177819 */ /* 0x040fe200000102bf */
[----:B------:R-:W-:-:S02]  /*17eb0*/  IMAD.SHL.U32 R152, R222, 0x4, RZ ;  /* 0x00000004de987824 */ /* 0x000fc400078e00ff */
[----:B------:R-:W3:Y:S04]  /*17ec0*/  LDL.LU R191, [R1+0x384] ;  /* 0x0003840001bf7983 */ /* 0x000ee80000300800 */
[----:B------:R-:W3:Y:S01]  /*17ed0*/  LDL.LU R222, [R1+0x2a0] ;  /* 0x0002a00001de7983 */ /* 0x000ee20000300800 */
[C---:B------:R-:W-:Y:S01]  /*17ee0*/  SHF.L.U64.HI R159, R168.reuse, 0x2, R167 ;  /* 0x00000002a89f7819 */ /* 0x040fe200000102a7 */
[----:B------:R-:W-:Y:S01]  /*17ef0*/  IMAD.SHL.U32 R160, R168, 0x4, RZ ;  /* 0x00000004a8a07824 */ /* 0x000fe200078e00ff */
[C---:B------:R-:W-:Y:S01]  /*17f00*/  SHF.L.U64.HI R167, R176.reuse, 0x2, R175 ;  /* 0x00000002b0a77819 */ /* 0x040fe200000102af */
[----:B------:R-:W-:Y:S01]  /*17f10*/  IMAD.SHL.U32 R168, R176, 0x4, RZ ;  /* 0x00000004b0a87824 */ /* 0x000fe200078e00ff */
[C---:B------:R-:W-:Y:S01]  /*17f20*/  SHF.L.U64.HI R175, R2.reuse, 0x2, R3 ;  /* 0x0000000202af7819 */ /* 0x040fe20000010203 */
[----:B------:R-:W-:Y:S01]  /*17f30*/  IMAD.SHL.U32 R176, R2, 0x4, RZ ;  /* 0x0000000402b07824 */ /* 0x000fe200078e00ff */
[----:B------:R-:W3:Y:S04]  /*17f40*/  LDL.LU R3, [R1+0x3a0] ;  /* 0x0003a00001037983 */ /* 0x000ee80000300800 */
[----:B------:R-:W3:Y:S01]  /*17f50*/  LDL.LU R2, [R1+0x39c] ;  /* 0x00039c0001027983 */ /* 0x000ee20000300800 */
[----:B------:R-:W-:Y:S01]  /*17f60*/  SHF.R.S32.HI R11, RZ, 0x1f, R188 ;  /* 0x0000001fff0b7819 */ /* 0x000fe200000114bc */
[----:B------:R-:W-:Y:S01]  /*17f70*/  IMAD.SHL.U32 R12, R156, 0x4, RZ ;  /* 0x000000049c0c7824 */ /* 0x000fe200078e00ff */
[----:B------:R-:W-:Y:S01]  /*17f80*/  SHF.L.U64.HI R6, R0, 0x2, R6 ;  /* 0x0000000200067819 */ /* 0x000fe20000010206 */
[C---:B------:R-:W-:Y:S01]  /*17f90*/  IMAD.SHL.U32 R156, R164.reuse, 0x4, RZ ;  /* 0x00000004a49c7824 */ /* 0x040fe200078e00ff */
[----:B------:R-:W-:Y:S01]  /*17fa0*/  SHF.L.U64.HI R155, R164, 0x2, R163 ;  /* 0x00000002a49b7819 */ /* 0x000fe200000102a3 */
[----:B------:R-:W-:Y:S01]  /*17fb0*/  IMAD.SHL.U32 R164, R172, 0x4, RZ ;  /* 0x00000004aca47824 */ /* 0x000fe200078e00ff */
[----:B------:R-:W-:-:S02]  /*17fc0*/  LEA.HI R0, R11, R188, RZ, 0x6 ;  /* 0x000000bc0b007211 */ /* 0x000fc400078f30ff */
[----:B------:R-:W-:Y:S01]  /*17fd0*/  SHF.L.U64.HI R163, R172, 0x2, R171 ;  /* 0x00000002aca37819 */ /* 0x000fe200000102ab */
[----:B--2---:R-:W-:Y:S01]  /*17fe0*/  IMAD.SHL.U32 R172, R180, 0x4, RZ ;  /* 0x00000004b4ac7824 */ /* 0x004fe200078e00ff */
[----:B------:R-:W-:Y:S01]  /*17ff0*/  SHF.L.U64.HI R157, R166, 0x2, R165 ;  /* 0x00000002a69d7819 */ /* 0x000fe200000102a5 */
[----:B------:R-:W1:Y:S01]  /*18000*/  LDC R188, c[0x0][0x230] ;  /* 0x00008c00ffbc7b82 */ /* 0x000e620000000800 */
[----:B----4-:R-:W-:Y:S02]  /*18010*/  SHF.L.U64.HI R171, R180, 0x2, R179 ;  /* 0x00000002b4ab7819 */ /* 0x010fe400000102b3 */
[----:B------:R-:W-:Y:S02]  /*18020*/  SHF.L.U64.HI R165, R174, 0x2, R173 ;  /* 0x00000002aea57819 */ /* 0x000fe400000102ad */
[----:B---3--:R-:W-:Y:S02]  /*18030*/  SHF.L.U64.HI R173, R182, 0x2, R181 ;  /* 0x00000002b6ad7819 */ /* 0x008fe400000102b5 */
[C---:B------:R-:W-:Y:S01]  /*18040*/  SHF.L.U64.HI R179, R186.reuse, 0x2, R185 ;  /* 0x00000002bab37819 */ /* 0x040fe200000102b9 */
[----:B------:R-:W-:Y:S01]  /*18050*/  IMAD.SHL.U32 R180, R186, 0x4, RZ ;  /* 0x00000004bab47824 */ /* 0x000fe200078e00ff */
[----:B------:R-:W-:-:S02]  /*18060*/  SHF.L.U64.HI R181, R190, 0x2, R187 ;  /* 0x00000002beb57819 */ /* 0x000fc400000102bb */
[----:B------:R-:W-:Y:S02]  /*18070*/  SHF.R.S32.HI R187, RZ, 0x6, R0 ;  /* 0x00000006ffbb7819 */ /* 0x000fe40000011400 */
[C---:B------:R-:W-:Y:S01]  /*18080*/  SHF.L.U64.HI R185, R2.reuse, 0x2, R3 ;  /* 0x0000000202b97819 */ /* 0x040fe20000010203 */
[----:B------:R-:W-:Y:S01]  /*18090*/  IMAD.SHL.U32 R186, R2, 0x4, RZ ;  /* 0x0000000402ba7824 */ /* 0x000fe200078e00ff */
[----:B------:R2:W5:Y:S04]  /*180a0*/  LDL.LU R3, [R1+0x398] ;  /* 0x0003980001037983 */ /* 0x0005680000300800 */
[----:B------:R2:W5:Y:S04]  /*180b0*/  LDL.LU R2, [R1+0x394] ;  /* 0x0003940001027983 */ /* 0x0005680000300800 */
[----:B------:R2:W5:Y:S01]  /*180c0*/  LDL.LU R0, [R1+0x390] ;  /* 0x0003900001007983 */ /* 0x0005620000300800 */
[----:B------:R-:W-:Y:S01]  /*180d0*/  SHF.R.S32.HI R7, RZ, 0x1f, R4 ;  /* 0x0000001fff077819 */ /* 0x000fe20000011404 */
[----:B------:R-:W-:Y:S01]  /*180e0*/  IMAD.SHL.U32 R154, R162, 0x4, RZ ;  /* 0x00000004a29a7824 */ /* 0x000fe200078e00ff */
[----:B------:R-:W-:-:S02]  /*180f0*/  SHF.R.S32.HI R10, RZ, 0x1f, R5 ;  /* 0x0000001fff0a7819 */ /* 0x000fc40000011405 */
[----:B------:R-:W-:Y:S01]  /*18100*/  SHF.L.U64.HI R153, R162, 0x2, R161 ;  /* 0x00000002a2997819 */ /* 0x000fe200000102a1 */
[C---:B------:R-:W-:Y:S01]  /*18110*/  IMAD.SHL.U32 R162, R170.reuse, 0x4, RZ ;  /* 0x00000004aaa27824 */ /* 0x040fe200078e00ff */
[----:B------:R-:W-:Y:S01]  /*18120*/  SHF.L.U64.HI R161, R170, 0x2, R169 ;  /* 0x00000002aaa17819 */ /* 0x000fe200000102a9 */
[C---:B------:R-:W-:Y:S01]  /*18130*/  IMAD.SHL.U32 R170, R178.reuse, 0x4, RZ ;  /* 0x00000004b2aa7824 */ /* 0x040fe200078e00ff */
[----:B------:R-:W-:Y:S01]  /*18140*/  SHF.L.U64.HI R169, R178, 0x2, R177 ;  /* 0x00000002b2a97819 */ /* 0x000fe200000102b1 */
[C---:B------:R-:W-:Y:S01]  /*18150*/  IMAD.SHL.U32 R178, R184.reuse, 0x4, RZ ;  /* 0x00000004b8b27824 */ /* 0x040fe200078e00ff */
[----:B------:R-:W-:Y:S01]  /*18160*/  SHF.L.U64.HI R177, R184, 0x2, R183 ;  /* 0x00000002b8b17819 */ /* 0x000fe200000102b7 */
[----:B------:R-:W-:Y:S01]  /*18170*/  IMAD R7, R7, 0x1c, RZ ;  /* 0x0000001c07077824 */ /* 0x000fe200078e02ff */
[----:B------:R-:W-:Y:S01]  /*18180*/  SHF.L.U64.HI R183, R222, 0x2, R191 ;  /* 0x00000002deb77819 */ /* 0x000fe200000102bf */
[----:B------:R-:W-:Y:S01]  /*18190*/  IMAD.WIDE.U32 R8, R4, 0x1c, R8 ;  /* 0x0000001c04087825 */ /* 0x000fe200078e0008 */
[----:B------:R-:W-:-:S03]  /*181a0*/  SHF.R.S32.HI R191, RZ, 0x1f, R5 ;  /* 0x0000001fffbf7819 */ /* 0x000fc60000011405 */
[----:B------:R-:W-:Y:S02]  /*181b0*/  IMAD.SHL.U32 R14, R158, 0x4, RZ ;  /* 0x000000049e0e7824 */ /* 0x000fe400078e00ff */
[----:B------:R-:W-:Y:S01]  /*181c0*/  IMAD.SHL.U32 R184, R222, 0x4, RZ ;  /* 0x00000004deb87824 */ /* 0x000fe200078e00ff */
[----:B------:R-:W-:Y:S01]  /*181d0*/  SHF.R.S32.HI R222, RZ, 0x1f, R4 ;  /* 0x0000001fffde7819 */ /* 0x000fe20000011404 */
[----:B------:R-:W-:Y:S02]  /*181e0*/  IMAD R10, R10, 0x1c, RZ ;  /* 0x0000001c0a0a7824 */ /* 0x000fe400078e02ff */
[----:B------:R-:W-:-:S04]  /*181f0*/  IMAD.WIDE.U32 R24, R5, 0x1c, R24 ;  /* 0x0000001c05187825 */ /* 0x000fc800078e0018 */
[----:B-1----:R-:W-:Y:S02]  /*18200*/  VIADD R188, R188, 0xfffffe40 ;  /* 0xfffffe40bcbc7836 */ /* 0x002fe40000000000 */
[----:B------:R-:W-:Y:S02]  /*18210*/  IMAD.SHL.U32 R158, R166, 0x4, RZ ;  /* 0x00000004a69e7824 */ /* 0x000fe400078e00ff */
[----:B------:R-:W-:Y:S02]  /*18220*/  IMAD.SHL.U32 R166, R174, 0x4, RZ ;  /* 0x00000004aea67824 */ /* 0x000fe400078e00ff */
[----:B------:R-:W-:Y:S01]  /*18230*/  IMAD.SHL.U32 R174, R182, 0x4, RZ ;  /* 0x00000004b6ae7824 */ /* 0x000fe200078e00ff */
[----:B------:R-:W-:Y:S01]  /*18240*/  SHF.L.U64.HI R236, R235, 0x2, R236 ;  /* 0x00000002ebec7819 */ /* 0x000fe200000102ec */
[----:B------:R-:W-:Y:S01]  /*18250*/  IMAD.IADD R7, R9, 0x1, R7 ;  /* 0x0000000109077824 */ /* 0x000fe200078e0207 */
[----:B------:R-:W-:Y:S01]  /*18260*/  SHF.L.U64.HI R234, R233, 0x2, R234 ;  /* 0x00000002e9ea7819 */ /* 0x000fe200000102ea */
[----:B------:R-:W-:Y:S01]  /*18270*/  IMAD.SHL.U32 R182, R190, 0x4, RZ ;  /* 0x00000004beb67824 */ /* 0x000fe200078e00ff */
[----:B------:R-:W-:Y:S01]  /*18280*/  SHF.L.U64.HI R232, R231, 0x2, R232 ;  /* 0x00000002e7e87819 */ /* 0x000fe200000102e8 */
[----:B------:R-:W-:Y:S01]  /*18290*/  IMAD.IADD R10, R25, 0x1, R10 ;  /* 0x00000001190a7824 */ /* 0x000fe200078e020a */
[----:B------:R-:W-:Y:S01]  /*182a0*/  SHF.L.U64.HI R228, R227, 0x2, R228 ;  /* 0x00000002e3e47819 */ /* 0x000fe200000102e4 */
[----:B------:R-:W-:Y:S01]  /*182b0*/  IMAD.MOV.U32 R11, RZ, RZ, R24 ;  /* 0x000000ffff0b7224 */ /* 0x000fe200078e0018 */
[----:B------:R-:W-:Y:S01]  /*182c0*/  SHF.L.U64.HI R209, R208, 0x2, R209 ;  /* 0x00000002d0d17819 */ /* 0x000fe200000102d1 */
[----:B------:R-:W-:Y:S01]  /*182d0*/  IMAD.MOV.U32 R9, RZ, RZ, R188 ;  /* 0x000000ffff097224 */ /* 0x000fe200078e00bc */
[----:B------:R-:W-:Y:S01]  /*182e0*/  SHF.L.U64.HI R207, R206, 0x2, R207 ;  /* 0x00000002cecf7819 */ /* 0x000fe200000102cf */
[----:B------:R-:W-:Y:S01]  /*182f0*/  IMAD.MOV.U32 R188, RZ, RZ, RZ ;  /* 0x000000ffffbc7224 */ /* 0x000fe200078e00ff */
[----:B------:R-:W-:-:S02]  /*18300*/  SHF.L.U64.HI R205, R204, 0x2, R205 ;  /* 0x00000002cccd7819 */ /* 0x000fc400000102cd */
[----:B------:R-:W-:Y:S02]  /*18310*/  CS2R R88, SRZ ;  /* 0x0000000000587805 */ /* 0x000fe4000001ff00 */
[----:B------:R-:W-:Y:S02]  /*18320*/  SHF.L.U64.HI R203, R202, 0x2, R203 ;  /* 0x00000002cacb7819 */ /* 0x000fe400000102cb */
[----:B------:R-:W-:Y:S02]  /*18330*/  CS2R R90, SRZ ;  /* 0x00000000005a7805 */ /* 0x000fe4000001ff00 */
[----:B------:R-:W-:Y:S02]  /*18340*/  SHF.L.U64.HI R201, R200, 0x2, R201 ;  /* 0x00000002c8c97819 */ /* 0x000fe400000102c9 */
[----:B------:R-:W-:Y:S02]  /*18350*/  CS2R R92, SRZ ;  /* 0x00000000005c7805 */ /* 0x000fe4000001ff00 */
        /* <DEDUP_REMOVED lines=53> */
[----:B------:R-:W-:Y:S01]  /*186b0*/  IMAD.SHL.U32 R251, R251, 0x4, RZ ;  /* 0x00000004fbfb7824 */ /* 0x000fe200078e00ff */
[----:B------:R-:W-:Y:S01]  /*186c0*/  SHF.L.U64.HI R191, R5, 0x2, R191 ;  /* 0x0000000205bf7819 */ /* 0x000fe200000102bf */
[----:B------:R-:W-:Y:S01]  /*186d0*/  IMAD.SHL.U32 R249, R249, 0x4, RZ ;  /* 0x00000004f9f97824 */ /* 0x000fe200078e00ff */
[----:B------:R-:W-:Y:S01]  /*186e0*/  CS2R R62, SRZ ;  /* 0x00000000003e7805 */ /* 0x000fe2000001ff00 */
        /* <DEDUP_REMOVED lines=24> */
[----:B------:R-:W-:-:S02]  /*18870*/  IMAD.SHL.U32 R223, R223, 0x4, RZ ;  /* 0x00000004dfdf7824 */ /* 0x000fc400078e00ff */
[----:B------:R-:W-:Y:S02]  /*18880*/  IMAD.SHL.U32 R220, R220, 0x4, RZ ;  /* 0x00000004dcdc7824 */ /* 0x000fe400078e00ff */
[----:B------:R-:W-:Y:S02]  /*18890*/  IMAD.SHL.U32 R218, R218, 0x4, RZ ;  /* 0x00000004dada7824 */ /* 0x000fe400078e00ff */
[----:B------:R-:W-:Y:S02]  /*188a0*/  IMAD.SHL.U32 R216, R216, 0x4, RZ ;  /* 0x00000004d8d87824 */ /* 0x000fe400078e00ff */
[----:B------:R-:W-:Y:S02]  /*188b0*/  IMAD.SHL.U32 R214, R214, 0x4, RZ ;  /* 0x00000004d6d67824 */ /* 0x000fe400078e00ff */
[----:B------:R-:W-:Y:S02]  /*188c0*/  IMAD.SHL.U32 R212, R212, 0x4, RZ ;  /* 0x00000004d4d47824 */ /* 0x000fe400078e00ff */
        /* <DEDUP_REMOVED lines=10> */
[----:B------:R-:W-:Y:S01]  /*18970*/  VIADD R190, R187, 0xfffffff9 ;  /* 0xfffffff9bbbe7836 */ /* 0x000fe20000000000 */
[----:B------:R-:W-:Y:S01]  /*18980*/  UMOV UR10, 0x6 ;  /* 0x00000006000a7882 */ /* 0x000fe20000000000 */
[----:B--2---:R-:W-:-:S05]  /*18990*/  UMOV UR9, 0xffffffff ;  /* 0xffffffff00097882 */ /* 0x004fca0000000000 */
.L_x_1:
[----:B------:R-:W-:Y:S01]  /*189a0*/  UIADD3 UR9, UR9, 0x1, URZ ;  /* 0x0000000109097890 */ /* 0x000fe2000fffe03f */
[----:B------:R-:W-:-:S04]  /*189b0*/  DEPBAR.LE SB0, 0xc ;  /* 0x000083000000791a */ /* 0x000fc80000000000 */
[----:B------:R-:W-:Y:S01]  /*189c0*/  BAR.SYNC.DEFER_BLOCKING 0x0 ;  /* 0x0000000000007b1d */ /* 0x000fe20000010000 */
[----:B------:R-:W-:-:S04]  /*189d0*/  UISETP.GT.AND UP0, UPT, UR9, 0x7, UPT ;  /* 0x000000070900788c */ /* 0x000fc8000bf04270 */
[----:B------:R-:W-:Y:S01]  /*189e0*/  USEL UR9, UR9, URZ, !UP0 ;  /* 0x0000003f09097287 */ /* 0x000fe2000c000000 */
[----:B------:R-:W2:Y:S03]  /*189f0*/  LDL R191, [R1+0x250] ;  /* 0x0002500001bf7983 */ /* 0x000ea60000100800 */
[----:B------:R-:W-:Y:S01]  /*18a00*/  ULEA UR4, UR9, UR8, 0xf ;  /* 0x0000000809047291 */ /* 0x000fe2000f8e783f */
[----:B------:R-:W-:Y:S01]  /*18a10*/  VIADD R190, R187, 0xfffffff9 ;  /* 0xfffffff9bbbe7836 */ /* 0x000fe20000000000 */
[----:B------:R-:W-:Y:S01]  /*18a20*/  UMOV UR7, 0x40000040 ;  /* 0x4000004000077882 */ /* 0x000fe20000000000 */
[----:B------:R-:W-:Y:S01]  /*18a30*/  ISETP.GT.AND P1, PT, R9, RZ, PT ;  /* 0x000000ff0900720c */ /* 0x000fe20003f24270 */
[----:B------:R-:W-:Y:S02]  /*18a40*/  UIADD3 UR5, UR4, 0x40000, URZ ;  /* 0x0004000004057890 */ /* 0x000fe4000fffe03f */
[----:B------:R-:W-:Y:S01]  /*18a50*/  USHF.R.U32.HI UR4, URZ, 0x4, UR4 ;  /* 0x000000043f047899 */ /* 0x000fe20008011604 */
[----:B------:R-:W-:Y:S01]  /*18a60*/  ISETP.GE.AND P0, PT, R188, R190, PT ;  /* 0x000000bebc00720c */ /* 0x000fe20003f06270 */
[----:B------:R-:W-:Y:S01]  /*18a70*/  USHF.R.U32.HI UR5, URZ, 0x4, UR5 ;  /* 0x000000043f057899 */ /* 0x000fe20008011605 */
[----:B------:R-:W-:Y:S01]  /*18a80*/  SEL R190, RZ, 0x4, !P1 ;  /* 0x00000004ffbe7807 */ /* 0x000fe20004800000 */
[----:B------:R-:W-:-:S02]  /*18a90*/  USGXT.U32 UR4, UR4, 0xe ;  /* 0x0000000e0404789a */ /* 0x000fc40008000000 */
[----:B------:R-:W-:Y:S01]  /*18aa0*/  USGXT.U32 UR6, UR5, 0xe ;  /* 0x0000000e0506789a */ /* 0x000fe20008000000 */
[----:B------:R-:W-:Y:S01]  /*18ab0*/  SEL R190, R190, RZ, !P0 ;  /* 0x000000ffbebe7207 */ /* 0x000fe20004000000 */
[----:B------:R-:W-:Y:S01]  /*18ac0*/  UIADD3 UR12, UP0, UR4, 0x2, URZ ;  /* 0x00000002040c7890 */ /* 0x000fe2000ff1e03f */
[----:B------:R-:W-:Y:S01]  /*18ad0*/  WARPGROUP.ARRIVE ;  /* 0x00000000000079c5 */ /* 0x000fe20000000000 */
[----:B------:R-:W-:Y:S01]  /*18ae0*/  UMOV UR5, 0x40000040 ;  /* 0x4000004000057882 */ /* 0x000fe20000000000 */
[----:B------:R-:W-:Y:S01]  /*18af0*/  UIADD3 UR14, UP1, UR6, 0x2, URZ ;  /* 0x00000002060e7890 */ /* 0x000fe2000ff3e03f */
[----:B------:R-:W-:Y:S01]  /*18b00*/  ISETP.NE.U32.AND P1, PT, R190, RZ, PT ;  /* 0x000000ffbe00720c */ /* 0x000fe20003f25070 */
[----:B------:R-:W-:Y:S02]  /*18b10*/  UIADD3 UR10, UR10, 0x1, URZ ;  /* 0x000000010a0a7890 */ /* 0x000fe4000fffe03f */
[----:B------:R-:W-:Y:S01]  /*18b20*/  HGMMA.64x128x8.F32.TF32 R88, gdesc[UR4], R88 ;  /* 0x05e00000045879f0 */ /* 0x000fe20008702858 */
[----:B------:R-:W-:Y:S01]  /*18b30*/  UMOV UR4, URZ ;  /* 0x0000003f00047c82 */ /* 0x000fe20008000000 */
[----:B------:R-:W-:Y:S01]  /*18b40*/  UMOV UR5, URZ ;  /* 0x0000003f00057c82 */ /* 0x000fe20008000000 */
[----:B------:R-:W-:-:S02]  /*18b50*/  UIADD3.X UR13, UR4, 0x40000040, URZ, UP0, !UPT ;  /* 0x40000040040d7890 */ /* 0x000fc400087fe43f */
[----:B------:R-:W-:Y:S02]  /*18b60*/  UIADD3.X UR15, UR5, 0x40000040, URZ, UP1, !UPT ;  /* 0x40000040050f7890 */ /* 0x000fe40008ffe43f */
[----:B------:R-:W-:Y:S02]  /*18b70*/  UIADD3.64 UR40, UR12, 0x2, URZ ;  /* 0x000000020c287897 */ /* 0x000fe4000fffe03f */
[----:B------:R-:W-:Y:S02]  /*18b80*/  UIADD3.64 UR42, UR14, 0x2, URZ ;  /* 0x000000020e2a7897 */ /* 0x000fe4000fffe03f */
[----:B------:R-:W-:Y:S02]  /*18b90*/  UIADD3.64 UR36, UR12, 0x4, URZ ;  /* 0x000000040c247897 */ /* 0x000fe4000fffe03f */
[----:B------:R-:W-:Y:S02]  /*18ba0*/  UIADD3.64 UR38, UR14, 0x4, URZ ;  /* 0x000000040e267897 */ /* 0x000fe4000fffe03f */
[----:B------:R-:W-:-:S02]  /*18bb0*/  UIADD3.64 UR32, UR12, 0x3fe, URZ ;  /* 0x000003fe0c207897 */ /* 0x000fc4000fffe03f */
[----:B------:R-:W-:Y:S02]  /*18bc0*/  UIADD3.64 UR34, UR14, 0x3fe, URZ ;  /* 0x000003fe0e227897 */ /* 0x000fe4000fffe03f */
[----:B------:R-:W-:Y:S02]  /*18bd0*/  UIADD3.64 UR28, UR12, 0x400, URZ ;  /* 0x000004000c1c7897 */ /* 0x000fe4000fffe03f */
[----:B------:R-:W-:Y:S02]  /*18be0*/  UIADD3.64 UR30, UR14, 0x400, URZ ;  /* 0x000004000e1e7897 */ /* 0x000fe4000fffe03f */
[----:B------:R-:W-:Y:S02]  /*18bf0*/  UIADD3.64 UR24, UR12, 0x402, URZ ;  /* 0x000004020c187897 */ /* 0x000fe4000fffe03f */
[----:B------:R-:W-:Y:S02]  /*18c00*/  UIADD3.64 UR26, UR14, 0x402, URZ ;  /* 0x000004020e1a7897 */ /* 0x000fe4000fffe03f */
[----:B------:R-:W-:-:S02]  /*18c10*/  UIADD3.64 UR20, UR12, 0x404, URZ ;  /* 0x000004040c147897 */ /* 0x000fc4000fffe03f */
[----:B------:R-:W-:Y:S02]  /*18c20*/  UIADD3.64 UR22, UR14, 0x404, URZ ;  /* 0x000004040e167897 */ /* 0x000fe4000fffe03f */
[----:B------:R-:W-:Y:S02]  /*18c30*/  UIADD3.64 UR4, UR12, 0x1fe, URZ ;  /* 0x000001fe0c047897 */ /* 0x000fe4000fffe03f */
[----:B------:R-:W-:-:S04]  /*18c40*/  UISETP.GT.AND UP0, UPT, UR10, 0x7, UPT ;  /* 0x000000070a00788c */ /* 0x000fc8000bf04270 */
[----:B------:R-:W-:Y:S01]  /*18c50*/  USEL UR10, UR10, URZ, !UP0 ;  /* 0x0000003f0a0a7287 */ /* 0x000fe2000c000000 */
[----:B------:R-:W-:-:S12]  /*18c60*/  HGMMA.64x128x8.F32.TF32 R88, gdesc[UR12], R88 ;  /* 0x05e000000c5879f0 */ /* 0x000fd80008702858 */
[----:B------:R-:W-:Y:S01]  /*18c70*/  HGMMA.64x128x8.F32.TF32 R88, gdesc[UR40], R88 ;  /* 0x05e00000285879f0 */ /* 0x000fe20008702858 */
[----:B------:R-:W-:Y:S01]  /*18c80*/  UIADD3.64 UR40, UR12, 0x202, URZ ;  /* 0x000002020c287897 */ /* 0x000fe2000fffe03f */
[----:B--2---:R-:W-:-:S05]  /*18c90*/  IADD3 R190, P2, R8, R191, RZ ;  /* 0x000000bf08be7210 */ /* 0x004fca0007f5e0ff */
[----:B------:R-:W-:-:S05]  /*18ca0*/  IMAD.X R191, R7, 0x1, R6, P2 ;  /* 0x0000000107bf7824 */ /* 0x000fca00010e0606 */
[----:B------:R-:W-:Y:S01]  /*18cb0*/  HGMMA.64x128x8.F32.TF32 R88, gdesc[UR36], R88 ;  /* 0x05e00000245879f0 */ /* 0x000fe20008702858 */
[----:B------:R-:W-:-:S11]  /*18cc0*/  UIADD3.64 UR36, UR12, 0x204, URZ ;  /* 0x000002040c247897 */ /* 0x000fd6000fffe03f */
[----:B------:R-:W-:Y:S01]  /*18cd0*/  HGMMA.64x128x8.F32.TF32 R88, gdesc[UR32], R88 ;  /* 0x05e00000205879f0 */ /* 0x000fe20008702858 */
[----:B------:R-:W-:-:S11]  /*18ce0*/  UIADD3.64 UR32, UR12, 0x5fe, URZ ;  /* 0x000005fe0c207897 */ /* 0x000fd6000fffe03f */
[----:B------:R-:W-:Y:S01]  /*18cf0*/  HGMMA.64x128x8.F32.TF32 R88, gdesc[UR28], R88 ;  /* 0x05e000001c5879f0 */ /* 0x000fe20008702858 */
[----:B------:R-:W-:-:S11]  /*18d00*/  UIADD3.64 UR28, UR12, 0x600, URZ ;  /* 0x000006000c1c7897 */ /* 0x000fd6000fffe03f */
[----:B------:R-:W-:Y:S01]  /*18d10*/  HGMMA.64x128x8.F32.TF32 R88, gdesc[UR24], R88 ;  /* 0x05e00000185879f0 */ /* 0x000fe20008702858 */
[----:B------:R-:W-:-:S11]  /*18d20*/  UIADD3.64 UR24, UR12, 0x602, URZ ;  /* 0x000006020c187897 */ /* 0x000fd6000fffe03f */
[----:B------:R-:W-:-:S12]  /*18d30*/  HGMMA.64x128x8.F32.TF32 R88, gdesc[UR20], R88 ;  /* 0x05e00000145879f0 */ /* 0x000fd80008702858 */
[----:B------:R-:W-:Y:S01]  /*18d40*/  HGMMA.64x128x8.F32.TF32 R24, gdesc[UR4], R24 ;  /* 0x05e00000041879f0 */ /* 0x000fe20008702818 */
[----:B------:R-:W-:Y:S01]  /*18d50*/  UIADD3.64 UR4, UR12, 0x200, URZ ;  /* 0x000002000c047897 */ /* 0x000fe2000fffe03f */
[----:B------:R-:W-:Y:S01]  /*18d60*/  UMOV UR6, UR14 ;  /* 0x0000000e00067c82 */ /* 0x000fe20008000000 */
[----:B------:R-:W-:Y:S01]  /*18d70*/  UMOV UR7, UR15 ;  /* 0x0000000f00077c82 */ /* 0x000fe20008000000 */
[----:B------:R-:W-:Y:S01]  /*18d80*/  UIADD3.64 UR12, UR12, 0x604, URZ ;  /* 0x000006040c0c7897 */ /* 0x000fe2000fffe03f */
[----:B------:R-:W-:Y:S01]  /*18d90*/  UMOV UR14, UR22 ;  /* 0x00000016000e7c82 */ /* 0x000fe20008000000 */
[----:B------:R-:W-:-:S06]  /*18da0*/  UMOV UR15, UR23 ;  /* 0x00000017000f7c82 */ /* 0x000fcc0008000000 */
[----:B------:R-:W-:Y:S01]  /*18db0*/  HGMMA.64x128x8.F32.TF32 R24, gdesc[UR4], R24 ;  /* 0x05e00000041879f0 */ /* 0x000fe20008702818 */
[----:B------:R-:W-:-:S06]  /*18dc0*/  ULEA UR4, UR10, UR8, 0xf ;  /* 0x000000080a047291 */ /* 0x000fcc000f8e783f */
[----:B-----5:R-:W-:-:S05]  /*18dd0*/  VIADD R222, R2, UR4 ;  /* 0x0000000402de7c36 */ /* 0x020fca0008000000 */
[----:B------:R-:W-:-:S12]  /*18de0*/  HGMMA.64x128x8.F32.TF32 R24, gdesc[UR40], R24 ;  /* 0x05e00000281879f0 */ /* 0x000fd80008702818 */
[----:B------:R-:W-:-:S12]  /*18df0*/  HGMMA.64x128x8.F32.TF32 R24, gdesc[UR36], R24 ;  /* 0x05e00000241879f0 */ /* 0x000fd80008702818 */
[----:B------:R-:W-:-:S12]  /*18e00*/  HGMMA.64x128x8.F32.TF32 R24, gdesc[UR32], R24 ;  /* 0x05e00000201879f0 */ /* 0x000fd80008702818 */
[----:B------:R-:W-:-:S12]  /*18e10*/  HGMMA.64x128x8.F32.TF32 R24, gdesc[UR28], R24 ;  /* 0x05e000001c1879f0 */ /* 0x000fd80008702818 */
[----:B------:R-:W-:-:S12]  /*18e20*/  HGMMA.64x128x8.F32.TF32 R24, gdesc[UR24], R24 ;  /* 0x05e00000181879f0 */ /* 0x000fd80008702818 */
[----:B------:R-:W-:Y:S03]  /*18e30*/  HGMMA.64x128x8.F32.TF32 R24, gdesc[UR12], R24, gsb0 ;  /* 0x05e000000c1879f0 */ /* 0x000fe60008002818 */
[----:B------:R-:W-:Y:S02]  /*18e40*/  WARPGROUP.DEPBAR.LE gsb0, 0x1 ;  /* 0x00008000000079c5 */ /* 0x000fe40000010100 */
[----:B------:R-:W-:Y:S06]  /*18e50*/  BAR.SYNC.DEFER_BLOCKING 0x0 ;  /* 0x0000000000007b1d */ /* 0x000fec0000010000 */
[----:B------:R-:W-:Y:S01]  /*18e60*/  @!PT LDS RZ, [RZ] ;  /* 0x00000000fffff984 */ /* 0x000fe20000000800 */
[----:B------:R-:W-:Y:S01]  /*18e70*/  @!PT LDS RZ, [RZ] ;  /* 0x00000000fffff984 */ /* 0x000fe20000000800 */
[----:B------:R-:W-:Y:S01]  /*18e80*/  @!PT LDS RZ, [RZ] ;  /* 0x00000000fffff984 */ /* 0x000fe20000000800 */
[----:B------:R1:W-:Y:S01]  /*18e90*/  LDGSTS.E [R222], desc[UR16][R190.64], P1 ;  /* 0x00000000bede7fae */ /* 0x0003e20008921850 */
[----:B------:R-:W-:-:S04]  /*18ea0*/  ISETP.GT.AND P1, PT, R9, 0x1, PT ;  /* 0x000000010900780c */ /* 0x000fc80003f24270 */
[----:B-1----:R-:W-:-:S04]  /*18eb0*/  SEL R190, RZ, 0x4, !P1 ;  /* 0x00000004ffbe7807 */ /* 0x002fc80004800000 */
[----:B------:R-:W-:-:S04]  /*18ec0*/  SEL R190, R190, RZ, !P0 ;  /* 0x000000ffbebe7207 */ /* 0x000fc80004000000 */
[----:B------:R-:W-:Y:S02]  /*18ed0*/  ISETP.NE.U32.AND P1, PT, R190, RZ, PT ;  /* 0x000000ffbe00720c */ /* 0x000fe40003f25070 */
[----:B------:R-:W-:-:S05]  /*18ee0*/  IADD3 R190, P2, R8, R186, RZ ;  /* 0x000000ba08be7210 */ /* 0x000fca0007f5e0ff */
[----:B------:R-:W-:-:S06]  /*18ef0*/  IMAD.X R191, R7, 0x1, R185, P2 ;  /* 0x0000000107bf7824 */ /* 0x000fcc00010e06b9 */
[----:B------:R1:W-:Y:S01]  /*18f00*/  LDGSTS.E [R222+0x4], desc[UR16][R190.64], P1 ;  /* 0x00004000bede7fae */ /* 0x0003e20008921850 */
        /* <DEDUP_REMOVED lines=43> */
[----:B-1----:R-:W-:Y:S02]  /*191c0*/  SEL R190, RZ, 0x4, !P1 ;  /* 0x00000004ffbe7807 */ /* 0x002fe40004800000 */
[----:B------:R-:W-:Y:S02]  /*191d0*/  LOP3.LUT R222, R2, 0x10, RZ, 0x3c, !PT ;  /* 0x0000001002de7812 */ /* 0x000fe400078e3cff */
[----:B------:R-:W-:-:S03]  /*191e0*/  SEL R190, R190, RZ, !P0 ;  /* 0x000000ffbebe7207 */ /* 0x000fc60004000000 */
[----:B------:R-:W-:Y:S01]  /*191f0*/  VIADD R222, R222, UR4 ;  /* 0x00000004dede7c36 */ /* 0x000fe20008000000 */
[----:B------:R-:W-:Y:S02]  /*19200*/  ISETP.NE.U32.AND P1, PT, R190, RZ, PT ;  /* 0x000000ffbe00720c */ /* 0x000fe40003f25070 */
[----:B------:R-:W-:-:S05]  /*19210*/  IADD3 R190, P2, R8, R180, RZ ;  /* 0x000000b408be7210 */ /* 0x000fca0007f5e0ff */
[----:B------:R-:W-:-:S06]  /*19220*/  IMAD.X R191, R7, 0x1, R179, P2 ;  /* 0x0000000107bf7824 */ /* 0x000fcc00010e06b3 */
        /* <DEDUP_REMOVED lines=230> */
[----:B------:R-:W-:-:S04]  /*1a090*/  IADD3 R190, P2, R8, R20, RZ ;  /* 0x0000001408be7210 */ /* 0x000fc80007f5e0ff */
[----:B------:R-:W-:-:S07]  /*1a0a0*/  IADD3.X R191, R7, R19, RZ, P2, !PT ;  /* 0x0000001307bf7210 */ /* 0x000fce00017fe4ff */
        /* <DEDUP_REMOVED lines=42> */
[----:B------:R1:W-:Y:S04]  /*1a350*/  LDGSTS.E [R222+0x4008], desc[UR16][R190.64], P1 ;  /* 0x04008000bede7fae */ /* 0x0003e80008921850 */
[----:B------:R-:W2:Y:S01]  /*1a360*/  LDL R191, [R1] ;  /* 0x0000000001bf7983 */ /* 0x000ea20000100800 */
[----:B------:R-:W-:-:S04]  /*1a370*/  ISETP.GT.AND P1, PT, R9, 0x37, PT ;  /* 0x000000370900780c */ /* 0x000fc80003f24270 */
[----:B-1----:R-:W-:-:S04]  /*1a380*/  SEL R190, RZ, 0x4, !P1 ;  /* 0x00000004ffbe7807 */ /* 0x002fc80004800000 */
[----:B------:R-:W-:-:S04]  /*1a390*/  SEL R190, R190, RZ, !P0 ;  /* 0x000000ffbebe7207 */ /* 0x000fc80004000000 */
[----:B------:R-:W-:Y:S02]  /*1a3a0*/  ISETP.NE.U32.AND P1, PT, R190, RZ, PT ;  /* 0x000000ffbe00720c */ /* 0x000fe40003f25070 */
[----:B--2---:R-:W-:Y:S02]  /*1a3b0*/  IADD3 R190, P2, R8, R191, RZ ;  /* 0x000000bf08be7210 */ /* 0x004fe40007f5e0ff */
[----:B------:R-:W2:Y:S03]  /*1a3c0*/  LDL R191, [R1+0x4] ;  /* 0x0000040001bf7983 */ /* 0x000ea60000100800 */
[----:B--2---:R-:W-:-:S06]  /*1a3d0*/  IMAD.X R191, R7, 0x1, R191, P2 ;  /* 0x0000000107bf7824 */ /* 0x004fcc00010e06bf */
        /* <DEDUP_REMOVED lines=31> */
[----:B------:R-:W2:Y:S01]  /*1a5d0*/  LDL R191, [R1+0x8] ;  /* 0x0000080001bf7983 */ /* 0x000ea20000100800 */
[----:B------:R-:W-:-:S04]  /*1a5e0*/  ISETP.GT.AND P1, PT, R9, 0x38, PT ;  /* 0x000000380900780c */ /* 0x000fc80003f24270 */
[----:B-1----:R-:W-:-:S04]  /*1a5f0*/  SEL R190, RZ, 0x4, !P1 ;  /* 0x00000004ffbe7807 */ /* 0x002fc80004800000 */
[----:B------:R-:W-:-:S04]  /*1a600*/  SEL R190, R190, RZ, !P0 ;  /* 0x000000ffbebe7207 */ /* 0x000fc80004000000 */
[----:B------:R-:W-:Y:S02]  /*1a610*/  ISETP.NE.U32.AND P1, PT, R190, RZ, PT ;  /* 0x000000ffbe00720c */ /* 0x000fe40003f25070 */
[----:B--2---:R-:W-:Y:S02]  /*1a620*/  IADD3 R190, P2, R8, R191, RZ ;  /* 0x000000bf08be7210 */ /* 0x004fe40007f5e0ff */
[----:B------:R-:W2:Y:S03]  /*1a630*/  LDL R191, [R1+0xc] ;  /* 0x00000c0001bf7983 */ /* 0x000ea60000100800 */
[----:B--2---:R-:W-:-:S06]  /*1a640*/  IMAD.X R191, R7, 0x1, R191, P2 ;  /* 0x0000000107bf7824 */ /* 0x004fcc00010e06bf */
        /* <DEDUP_REMOVED lines=94> */
[----:B------:R-:W0:Y:S04]  /*1ac30*/  LDGDEPBAR ;  /* 0x00000000000079af */ /* 0x000e280000000000 */
[----:B------:R-:W2:Y:S04]  /*1ac40*/  LDL R191, [R1+0x48] ;  /* 0x0000480001bf7983 */ /* 0x000ea80000100800 */
[----:B------:R-:W3:Y:S01]  /*1ac50*/  LDL R222, [R1+0x4c] ;  /* 0x00004c0001de7983 */ /* 0x000ee20000100800 */
[----:B-1----:R-:W1:Y:S02]  /*1ac60*/  S2R R190, SR_TID.X ;  /* 0x0000000000be7919 */ /* 0x002e640000002100 */
[----:B-1----:R-:W-:-:S04]  /*1ac70*/  LOP3.LUT R190, R190, 0x3f, RZ, 0xc0, !PT ;  /* 0x0000003fbebe7812 */ /* 0x002fc800078ec0ff */
[----:B------:R-:W-:-:S04]  /*1ac80*/  ISETP.GE.AND P1, PT, R190, R9, PT ;  /* 0x00000009be00720c */ /* 0x000fc80003f26270 */
[----:B------:R-:W-:-:S04]  /*1ac90*/  SEL R190, RZ, 0x4, P1 ;  /* 0x00000004ffbe7807 */ /* 0x000fc80000800000 */
[----:B------:R-:W-:-:S04]  /*1aca0*/  SEL R190, R190, RZ, !P0 ;  /* 0x000000ffbebe7207 */ /* 0x000fc80004000000 */
[----:B------:R-:W-:Y:S02]  /*1acb0*/  ISETP.NE.U32.AND P0, PT, R190, RZ, PT ;  /* 0x000000ffbe00720c */ /* 0x000fe40003f05070 */
[----:B--2---:R-:W-:-:S05]  /*1acc0*/  IADD3 R190, P1, R11, R191, RZ ;  /* 0x000000bf0bbe7210 */ /* 0x004fca0007f3e0ff */
[----:B---3--:R-:W-:Y:S02]  /*1acd0*/  IMAD.X R191, R10, 0x1, R222, P1 ;  /* 0x000000010abf7824 */ /* 0x008fe400008e06de */
[----:B------:R-:W-:-:S05]  /*1ace0*/  VIADD R222, R3, UR4 ;  /* 0x0000000403de7c36 */ /* 0x000fca0008000000 */
[----:B------:R1:W-:Y:S04]  /*1acf0*/  LDGSTS.E [R222+0x40000], desc[UR16][R190.64], P0 ;  /* 0x40000000bede7fae */ /* 0x0003e80008121850 */
[----:B------:R-:W1:Y:S02]  /*1ad00*/  LDL R191, [R1+0x68] ;  /* 0x0000680001bf7983 */ /* 0x000e640000100800 */
[----:B-1----:R-:W-:Y:S02]  /*1ad10*/  IADD3 R190, P1, R11, R191, RZ ;  /* 0x000000bf0bbe7210 */ /* 0x002fe40007f3e0ff */
[----:B------:R-:W2:Y:S03]  /*1ad20*/  LDL R191, [R1+0x6c] ;  /* 0x00006c0001bf7983 */ /* 0x000ea60000100800 */
[----:B--2---:R-:W-:-:S05]  /*1ad30*/  IMAD.X R191, R10, 0x1, R191, P1 ;  /* 0x000000010abf7824 */ /* 0x004fca00008e06bf */
        /* <DEDUP_REMOVED lines=71> */
[----:B------:R-:W2:Y:S01]  /*1b1b0*/  LDL R191, [R1+0x50] ;  /* 0x0000500001bf7983 */ /* 0x000ea20000100800 */
[----:B-1----:R-:W-:Y:S02]  /*1b1c0*/  LOP3.LUT R222, R3, 0x20, RZ, 0x3c, !PT ;  /* 0x0000002003de7812 */ /* 0x002fe400078e3cff */
[----:B--2---:R-:W-:Y:S02]  /*1b1d0*/  IADD3 R190, P1, R11, R191, RZ ;  /* 0x000000bf0bbe7210 */ /* 0x004fe40007f3e0ff */
[----:B------:R-:W2:Y:S01]  /*1b1e0*/  LDL R191, [R1+0x54] ;  /* 0x0000540001bf7983 */ /* 0x000ea20000100800 */
[----:B------:R-:W-:-:S02]  /*1b1f0*/  VIADD R222, R222, UR4 ;  /* 0x00000004dede7c36 */ /* 0x000fc40008000000 */
        /* <DEDUP_REMOVED lines=126> */
[----:B------:R-:W2:Y:S02]  /*1b9e0*/  LDL R191, [R1+0x17c] ;  /* 0x00017c0001bf7983 */ /* 0x000ea40000100800 */
[----:B--2---:R-:W-:-:S05]  /*1b9f0*/  IADD3.X R191, R10, R191, RZ, P1, !PT ;  /* 0x000000bf0abf7210 */ /* 0x004fca0000ffe4ff */
        /* <DEDUP_REMOVED lines=110> */
[----:B------:R-:W2:Y:S01]  /*1c0e0*/  LDL R191, [R1+0x244] ;  /* 0x0002440001bf7983 */ /* 0x000ea20000100800 */
[----:B------:R-:W-:Y:S01]  /*1c0f0*/  VIADD R188, R188, 0x1 ;  /* 0x00000001bcbc7836 */ /* 0x000fe20000000000 */
[----:B------:R-:W-:Y:S01]  /*1c100*/  LEA R8, P2, R4, R8, 0x2 ;  /* 0x0000000804087211 */ /* 0x000fe200078410ff */
[----:B------:R-:W-:-:S02]  /*1c110*/  VIADD R9, R9, 0xffffffc0 ;  /* 0xffffffc009097836 */ /* 0x000fc40000000000 */
[----:B--2---:R-:W-:-:S05]  /*1c120*/  IMAD.X R191, R10, 0x1, R191, P1 ;  /* 0x000000010abf7824 */ /* 0x004fca00008e06bf */
[----:B------:R1:W-:Y:S01]  /*1c130*/  LDGSTS.E [R222+0x43f00], desc[UR16][R190.64], P0 ;  /* 0x43f00000bede7fae */ /* 0x0003e20008121850 */
[----:B------:R-:W-:Y:S02]  /*1c140*/  ISETP.NE.U32.AND P0, PT, R187, R188, PT ;  /* 0x000000bcbb00720c */ /* 0x000fe40003f05070 */
[C---:B------:R-:W-:Y:S01]  /*1c150*/  LEA R11, P1, R5.reuse, R11, 0x2 ;  /* 0x0000000b050b7211 */ /* 0x040fe200078210ff */
[----:B------:R-:W0:Y:S01]  /*1c160*/  LDGDEPBAR ;  /* 0x00000000000079af */ /* 0x000e220000000000 */
[----:B-1----:R-:W-:Y:S02]  /*1c170*/  SHF.R.S32.HI R191, RZ, 0x1f, R4 ;  /* 0x0000001fffbf7819 */ /* 0x002fe40000011404 */
[----:B------:R-:W-:Y:S02]  /*1c180*/  SHF.R.S32.HI R190, RZ, 0x1f, R5 ;  /* 0x0000001fffbe7819 */ /* 0x000fe40000011405 */
[----:B------:R-:W-:Y:S02]  /*1c190*/  SHF.L.U64.HI R191, R4, 0x2, R191 ;  /* 0x0000000204bf7819 */ /* 0x000fe400000102bf */
[----:B------:R-:W-:-:S03]  /*1c1a0*/  SHF.L.U64.HI R190, R5, 0x2, R190 ;  /* 0x0000000205be7819 */ /* 0x000fc600000102be */
[----:B------:R-:W-:Y:S02]  /*1c1b0*/  IMAD.X R7, R7, 0x1, R191, P2 ;  /* 0x0000000107077824 */ /* 0x000fe400010e06bf */
[----:B------:R-:W-:Y:S01]  /*1c1c0*/  IMAD.X R10, R10, 0x1, R190, P1 ;  /* 0x000000010a0a7824 */ /* 0x000fe200008e06be */
[----:B------:R-:W-:Y:S06]  /*1c1d0*/  @P0 BRA `(.L_x_1) ;  /* 0xffffffc400f00947 */ /* 0x000fec000383ffff */
.L_x_0:
[----:B------:R-:W2:Y:S01]  /*1c1e0*/  LDL.LU R222, [R1+0x288] ;  /* 0x0002880001de7983 */ /* 0x000ea20000300800 */
[----:B------:R-:W1:Y:S01]  /*1c1f0*/  S2R R187, SR_TID.X ;  /* 0x0000000000bb7919 */ /* 0x000e620000002100 */
[----:B------:R-:W-:Y:S02]  /*1c200*/  WARPGROUP.DEPBAR.LE gsb0, 0x0 ;  /* 0x00008000000079c5 */ /* 0x000fe40000010000 */
[----:B------:R-:W-:-:S04]  /*1c210*/  DEPBAR.LE SB0, 0x0 ;  /* 0x000080000000791a */ /* 0x000fc80000000000 */
[----:B------:R-:W3:Y:S01]  /*1c220*/  LDL.LU R191, [R1+0x28c] ;  /* 0x00028c0001bf7983 */ /* 0x000ee20000300800 */
[----:B------:R-:W-:Y:S01]  /*1c230*/  ULDC UR5, c[0x0][0x22c] ;  /* 0x00008b0000057ab9 */ /* 0x000fe20000000800 */
[----:B------:R-:W-:Y:S01]  /*1c240*/  ULDC UR4, c[0x0][0x22c] ;  /* 0x00008b0000047ab9 */ /* 0x000fe20000000800 */
[----:B------:R-:W-:Y:S01]  /*1c250*/  ULDC.64 UR6, c[0x0][0x220] ;  /* 0x0000880000067ab9 */ /* 0x000fe20000000a00 */
[----:B------:R-:W2:Y:S01]  /*1c260*/  LDL.LU R190, [R1+0x388] ;  /* 0x0003880001be7983 */ /* 0x000ea20000300800 */
[----:B-----5:R-:W-:Y:S02]  /*1c270*/  IMAD.MOV.U32 R8, RZ, RZ, R88 ;  /* 0x000000ffff087224 */ /* 0x020fe400078e0058 */
[----:B------:R-:W-:Y:S01]  /*1c280*/  IMAD.MOV.U32 R9, RZ, RZ, R90 ;  /* 0x000000ffff097224 */ /* 0x000fe200078e005a */
[----:B------:R-:W4:Y:S01]  /*1c290*/  S2R R4, SR_TID.X ;  /* 0x0000000000047919 */ /* 0x000f220000002100 */
[----:B------:R-:W-:Y:S02]  /*1c2a0*/  IMAD.MOV.U32 R10, RZ, RZ, R24 ;  /* 0x000000ffff0a7224 */ /* 0x000fe400078e0018 */
[----:B------:R-:W-:-:S02]  /*1c2b0*/  IMAD.MOV.U32 R11, RZ, RZ, R26 ;  /* 0x000000ffff0b7224 */ /* 0x000fc400078e001a */
[----:B------:R-:W-:Y:S02]  /*1c2c0*/  IMAD.MOV.U32 R16, RZ, RZ, R89 ;  /* 0x000000ffff107224 */ /* 0x000fe400078e0059 */
[----:B------:R-:W-:Y:S02]  /*1c2d0*/  IMAD.MOV.U32 R17, RZ, RZ, R91 ;  /* 0x000000ffff117224 */ /* 0x000fe400078e005b */
[----:B------:R-:W-:Y:S02]  /*1c2e0*/  IMAD.MOV.U32 R18, RZ, RZ, R25 ;  /* 0x000000ffff127224 */ /* 0x000fe400078e0019 */
[----:B------:R-:W-:Y:S02]  /*1c2f0*/  IMAD.MOV.U32 R19, RZ, RZ, R27 ;  /* 0x000000ffff137224 */ /* 0x000fe400078e001b */
[----:B------:R-:W-:Y:S02]  /*1c300*/  IMAD.MOV.U32 R20, RZ, RZ, R92 ;  /* 0x000000ffff147224 */ /* 0x000fe400078e005c */
[----:B------:R-:W-:-:S02]  /*1c310*/  IMAD.MOV.U32 R21, RZ, RZ, R94 ;  /* 0x000000ffff157224 */ /* 0x000fc400078e005e */
[C---:B-1----:R-:W-:Y:S02]  /*1c320*/  IMAD.SHL.U32 R3, R187.reuse, 0x40, RZ ;  /* 0x00000040bb037824 */ /* 0x042fe400078e00ff */
[----:B------:R-:W-:Y:S02]  /*1c330*/  IMAD.SHL.U32 R2, R187, 0x10, RZ ;  /* 0x00000010bb027824 */ /* 0x000fe400078e00ff */
[----:B------:R-:W-:Y:S01]  /*1c340*/  IMAD.MOV.U32 R22, RZ, RZ, R28 ;  /* 0x000000ffff167224 */ /* 0x000fe200078e001c */
[----:B------:R-:W-:Y:S01]  /*1c350*/  LOP3.LUT R5, R3, 0x400, RZ, 0xc0, !PT ;  /* 0x0000040003057812 */ /* 0x000fe200078ec0ff */
[----:B------:R-:W-:Y:S01]  /*1c360*/  IMAD.SHL.U32 R3, R187, 0x8, RZ ;  /* 0x00000008bb037824 */ /* 0x000fe200078e00ff */
[----:B------:R-:W-:Y:S01]  /*1c370*/  LOP3.LUT R2, R2, 0xf0, RZ, 0xc0, !PT ;  /* 0x000000f002027812 */ /* 0x000fe200078ec0ff */
[----:B------:R-:W-:Y:S02]  /*1c380*/  IMAD.MOV.U32 R23, RZ, RZ, R30 ;  /* 0x000000ffff177224 */ /* 0x000fe400078e001e */
[----:B------:R-:W-:Y:S01]  /*1c390*/  IMAD.MOV.U32 R24, RZ, RZ, R93 ;  /* 0x000000ffff187224 */ /* 0x000fe200078e005d */
[----:B------:R-:W-:Y:S01]  /*1c3a0*/  IADD3 R5, R5, UR8, R2 ;  /* 0x0000000805057c10 */ /* 0x000fe2000fffe002 */
[----:B------:R-:W-:Y:S01]  /*1c3b0*/  IMAD.MOV.U32 R25, RZ, RZ, R95 ;  /* 0x000000ffff197224 */ /* 0x000fe200078e005f */
[----:B------:R-:W-:Y:S01]  /*1c3c0*/  LOP3.LUT R2, R3, 0x300, RZ, 0xc0, !PT ;  /* 0x0000030003027812 */ /* 0x000fe200078ec0ff */
[----:B------:R-:W-:-:S02]  /*1c3d0*/  VIADD R3, R0, 0x2 ;  /* 0x0000000200037836 */ /* 0x000fc40000000000 */
[----:B------:R-:W-:Y:S02]  /*1c3e0*/  IMAD.MOV.U32 R26, RZ, RZ, R29 ;  /* 0x000000ffff1a7224 */ /* 0x000fe400078e001d */
[----:B------:R-:W-:Y:S01]  /*1c3f0*/  IMAD.IADD R2, R2, 0x1, R5 ;  /* 0x0000000102027824 */ /* 0x000fe200078e0205 */
[----:B------:R-:W-:Y:S01]  /*1c400*/  BAR.SYNC.DEFER_BLOCKING 0x0 ;  /* 0x0000000000007b1d */ /* 0x000fe20000010000 */
[----:B------:R-:W-:Y:S02]  /*1c410*/  VIADD R5, R0, 0x1 ;  /* 0x0000000100057836 */ /* 0x000fe40000000000 */
[----:B------:R-:W-:Y:S02]  /*1c420*/  IMAD.MOV.U32 R27, RZ, RZ, R31 ;  /* 0x000000ffff1b7224 */ /* 0x000fe400078e001f */
        /* <DEDUP_REMOVED lines=8> */
[----:B------:R-:W-:Y:S02]  /*1c4b0*/  IMAD.MOV.U32 R32, RZ, RZ, R100 ;  /* 0x000000ffff207224 */ /* 0x000fe400078e0064 */
[----:B------:R-:W-:Y:S01]  /*1c4c0*/  IMAD.MOV.U32 R33, RZ, RZ, R102 ;  /* 0x000000ffff217224 */ /* 0x000fe200078e0066 */
[----:B------:R-:W-:Y:S01]  /*1c4d0*/  STSM.16.M88.4 [R2], R8 ;  /* 0x0000000802007844 */ /* 0x000fe20000000200 */
[----:B------:R-:W-:Y:S02]  /*1c4e0*/  IMAD.MOV.U32 R34, RZ, RZ, R36 ;  /* 0x000000ffff227224 */ /* 0x000fe400078e0024 */
[----:B------:R-:W-:Y:S01]  /*1c4f0*/  IMAD.MOV.U32 R35, RZ, RZ, R38 ;  /* 0x000000ffff237224 */ /* 0x000fe200078e0026 */
[----:B------:R-:W-:Y:S01]  /*1c500*/  BAR.SYNC.DEFER_BLOCKING 0x0 ;  /* 0x0000000000007b1d */ /* 0x000fe20000010000 */
        /* <DEDUP_REMOVED lines=17> */
[----:B------:R-:W-:Y:S01]  /*1c620*/  IMAD.MOV.U32 R119, RZ, RZ, R63 ;  /* 0x000000ffff777224 */ /* 0x000fe200078e003f */
[----:B--2---:R-:W-:-:S04]  /*1c630*/  ISETP.GE.AND P0, PT, R190, R222, PT ;  /* 0x000000debe00720c */ /* 0x004fc80003f06270 */
[----:B------:R-:W-:Y:S01]  /*1c640*/  ISETP.LT.AND P5, PT, R3, UR5, !P0 ;  /* 0x0000000503007c0c */ /* 0x000fe2000c7a1270 */
[----:B------:R-:W-:Y:S01]  /*1c650*/  ULDC UR5, c[0x0][0x22c] ;  /* 0x00008b0000057ab9 */ /* 0x000fe20000000800 */
[----:B----4-:R-:W-:Y:S01]  /*1c660*/  LOP3.LUT R3, R4, 0x7f, RZ, 0xc0, !PT ;  /* 0x0000007f04037812 */ /* 0x010fe200078ec0ff */
[C---:B------:R-:W-:Y:S01]  /*1c670*/  VIADD R4, R0.reuse, 0x4 ;  /* 0x0000000400047836 */ /* 0x040fe20000000000 */
[----:B------:R-:W-:Y:S01]  /*1c680*/  ISETP.LT.AND P1, PT, R5, UR4, !P0 ;  /* 0x0000000405007c0c */ /* 0x000fe2000c721270 */
[----:B------:R-:W-:Y:S01]  /*1c690*/  VIADD R5, R0, 0x3 ;  /* 0x0000000300057836 */ /* 0x000fe20000000000 */
[----:B------:R-:W-:Y:S01]  /*1c6a0*/  LEA R3, R3, UR8, 0x4 ;  /* 0x0000000803037c11 */ /* 0x000fe2000f8e20ff */
[----:B------:R-:W-:Y:S01]  /*1c6b0*/  ULDC UR4, c[0x0][0x22c] ;  /* 0x00008b0000047ab9 */ /* 0x000fe20000000800 */
[----:B------:R-:W-:Y:S01]  /*1c6c0*/  ISETP.LT.AND P3, PT, R4, UR5, !P0 ;  /* 0x0000000504007c0c */ /* 0x000fe2000c761270 */
[----:B------:R-:W-:Y:S01]  /*1c6d0*/  ULDC UR5, c[0x0][0x244] ;  /* 0x0000910000057ab9 */ /* 0x000fe20000000800 */
[----:B------:R-:W-:Y:S01]  /*1c6e0*/  ISETP.LT.AND P4, PT, R5, UR4, !P0 ;  /* 0x0000000405007c0c */ /* 0x000fe2000c781270 */
[----:B------:R-:W-:Y:S01]  /*1c6f0*/  ULDC UR4, c[0x0][0x248] ;  /* 0x0000920000047ab9 */ /* 0x000fe20000000800 */
[----:B------:R-:W1:Y:S01]  /*1c700*/  LDS.128 R4, [R3] ;  /* 0x0000000003047984 */ /* 0x000e620000000c00 */
[----:B------:R-:W-:Y:S01]  /*1c710*/  BAR.SYNC.DEFER_BLOCKING 0x0 ;  /* 0x0000000000007b1d */ /* 0x000fe20000010000 */
[----:B---3--:R-:W-:-:S05]  /*1c720*/  ISETP.LT.AND P2, PT, R0, R191, !P0 ;  /* 0x000000bf0000720c */ /* 0x008fca0004741270 */
[----:B------:R-:W-:Y:S02]  /*1c730*/  STSM.16.M88.4 [R2], R16 ;  /* 0x0000001002007844 */ /* 0x000fe40000000200 */
[----:B------:R-:W-:Y:S06]  /*1c740*/  BAR.SYNC.DEFER_BLOCKING 0x0 ;  /* 0x0000000000007b1d */ /* 0x000fec0000010000 */
[----:B------:R-:W2:Y:S02]  /*1c750*/  LDS.128 R12, [R3] ;  /* 0x00000000030c7984 */ /* 0x000ea40000000c00 */
[----:B------:R-:W-:Y:S06]  /*1c760*/  BAR.SYNC.DEFER_BLOCKING 0x0 ;  /* 0x0000000000007b1d */ /* 0x000fec0000010000 */
[----:B------:R-:W-:Y:S02]  /*1c770*/  STSM.16.M88.4 [R2], R20 ;  /* 0x0000001402007844 */ /* 0x000fe40000000200 */
[----:B------:R-:W-:Y:S06]  /*1c780*/  BAR.SYNC.DEFER_BLOCKING 0x0 ;  /* 0x0000000000007b1d */ /* 0x000fec0000010000 */
[----:B------:R-:W3:Y:S02]  /*1c790*/  LDS.128 R8, [R3] ;  /* 0x0000000003087984 */ /* 0x000ee40000000c00 */
[----:B------:R-:W-:Y:S06]  /*1c7a0*/  BAR.SYNC.DEFER_BLOCKING 0x0 ;  /* 0x0000000000007b1d */ /* 0x000fec0000010000 */
[----:B------:R-:W-:Y:S02]  /*1c7b0*/  STSM.16.M88.4 [R2], R24 ;  /* 0x0000001802007844 */ /* 0x000fe40000000200 */
[----:B------:R-:W-:Y:S06]  /*1c7c0*/  BAR.SYNC.DEFER_BLOCKING 0x0 ;  /* 0x0000000000007b1d */ /* 0x000fec0000010000 */
[----:B------:R-:W4:Y:S02]  /*1c7d0*/  LDS.128 R20, [R3] ;  /* 0x0000000003147984 */ /* 0x000f240000000c00 */
[----:B------:R-:W-:Y:S06]  /*1c7e0*/  BAR.SYNC.DEFER_BLOCKING 0x0 ;  /* 0x0000000000007b1d */ /* 0x000fec0000010000 */
[----:B------:R-:W-:Y:S02]  /*1c7f0*/  STSM.16.M88.4 [R2], R28 ;  /* 0x0000001c02007844 */ /* 0x000fe40000000200 */
[----:B------:R-:W-:Y:S06]  /*1c800*/  BAR.SYNC.DEFER_BLOCKING 0x0 ;  /* 0x0000000000007b1d */ /* 0x000fec0000010000 */
[----:B------:R-:W4:Y:S02]  /*1c810*/  LDS.128 R16, [R3] ;  /* 0x0000000003107984 */ /* 0x000f240000000c00 */
[----:B------:R-:W-:Y:S06]  /*1c820*/  BAR.SYNC.DEFER_BLOCKING 0x0 ;  /* 0x0000000000007b1d */ /* 0x000fec0000010000 */
[----:B------:R1:W-:Y:S02]  /*1c830*/  STSM.16.M88.4 [R2], R88 ;  /* 0x0000005802007844 */ /* 0x0003e40000000200 */
[----:B------:R-:W-:Y:S01]  /*1c840*/  BAR.SYNC.DEFER_BLOCKING 0x0 ;  /* 0x0000000000007b1d */ /* 0x000fe20000010000 */
[----:B-1----:R-:W-:Y:S01]  /*1c850*/  IMAD.MOV.U32 R88, RZ, RZ, R104 ;  /* 0x000000ffff587224 */ /* 0x002fe200078e0068 */
[----:B------:R-:W-:Y:S01]  /*1c860*/  MOV R90, R40 ;  /* 0x00000028005a7202 */ /* 0x000fe20000000f00 */
[----:B------:R-:W-:-:S02]  /*1c870*/  IMAD.MOV.U32 R89, RZ, RZ, R106 ;  /* 0x000000ffff597224 */ /* 0x000fc400078e006a */
[----:B------:R-:W-:Y:S02]  /*1c880*/  IMAD.MOV.U32 R91, RZ, RZ, R42 ;  /* 0x000000ffff5b7224 */ /* 0x000fe400078e002a */
[----:B------:R-:W-:Y:S02]  /*1c890*/  IMAD.MOV.U32 R106, RZ, RZ, R49 ;  /* 0x000000ffff6a7224 */ /* 0x000fe400078e0031 */
[----:B------:R-:W-:Y:S02]  /*1c8a0*/  IMAD.MOV.U32 R104, RZ, RZ, R113 ;  /* 0x000000ffff687224 */ /* 0x000fe400078e0071 */
[----:B------:R-:W-:Y:S01]  /*1c8b0*/  IMAD.MOV.U32 R113, RZ, RZ, R123 ;  /* 0x000000ffff717224 */ /* 0x000fe200078e007b */
[----:B------:R-:W1:Y:S01]  /*1c8c0*/  LDS.128 R28, [R3] ;  /* 0x00000000031c7984 */ /* 0x000e620000000c00 */
[----:B------:R-:W-:Y:S01]  /*1c8d0*/  IMAD.MOV.U32 R123, RZ, RZ, R67 ;  /* 0x000000ffff7b7224 */ /* 0x000fe200078e0043 */
[----:B------:R-:W-:Y:S06]  /*1c8e0*/  BAR.SYNC.DEFER_BLOCKING 0x0 ;  /* 0x0000000000007b1d */ /* 0x000fec0000010000 */
[----:B------:R-:W-:Y:S02]  /*1c8f0*/  STSM.16.M88.4 [R2], R32 ;  /* 0x0000002002007844 */ /* 0x000fe40000000200 */
[----:B------:R-:W-:Y:S06]  /*1c900*/  BAR.SYNC.DEFER_BLOCKING 0x0 ;  /* 0x0000000000007b1d */ /* 0x000fec0000010000 */
[----:B------:R-:W1:Y:S02]  /*1c910*/  LDS.128 R24, [R3] ;  /* 0x0000000003187984 */ /* 0x000e640000000c00 */
[----:B------:R-:W-:Y:S06]  /*1c920*/  BAR.SYNC.DEFER_BLOCKING 0x0 ;  /* 0x0000000000007b1d */ /* 0x000fec0000010000 */
[----:B------:R2:W-:Y:S02]  /*1c930*/  STSM.16.M88.4 [R2], R92 ;  /* 0x0000005c02007844 */ /* 0x0005e40000000200 */
[----:B------:R-:W-:Y:S01]  /*1c940*/  BAR.SYNC.DEFER_BLOCKING 0x0 ;  /* 0x0000000000007b1d */ /* 0x000fe20000010000 */
[----:B--2---:R-:W-:-:S02]  /*1c950*/  IMAD.MOV.U32 R94, RZ, RZ, R44 ;  /* 0x000000ffff5e7224 */ /* 0x004fc400078e002c */
[----:B------:R-:W-:Y:S02]  /*1c960*/  IMAD.MOV.U32 R95, RZ, RZ, R46 ;  /* 0x000000ffff5f7224 */ /* 0x000fe400078e002e */
[----:B------:R-:W-:Y:S02]  /*1c970*/  IMAD.MOV.U32 R92, RZ, RZ, R108 ;  /* 0x000000ffff5c7224 */ /* 0x000fe400078e006c */
[----:B------:R-:W-:Y:S02]  /*1c980*/  IMAD.MOV.U32 R93, RZ, RZ, R110 ;  /* 0x000000ffff5d7224 */ /* 0x000fe400078e006e */
[----:B------:R-:W-:Y:S02]  /*1c990*/  IMAD.MOV.U32 R110, RZ, RZ, R53 ;  /* 0x000000ffff6e7224 */ /* 0x000fe400078e0035 */
[----:B------:R-:W-:Y:S01]  /*1c9a0*/  IMAD.MOV.U32 R108, RZ, RZ, R117 ;  /* 0x000000ffff6c7224 */ /* 0x000fe200078e0075 */
[----:B------:R-:W2:Y:S01]  /*1c9b0*/  LDS.128 R36, [R3] ;  /* 0x0000000003247984 */ /* 0x000ea20000000c00 */
[----:B------:R-:W-:-:S02]  /*1c9c0*/  IMAD.MOV.U32 R117, RZ, RZ, R127 ;  /* 0x000000ffff757224 */ /* 0x000fc400078e007f */
[----:B------:R-:W-:Y:S01]  /*1c9d0*/  IMAD.MOV.U32 R127, RZ, RZ, R71 ;  /* 0x000000ffff7f7224 */ /* 0x000fe200078e0047 */
[----:B------:R-:W-:Y:S06]  /*1c9e0*/  BAR.SYNC.DEFER_BLOCKING 0x0 ;  /* 0x0000000000007b1d */ /* 0x000fec0000010000 */
[----:B------:R-:W-:Y:S02]  /*1c9f0*/  STSM.16.M88.4 [R2], R88 ;  /* 0x0000005802007844 */ /* 0x000fe40000000200 */
[----:B------:R-:W-:Y:S06]  /*1ca00*/  BAR.SYNC.DEFER_BLOCKING 0x0 ;  /* 0x0000000000007b1d */ /* 0x000fec0000010000 */
[----:B------:R-:W2:Y:S02]  /*1ca10*/  LDS.128 R32, [R3] ;  /* 0x0000000003207984 */ /* 0x000ea40000000c00 */
[----:B------:R-:W-:Y:S06]  /*1ca20*/  BAR.SYNC.DEFER_BLOCKING 0x0 ;  /* 0x0000000000007b1d */ /* 0x000fec0000010000 */
[----:B------:R3:W-:Y:S02]  /*1ca30*/  STSM.16.M88.4 [R2], R96 ;  /* 0x0000006002007844 */ /* 0x0007e40000000200 */
[----:B------:R-:W-:Y:S01]  /*1ca40*/  BAR.SYNC.DEFER_BLOCKING 0x0 ;  /* 0x0000000000007b1d */ /* 0x000fe20000010000 */
[----:B---3--:R-:W-:-:S02]  /*1ca50*/  IMAD.MOV.U32 R96, RZ, RZ, R112 ;  /* 0x000000ffff607224 */ /* 0x008fc400078e0070 */
[----:B------:R-:W-:Y:S02]  /*1ca60*/  IMAD.MOV.U32 R97, RZ, RZ, R114 ;  /* 0x000000ffff617224 */ /* 0x000fe400078e0072 */
[----:B------:R-:W-:Y:S02]  /*1ca70*/  IMAD.MOV.U32 R98, RZ, RZ, R48 ;  /* 0x000000ffff627224 */ /* 0x000fe400078e0030 */
[----:B------:R-:W-:Y:S02]  /*1ca80*/  IMAD.MOV.U32 R99, RZ, RZ, R50 ;  /* 0x000000ffff637224 */ /* 0x000fe400078e0032 */
[----:B------:R-:W-:Y:S02]  /*1ca90*/  IMAD.MOV.U32 R114, RZ, RZ, R57 ;  /* 0x000000ffff727224 */ /* 0x000fe400078e0039 */
[----:B------:R-:W-:Y:S01]  /*1caa0*/  IMAD.MOV.U32 R112, RZ, RZ, R121 ;  /* 0x000000ffff707224 */ /* 0x000fe200078e0079 */
[----:B------:R-:W3:Y:S01]  /*1cab0*/  LDS.128 R44, [R3] ;  /* 0x00000000032c7984 */ /* 0x000ee20000000c00 */
[----:B------:R-:W-:Y:S01]  /*1cac0*/  IMAD.MOV.U32 R121, RZ, RZ, R131 ;  /* 0x000000ffff797224 */ /* 0x000fe200078e0083 */
[----:B------:R-:W-:Y:S01]  /*1cad0*/  MOV R131, R75 ;  /* 0x0000004b00837202 */ /* 0x000fe20000000f00 */
[----:B------:R-:W-:Y:S06]  /*1cae0*/  BAR.SYNC.DEFER_BLOCKING 0x0 ;  /* 0x0000000000007b1d */ /* 0x000fec0000010000 */
[----:B------:R-:W-:Y:S02]  /*1caf0*/  STSM.16.M88.4 [R2], R92 ;  /* 0x0000005c02007844 */ /* 0x000fe40000000200 */
[----:B------:R-:W-:Y:S06]  /*1cb00*/  BAR.SYNC.DEFER_BLOCKING 0x0 ;  /* 0x0000000000007b1d */ /* 0x000fec0000010000 */
[----:B------:R-:W3:Y:S02]  /*1cb10*/  LDS.128 R40, [R3] ;  /* 0x0000000003287984 */ /* 0x000ee40000000c00 */
[----:B------:R-:W-:Y:S06]  /*1cb20*/  BAR.SYNC.DEFER_BLOCKING 0x0 ;  /* 0x0000000000007b1d */ /* 0x000fec0000010000 */
[----:B------:R4:W-:Y:S02]  /*1cb30*/  STSM.16.M88.4 [R2], R100 ;  /* 0x0000006402007844 */ /* 0x0009e40000000200 */
[----:B------:R-:W-:Y:S01]  /*1cb40*/  BAR.SYNC.DEFER_BLOCKING 0x0 ;  /* 0x0000000000007b1d */ /* 0x000fe20000010000 */
[----:B----4-:R-:W-:-:S02]  /*1cb50*/  IMAD.MOV.U32 R100, RZ, RZ, R116 ;  /* 0x000000ffff647224 */ /* 0x010fc400078e0074 */
[----:B------:R-:W-:Y:S02]  /*1cb60*/  IMAD.MOV.U32 R101, RZ, RZ, R118 ;  /* 0x000000ffff657224 */ /* 0x000fe400078e0076 */
[----:B------:R-:W-:Y:S02]  /*1cb70*/  IMAD.MOV.U32 R102, RZ, RZ, R52 ;  /* 0x000000ffff667224 */ /* 0x000fe400078e0034 */
[----:B------:R-:W-:Y:S02]  /*1cb80*/  IMAD.MOV.U32 R103, RZ, RZ, R54 ;  /* 0x000000ffff677224 */ /* 0x000fe400078e0036 */
[----:B------:R-:W-:Y:S02]  /*1cb90*/  IMAD.MOV.U32 R118, RZ, RZ, R61 ;  /* 0x000000ffff767224 */ /* 0x000fe400078e003d */
[----:B------:R-:W-:Y:S01]  /*1cba0*/  IMAD.MOV.U32 R116, RZ, RZ, R125 ;  /* 0x000000ffff747224 */ /* 0x000fe200078e007d */
[----:B------:R-:W4:Y:S01]  /*1cbb0*/  LDS.128 R88, [R3] ;  /* 0x0000000003587984 */ /* 0x000f220000000c00 */
[----:B------:R-:W-:-:S02]  /*1cbc0*/  IMAD.MOV.U32 R125, RZ, RZ, R135 ;  /* 0x000000ffff7d7224 */ /* 0x000fc400078e0087 */
[----:B------:R-:W-:Y:S01]  /*1cbd0*/  IMAD.MOV.U32 R135, RZ, RZ, R79 ;  /* 0x000000ffff877224 */ /* 0x000fe200078e004f */
[----:B------:R-:W-:Y:S06]  /*1cbe0*/  BAR.SYNC.DEFER_BLOCKING 0x0 ;  /* 0x0000000000007b1d */ /* 0x000fec0000010000 */
[----:B------:R-:W-:Y:S02]  /*1cbf0*/  STSM.16.M88.4 [R2], R96 ;  /* 0x0000006002007844 */ /* 0x000fe40000000200 */
[----:B------:R-:W-:Y:S06]  /*1cc00*/  BAR.SYNC.DEFER_BLOCKING 0x0 ;  /* 0x0000000000007b1d */ /* 0x000fec0000010000 */
[----:B------:R-:W4:Y:S02]  /*1cc10*/  LDS.128 R48, [R3] ;  /* 0x0000000003307984 */ /* 0x000f240000000c00 */
[----:B------:R-:W-:Y:S06]  /*1cc20*/  BAR.SYNC.DEFER_BLOCKING 0x0 ;  /* 0x0000000000007b1d */ /* 0x000fec0000010000 */
[----:B------:R1:W-:Y:S02]  /*1cc30*/  STSM.16.M88.4 [R2], R104 ;  /* 0x0000006802007844 */ /* 0x0003e40000000200 */
[----:B------:R-:W-:Y:S01]  /*1cc40*/  BAR.SYNC.DEFER_BLOCKING 0x0 ;  /* 0x0000000000007b1d */ /* 0x000fe20000010000 */
[----:B-1----:R-:W-:-:S02]  /*1cc50*/  IMAD.MOV.U32 R104, RZ, RZ, R120 ;  /* 0x000000ffff687224 */ /* 0x002fc400078e0078 */
[----:B------:R-:W-:Y:S02]  /*1cc60*/  IMAD.MOV.U32 R105, RZ, RZ, R122 ;  /* 0x000000ffff697224 */ /* 0x000fe400078e007a */
[----:B------:R-:W-:Y:S02]  /*1cc70*/  IMAD.MOV.U32 R106, RZ, RZ, R56 ;  /* 0x000000ffff6a7224 */ /* 0x000fe400078e0038 */
[----:B------:R-:W-:Y:S02]  /*1cc80*/  IMAD.MOV.U32 R107, RZ, RZ, R58 ;  /* 0x000000ffff6b7224 */ /* 0x000fe400078e003a */
[----:B------:R-:W-:Y:S02]  /*1cc90*/  IMAD.MOV.U32 R122, RZ, RZ, R65 ;  /* 0x000000ffff7a7224 */ /* 0x000fe400078e0041 */
[----:B------:R-:W-:Y:S01]  /*1cca0*/  IMAD.MOV.U32 R120, RZ, RZ, R129 ;  /* 0x000000ffff787224 */ /* 0x000fe200078e0081 */
[----:B------:R-:W1:Y:S01]  /*1ccb0*/  LDS.128 R92, [R3] ;  /* 0x00000000035c7984 */ /* 0x000e620000000c00 */
[----:B------:R-:W-:-:S02]  /*1ccc0*/  IMAD.MOV.U32 R129, RZ, RZ, R139 ;  /* 0x000000ffff817224 */ /* 0x000fc400078e008b */
        /* <DEDUP_REMOVED lines=31> */
[----:B------:R-:W-:-:S02]  /*1cec0*/  IMAD.MOV.U32 R137, RZ, RZ, R146 ;  /* 0x000000ffff897224 */ /* 0x000fc400078e0092 */
[----:B------:R-:W-:Y:S01]  /*1ced0*/  IMAD.MOV.U32 R146, RZ, RZ, R84 ;  /* 0x000000ffff927224 */ /* 0x000fe200078e0054 */
        /* <DEDUP_REMOVED lines=53> */
[----:B---3--:R-:W-:-:S05]  /*1d230*/  IMAD R129, R190, UR5, RZ ;  /* 0x00000005be817c24 */ /* 0x008fca000f8e02ff */
[----:B------:R-:W-:Y:S01]  /*1d240*/  ULDC UR5, c[0x0][0x22c] ;  /* 0x00008b0000057ab9 */ /* 0x000fe20000000800 */
[----:B------:R-:W-:Y:S01]  /*1d250*/  IMAD R131, R0, UR4, RZ ;  /* 0x0000000400837c24 */ /* 0x000fe2000f8e02ff */
[----:B------:R-:W-:-:S04]  /*1d260*/  LEA R128, P6, R129, UR6, 0x2 ;  /* 0x0000000681807c11 */ /* 0x000fc8000f8c10ff */
[----:B------:R-:W-:Y:S02]  /*1d270*/  LEA.HI.X.SX32 R129, R129, UR7, 0x2, P6 ;  /* 0x0000000781817c11 */ /* 0x000fe4000b0f16ff */
[C---:B------:R-:W-:Y:S01]  /*1d280*/  LEA R130, P6, R131.reuse, R128, 0x2 ;  /* 0x0000008083827211 */ /* 0x040fe200078c10ff */
[----:B------:R-:W3:Y:S01]  /*1d290*/  LDS.128 R116, [R3] ;  /* 0x0000000003747984 */ /* 0x000ee20000000c00 */
[----:B------:R-:W-:Y:S06]  /*1d2a0*/  BAR.SYNC.DEFER_BLOCKING 0x0 ;  /* 0x0000000000007b1d */ /* 0x000fec0000010000 */
[----:B------:R-:W-:Y:S02]  /*1d2b0*/  STSM.16.M88.4 [R2], R124 ;  /* 0x0000007c02007844 */ /* 0x000fe40000000200 */
[----:B------:R-:W-:Y:S06]  /*1d2c0*/  BAR.SYNC.DEFER_BLOCKING 0x0 ;  /* 0x0000000000007b1d */ /* 0x000fec0000010000 */
[----:B------:R-:W3:Y:S02]  /*1d2d0*/  LDS.128 R76, [R3] ;  /* 0x00000000034c7984 */ /* 0x000ee40000000c00 */
[----:B------:R-:W-:Y:S06]  /*1d2e0*/  BAR.SYNC.DEFER_BLOCKING 0x0 ;  /* 0x0000000000007b1d */ /* 0x000fec0000010000 */
[----:B------:R4:W-:Y:S02]  /*1d2f0*/  STSM.16.M88.4 [R2], R132 ;  /* 0x0000008402007844 */ /* 0x0009e40000000200 */
[----:B------:R-:W-:Y:S01]  /*1d300*/  BAR.SYNC.DEFER_BLOCKING 0x0 ;  /* 0x0000000000007b1d */ /* 0x000fe20000010000 */
[C---:B----4-:R-:W-:Y:S01]  /*1d310*/  VIADD R134, R131.reuse, UR4 ;  /* 0x0000000483867c36 */ /* 0x050fe20008000000 */
[----:B------:R-:W-:Y:S01]  /*1d320*/  LEA.HI.X.SX32 R131, R131, R129, 0x2, P6 ;  /* 0x0000008183837211 */ /* 0x000fe200030f16ff */
[----:B------:R-:W-:-:S02]  /*1d330*/  VIADD R133, R0, 0x5 ;  /* 0x0000000500857836 */ /* 0x000fc40000000000 */
[----:B------:R-:W-:Y:S01]  /*1d340*/  VIADD R135, R0, 0x6 ;  /* 0x0000000600877836 */ /* 0x000fe20000000000 */
[C---:B------:R-:W-:Y:S01]  /*1d350*/  LEA R132, P6, R134.reuse, R128, 0x2 ;  /* 0x0000008086847211 */ /* 0x040fe200078c10ff */
[----:B------:R-:W4:Y:S01]  /*1d360*/  LDS.128 R120, [R3] ;  /* 0x0000000003787984 */ /* 0x000f220000000c00 */
[----:B------:R-:W-:Y:S06]  /*1d370*/  BAR.SYNC.DEFER_BLOCKING 0x0 ;  /* 0x0000000000007b1d */ /* 0x000fec0000010000 */
[----:B------:R1:W-:Y:S02]  /*1d380*/  STSM.16.M88.4 [R2], R136 ;  /* 0x0000008802007844 */ /* 0x0003e40000000200 */
[----:B------:R-:W-:Y:S01]  /*1d390*/  BAR.SYNC.DEFER_BLOCKING 0x0 ;  /* 0x0000000000007b1d */ /* 0x000fe20000010000 */
[----:B-1----:R-:W-:-:S04]  /*1d3a0*/  VIADD R136, R134, UR4 ;  /* 0x0000000486887c36 */ /* 0x002fc80008000000 */
[----:B------:R-:W-:Y:S01]  /*1d3b0*/  VIADD R137, R136, UR4 ;  /* 0x0000000488897c36 */ /* 0x000fe20008000000 */
[----:B------:R-:W1:Y:S02]  /*1d3c0*/  LDS.128 R80, [R3] ;  /* 0x0000000003507984 */ /* 0x000e640000000c00 */
[----:B------:R-:W-:Y:S06]  /*1d3d0*/  BAR.SYNC.DEFER_BLOCKING 0x0 ;  /* 0x0000000000007b1d */ /* 0x000fec0000010000 */
[----:B------:R2:W-:Y:S02]  /*1d3e0*/  STSM.16.M88.4 [R2], R140 ;  /* 0x0000008c02007844 */ /* 0x0005e40000000200 */
[----:B------:R-:W-:Y:S01]  /*1d3f0*/  BAR.SYNC.DEFER_BLOCKING 0x0 ;  /* 0x0000000000007b1d */ /* 0x000fe20000010000 */
[----:B--2---:R-:W-:-:S02]  /*1d400*/  IMAD.MOV.U32 R142, RZ, RZ, R85 ;  /* 0x000000ffff8e7224 */ /* 0x004fc400078e0055 */
[----:B------:R-:W-:Y:S02]  /*1d410*/  IMAD.MOV.U32 R143, RZ, RZ, R87 ;  /* 0x000000ffff8f7224 */ /* 0x000fe400078e0057 */
[----:B------:R-:W-:Y:S02]  /*1d420*/  IMAD.MOV.U32 R140, RZ, RZ, R149 ;  /* 0x000000ffff8c7224 */ /* 0x000fe400078e0095 */
[----:B------:R-:W-:Y:S01]  /*1d430*/  IMAD.MOV.U32 R141, RZ, RZ, R151 ;  /* 0x000000ffff8d7224 */ /* 0x000fe200078e0097 */
[----:B------:R-:W2:Y:S01]  /*1d440*/  LDS.128 R124, [R3] ;  /* 0x00000000037c7984 */ /* 0x000ea20000000c00 */
[----:B------:R-:W-:Y:S06]  /*1d450*/  BAR.SYNC.DEFER_BLOCKING 0x0 ;  /* 0x0000000000007b1d */ /* 0x000fec0000010000 */
[----:B------:R-:W-:Y:S02]  /*1d460*/  STSM.16.M88.4 [R2], R144 ;  /* 0x0000009002007844 */ /* 0x000fe40000000200 */
[----:B------:R-:W-:Y:S06]  /*1d470*/  BAR.SYNC.DEFER_BLOCKING 0x0 ;  /* 0x0000000000007b1d */ /* 0x000fec0000010000 */
[----:B------:R-:W2:Y:S02]  /*1d480*/  LDS.128 R84, [R3] ;  /* 0x0000000003547984 */ /* 0x000ea40000000c00 */
[----:B------:R-:W-:Y:S06]  /*1d490*/  BAR.SYNC.DEFER_BLOCKING 0x0 ;  /* 0x0000000000007b1d */ /* 0x000fec0000010000 */
[----:B------:R3:W-:Y:S02]  /*1d4a0*/  STSM.16.M88.4 [R2], R140 ;  /* 0x0000008c02007844 */ /* 0x0007e40000000200 */
[----:B------:R-:W-:Y:S01]  /*1d4b0*/  BAR.SYNC.DEFER_BLOCKING 0x0 ;  /* 0x0000000000007b1d */ /* 0x000fe20000010000 */
[----:B---3--:R-:W-:-:S05]  /*1d4c0*/  VIADD R2, R0, 0x7 ;  /* 0x0000000700027836 */ /* 0x008fca0000000000 */
[----:B------:R3:W-:Y:S01]  /*1d4d0*/  @P2 STG.E desc[UR16][R130.64], R4 ;  /* 0x0000000482002986 */ /* 0x0007e2000c101910 */
[----:B------:R-:W-:Y:S01]  /*1d4e0*/  ISETP.LT.AND P2, PT, R133, UR5, !P0 ;  /* 0x0000000585007c0c */ /* 0x000fe2000c741270 */
[----:B------:R-:W-:Y:S01]  /*1d4f0*/  ULDC UR5, c[0x0][0x22c] ;  /* 0x00008b0000057ab9 */ /* 0x000fe20000000800 */
[----:B------:R-:W-:Y:S02]  /*1d500*/  LEA.HI.X.SX32 R133, R134, R129, 0x2, P6 ;  /* 0x0000008186857211 */ /* 0x000fe400030f16ff */
[----:B------:R-:W-:-:S03]  /*1d510*/  LEA R134, P6, R136, R128, 0x2 ;  /* 0x0000008088867211 */ /* 0x000fc600078c10ff */
[----:B------:R4:W-:Y:S01]  /*1d520*/  @P1 STG.E desc[UR16][R132.64], R12 ;  /* 0x0000000c84001986 */ /* 0x0009e2000c101910 */
[----:B------:R-:W-:Y:S01]  /*1d530*/  ISETP.LT.AND P1, PT, R135, UR5, !P0 ;  /* 0x0000000587007c0c */ /* 0x000fe2000c721270 */
[----:B------:R-:W-:Y:S01]  /*1d540*/  ULDC UR5, c[0x0][0x22c] ;  /* 0x00008b0000057ab9 */ /* 0x000fe20000000800 */
[----:B------:R-:W-:Y:S01]  /*1d550*/  LEA.HI.X.SX32 R135, R136, R129, 0x2, P6 ;  /* 0x0000008188877211 */ /* 0x000fe200030f16ff */
[C---:B---3--:R-:W-:Y:S01]  /*1d560*/  VIADD R4, R137.reuse, UR4 ;  /* 0x0000000489047c36 */ /* 0x048fe20008000000 */
[----:B------:R-:W-:-:S03]  /*1d570*/  LEA R130, P6, R137, R128, 0x2 ;  /* 0x0000008089827211 */ /* 0x000fc600078c10ff */
[----:B------:R-:W-:Y:S01]  /*1d580*/  @P5 STG.E desc[UR16][R134.64], R5 ;  /* 0x0000000586005986 */ /* 0x000fe2000c101910 */
[-C--:B------:R-:W-:Y:S02]  /*1d590*/  LEA.HI.X.SX32 R131, R137, R129.reuse, 0x2, P6 ;  /* 0x0000008189837211 */ /* 0x080fe400030f16ff */
[CC--:B------:R-:W-:Y:S01]  /*1d5a0*/  LEA R136, P6, R4.reuse, R128.reuse, 0x2 ;  /* 0x0000008004887211 */ /* 0x0c0fe200078c10ff */
[----:B----4-:R-:W-:Y:S01]  /*1d5b0*/  VIADD R12, R4, UR4 ;  /* 0x00000004040c7c36 */ /* 0x010fe20008000000 */
[----:B------:R-:W-:Y:S01]  /*1d5c0*/  ISETP.LT.AND P5, PT, R2, UR5, !P0 ;  /* 0x0000000502007c0c */ /* 0x000fe2000c7a1270 */
[----:B------:R-:W-:Y:S01]  /*1d5d0*/  VIADD R2, R0, 0x8 ;  /* 0x0000000800027836 */ /* 0x000fe20000000000 */
[-C--:B------:R-:W-:Y:S01]  /*1d5e0*/  LEA.HI.X.SX32 R137, R4, R129.reuse, 0x2, P6 ;  /* 0x0000008104897211 */ /* 0x080fe200030f16ff */
[----:B------:R-:W-:Y:S01]  /*1d5f0*/  ULDC UR5, c[0x0][0x22c] ;  /* 0x00008b0000057ab9 */ /* 0x000fe20000000800 */
[-C--:B------:R-:W-:Y:S01]  /*1d600*/  LEA R132, P6, R12, R128.reuse, 0x2 ;  /* 0x000000800c847211 */ /* 0x080fe200078c10ff */
[----:B------:R3:W-:Y:S01]  /*1d610*/  @P4 STG.E desc[UR16][R130.64], R13 ;  /* 0x0000000d82004986 */ /* 0x0007e2000c101910 */
[----:B------:R-:W-:Y:S01]  /*1d620*/  ISETP.LT.AND P4, PT, R2, UR5, !P0 ;  /* 0x0000000502007c0c */ /* 0x000fe2000c781270 */
[----:B------:R-:W-:Y:S01]  /*1d630*/  VIADD R2, R0, 0x9 ;  /* 0x0000000900027836 */ /* 0x000fe20000000000 */
[C---:B------:R-:W-:Y:S01]  /*1d640*/  LEA.HI.X.SX32 R133, R12.reuse, R129, 0x2, P6 ;  /* 0x000000810c857211 */ /* 0x040fe200030f16ff */
[----:B------:R-:W-:Y:S01]  /*1d650*/  VIADD R12, R12, UR4 ;  /* 0x000000040c0c7c36 */ /* 0x000fe20008000000 */
[----:B------:R-:W-:Y:S01]  /*1d660*/  ULDC UR5, c[0x0][0x22c] ;  /* 0x00008b0000057ab9 */ /* 0x000fe20000000800 */
[----:B------:R4:W-:Y:S01]  /*1d670*/  @P3 STG.E desc[UR16][R136.64], R6 ;  /* 0x0000000688003986 */ /* 0x0009e2000c101910 */
[----:B------:R-:W-:Y:S01]  /*1d680*/  ISETP.LT.AND P3, PT, R2, UR5, !P0 ;  /* 0x0000000502007c0c */ /* 0x000fe2000c761270 */
[----:B------:R-:W-:Y:S01]  /*1d690*/  VIADD R2, R0, 0xa ;  /* 0x0000000a00027836 */ /* 0x000fe20000000000 */
[----:B------:R-:W-:Y:S01]  /*1d6a0*/  ULDC UR5, c[0x0][0x22c] ;  /* 0x00008b0000057ab9 */ /* 0x000fe20000000800 */
[----:B------:R1:W-:Y:S01]  /*1d6b0*/  @P2 STG.E desc[UR16][R132.64], R14 ;  /* 0x0000000e84002986 */ /* 0x0003e2000c101910 */
[C---:B------:R-:W-:Y:S01]  /*1d6c0*/  LEA R4, P2, R12.reuse, R128, 0x2 ;  /* 0x000000800c047211 */ /* 0x040fe200078410ff */
[----:B---3--:R-:W-:-:S03]  /*1d6d0*/  VIADD R13, R12, UR4 ;  /* 0x000000040c0d7c36 */ /* 0x008fc60008000000 */
[-C--:B------:R-:W-:Y:S02]  /*1d6e0*/  LEA.HI.X.SX32 R5, R12, R129.reuse, 0x2, P2 ;  /* 0x000000810c057211 */ /* 0x080fe400010f16ff */
[----:B------:R-:W-:Y:S01]  /*1d6f0*/  ISETP.LT.AND P2, PT, R2, UR5, !P0 ;  /* 0x0000000502007c0c */ /* 0x000fe2000c741270 */
[----:B------:R-:W-:Y:S01]  /*1d700*/  VIADD R2, R0, 0xb ;  /* 0x0000000b00027836 */ /* 0x000fe20000000000 */
[CC--:B------:R-:W-:Y:S01]  /*1d710*/  LEA R12, P6, R13.reuse, R128.reuse, 0x2 ;  /* 0x000000800d0c7211 */ /* 0x0c0fe200078c10ff */
[C---:B----4-:R-:W-:Y:S01]  /*1d720*/  VIADD R6, R13.reuse, UR4 ;  /* 0x000000040d067c36 */ /* 0x050fe20008000000 */
[----:B------:R-:W-:Y:S01]  /*1d730*/  ULDC UR5, c[0x0][0x22c] ;  /* 0x00008b0000057ab9 */ /* 0x000fe20000000800 */
[----:B------:R3:W-:Y:S01]  /*1d740*/  @P1 STG.E desc[UR16][R4.64], R7 ;  /* 0x0000000704001986 */ /* 0x0007e2000c101910 */
[-C--:B------:R-:W-:Y:S01]  /*1d750*/  LEA.HI.X.SX32 R13, R13, R129.reuse, 0x2, P6 ;  /* 0x000000810d0d7211 */ /* 0x080fe200030f16ff */
[----:B-1----:R-:W-:Y:S01]  /*1d760*/  VIADD R14, R6, UR4 ;  /* 0x00000004060e7c36 */ /* 0x002fe20008000000 */
[----:B------:R-:W-:Y:S01]  /*1d770*/  ISETP.LT.AND P1, PT, R2, UR5, !P0 ;  /* 0x0000000502007c0c */ /* 0x000fe2000c721270 */
[----:B------:R-:W-:Y:S01]  /*1d780*/  VIADD R2, R0, 0xc ;  /* 0x0000000c00027836 */ /* 0x000fe20000000000 */
[C---:B------:R-:W-:Y:S01]  /*1d790*/  LEA R130, P6, R6.reuse, R128, 0x2 ;  /* 0x0000008006827211 */ /* 0x040fe200078c10ff */
[----:B------:R-:W-:Y:S01]  /*1d7a0*/  ULDC UR5, c[0x0][0x22c] ;  /* 0x00008b0000057ab9 */ /* 0x000fe20000000800 */
[----:B------:R1:W-:Y:S02]  /*1d7b0*/  @P5 STG.E desc[UR16][R12.64], R15 ;  /* 0x0000000f0c005986 */ /* 0x0003e4000c101910 */
[----:B------:R-:W-:-:S02]  /*1d7c0*/  LEA.HI.X.SX32 R131, R6, R129, 0x2, P6 ;  /* 0x0000008106837211 */ /* 0x000fc400030f16ff */
[----:B------:R-:W-:Y:S01]  /*1d7d0*/  ISETP.LT.AND P5, PT, R2, UR5, !P0 ;  /* 0x0000000502007c0c */ /* 0x000fe2000c7a1270 */
[C---:B---3--:R-:W-:Y:S01]  /*1d7e0*/  VIADD R7, R14.reuse, UR4 ;  /* 0x000000040e077c36 */ /* 0x048fe20008000000 */
[-C--:B------:R-:W-:Y:S01]  /*1d7f0*/  LEA R4, P6, R14, R128.reuse, 0x2 ;  /* 0x000000800e047211 */ /* 0x080fe200078c10ff */
[----:B------:R-:W-:Y:S01]  /*1d800*/  VIADD R2, R0, 0xd ;  /* 0x0000000d00027836 */ /* 0x000fe20000000000 */
[----:B------:R-:W-:Y:S01]  /*1d810*/  ULDC UR5, c[0x0][0x22c] ;  /* 0x00008b0000057ab9 */ /* 0x000fe20000000800 */
[----:B------:R3:W-:Y:S01]  /*1d820*/  @P4 STG.E desc[UR16][R130.64], R8 ;  /* 0x0000000882004986 */ /* 0x0007e2000c101910 */
[-C--:B------:R-:W-:Y:S01]  /*1d830*/  LEA.HI.X.SX32 R5, R14, R129.reuse, 0x2, P6 ;  /* 0x000000810e057211 */ /* 0x080fe200030f16ff */
[C---:B------:R-:W-:Y:S01]  /*1d840*/  VIADD R14, R7.reuse, UR4 ;  /* 0x00000004070e7c36 */ /* 0x040fe20008000000 */
[CC--:B------:R-:W-:Y:S02]  /*1d850*/  LEA R6, P6, R7.reuse, R128.reuse, 0x2 ;  /* 0x0000008007067211 */ /* 0x0c0fe400078c10ff */
[----:B------:R-:W-:Y:S01]  /*1d860*/  ISETP.LT.AND P4, PT, R2, UR5, !P0 ;  /* 0x0000000502007c0c */ /* 0x000fe2000c781270 */
[----:B------:R-:W-:Y:S01]  /*1d870*/  VIADD R2, R0, 0xe ;  /* 0x0000000e00027836 */ /* 0x000fe20000000000 */
[-C--:B------:R-:W-:Y:S01]  /*1d880*/  LEA.HI.X.SX32 R7, R7, R129.reuse, 0x2, P6 ;  /* 0x0000008107077211 */ /* 0x080fe200030f16ff */
[----:B------:R-:W-:Y:S01]  /*1d890*/  ULDC UR5, c[0x0][0x22c] ;  /* 0x00008b0000057ab9 */ /* 0x000fe20000000800 */
[-C--:B-1----:R-:W-:Y:S01]  /*1d8a0*/  LEA R12, P6, R14, R128.reuse, 0x2 ;  /* 0x000000800e0c7211 */ /* 0x082fe200078c10ff */
        /* <DEDUP_REMOVED lines=11> */
[C---:B---3--:R-:W-:Y:S01]  /*1d960*/  VIADD R8, R14.reuse, UR4 ;  /* 0x000000040e087c36 */ /* 0x048fe20008000000 */
[----:B-1----:R-:W-:-:S04]  /*1d970*/  LEA R4, P1, R14, R128, 0x2 ;  /* 0x000000800e047211 */ /* 0x002fc800078210ff */
[-C--:B------:R-:W-:Y:S02]  /*1d980*/  LEA.HI.X.SX32 R5, R14, R129.reuse, 0x2, P1 ;  /* 0x000000810e057211 */ /* 0x080fe400008f16ff */
[----:B------:R-:W-:Y:S01]  /*1d990*/  ISETP.LT.AND P1, PT, R2, UR5, !P0 ;  /* 0x0000000502007c0c */ /* 0x000fe2000c721270 */
[----:B------:R-:W-:Y:S01]  /*1d9a0*/  VIADD R2, R0, 0x11 ;  /* 0x0000001100027836 */ /* 0x000fe20000000000 */
[CC--:B----4-:R-:W-:Y:S01]  /*1d9b0*/  LEA R6, P6, R8.reuse, R128.reuse, 0x2 ;  /* 0x0000008008067211 */ /* 0x0d0fe200078c10ff */
[C---:B------:R-:W-:Y:S01]  /*1d9c0*/  VIADD R9, R8.reuse, UR4 ;  /* 0x0000000408097c36 */ /* 0x040fe20008000000 */
[----:B------:R-:W-:Y:S01]  /*1d9d0*/  ULDC UR5, c[0x0][0x22c] ;  /* 0x00008b0000057ab9 */ /* 0x000fe20000000800 */
[----:B------:R1:W-:Y:S01]  /*1d9e0*/  @P5 STG.E desc[UR16][R4.64], R10 ;  /* 0x0000000a04005986 */ /* 0x0003e2000c101910 */
[-C--:B------:R-:W-:Y:S01]  /*1d9f0*/  LEA.HI.X.SX32 R7, R8, R129.reuse, 0x2, P6 ;  /* 0x0000008108077211 */ /* 0x080fe200030f16ff */
[C---:B--2---:R-:W-:Y:S01]  /*1da00*/  VIADD R12, R9.reuse, UR4 ;  /* 0x00000004090c7c36 */ /* 0x044fe20008000000 */
[----:B------:R-:W-:Y:S01]  /*1da10*/  ISETP.LT.AND P5, PT, R2, UR5, !P0 ;  /* 0x0000000502007c0c */ /* 0x000fe2000c7a1270 */
[----:B------:R-:W-:Y:S01]  /*1da20*/  VIADD R2, R0, 0x12 ;  /* 0x0000001200027836 */ /* 0x000fe20000000000 */
[C---:B------:R-:W-:Y:S01]  /*1da30*/  LEA R8, P6, R9.reuse, R128, 0x2 ;  /* 0x0000008009087211 */ /* 0x040fe200078c10ff */
[----:B------:R-:W-:Y:S01]  /*1da40*/  ULDC UR5, c[0x0][0x22c] ;  /* 0x00008b0000057ab9 */ /* 0x000fe20000000800 */
[----:B------:R2:W-:Y:S02]  /*1da50*/  @P4 STG.E desc[UR16][R6.64], R22 ;  /* 0x0000001606004986 */ /* 0x0005e4000c101910 */
[----:B------:R-:W-:-:S02]  /*1da60*/  LEA.HI.X.SX32 R9, R9, R129, 0x2, P6 ;  /* 0x0000008109097211 */ /* 0x000fc400030f16ff */
[----:B------:R-:W-:Y:S01]  /*1da70*/  ISETP.LT.AND P4, PT, R2, UR5, !P0 ;  /* 0x0000000502007c0c */ /* 0x000fe2000c781270 */
[C---:B-1----:R-:W-:Y:S01]  /*1da80*/  VIADD R10, R12.reuse, UR4 ;  /* 0x000000040c0a7c36 */ /* 0x042fe20008000000 */
[-C--:B------:R-:W-:Y:S01]  /*1da90*/  LEA R4, P6, R12, R128.reuse, 0x2 ;  /* 0x000000800c047211 */ /* 0x080fe200078c10ff */
[----:B------:R-:W-:Y:S01]  /*1daa0*/  VIADD R2, R0, 0x13 ;  /* 0x0000001300027836 */ /* 0x000fe20000000000 */
[----:B------:R-:W-:Y:S01]  /*1dab0*/  ULDC UR5, c[0x0][0x22c] ;  /* 0x00008b0000057ab9 */ /* 0x000fe20000000800 */
[----:B------:R-:W-:Y:S01]  /*1dac0*/  VIADD R14, R10, UR4 ;  /* 0x000000040a0e7c36 */ /* 0x000fe20008000000 */
[-C--:B------:R-:W-:Y:S01]  /*1dad0*/  LEA.HI.X.SX32 R5, R12, R129.reuse, 0x2, P6 ;  /* 0x000000810c057211 */ /* 0x080fe200030f16ff */
[----:B------:R1:W-:Y:S01]  /*1dae0*/  @P3 STG.E desc[UR16][R8.64], R11 ;  /* 0x0000000b08003986 */ /* 0x0003e2000c101910 */
[-C--:B------:R-:W-:Y:S02]  /*1daf0*/  LEA R12, P6, R10, R128.reuse, 0x2 ;  /* 0x000000800a0c7211 */ /* 0x080fe400078c10ff */
[----:B------:R-:W-:Y:S01]  /*1db00*/  ISETP.LT.AND P3, PT, R2, UR5, !P0 ;  /* 0x0000000502007c0c */ /* 0x000fe2000c761270 */
[----:B------:R-:W-:Y:S01]  /*1db10*/  VIADD R2, R0, 0x14 ;  /* 0x0000001400027836 */ /* 0x000fe20000000000 */
[-C--:B------:R-:W-:Y:S01]  /*1db20*/  LEA.HI.X.SX32 R13, R10, R129.reuse, 0x2, P6 ;  /* 0x000000810a0d7211 */ /* 0x080fe200030f16ff */
[----:B------:R-:W-:Y:S01]  /*1db30*/  ULDC UR5, c[0x0][0x22c] ;  /* 0x00008b0000057ab9 */ /* 0x000fe20000000800 */
[-C--:B--2---:R-:W-:Y:S01]  /*1db40*/  LEA R6, P6, R14, R128.reuse, 0x2 ;  /* 0x000000800e067211 */ /* 0x084fe200078c10ff */
[----:B------:R2:W-:Y:S01]  /*1db50*/  @P2 STG.E desc[UR16][R4.64], R23 ;  /* 0x0000001704002986 */ /* 0x0005e2000c101910 */
[----:B------:R-:W-:Y:S01]  /*1db60*/  ISETP.LT.AND P2, PT, R2, UR5, !P0 ;  /* 0x0000000502007c0c */ /* 0x000fe2000c741270 */
[----:B------:R-:W-:Y:S01]  /*1db70*/  VIADD R2, R0, 0x15 ;  /* 0x0000001500027836 */ /* 0x000fe20000000000 */
[C---:B------:R-:W-:Y:S01]  /*1db80*/  LEA.HI.X.SX32 R7, R14.reuse, R129, 0x2, P6 ;  /* 0x000000810e077211 */ /* 0x040fe200030f16ff */
[----:B------:R-:W-:Y:S01]  /*1db90*/  VIADD R14, R14, UR4 ;  /* 0x000000040e0e7c36 */ /* 0x000fe20008000000 */
[----:B------:R-:W-:Y:S01]  /*1dba0*/  ULDC UR5, c[0x0][0x22c] ;  /* 0x00008b0000057ab9 */ /* 0x000fe20000000800 */
[----:B------:R-:W-:Y:S01]  /*1dbb0*/  @P1 STG.E desc[UR16][R12.64], R16 ;  /* 0x000000100c001986 */ /* 0x000fe2000c101910 */
[----:B------:R-:W-:Y:S01]  /*1dbc0*/  ISETP.LT.AND P1, PT, R2, UR5, !P0 ;  /* 0x0000000502007c0c */ /* 0x000fe2000c721270 */
[----:B------:R-:W-:Y:S01]  /*1dbd0*/  VIADD R2, R0, 0x16 ;  /* 0x0000001600027836 */ /* 0x000fe20000000000 */
[----:B------:R-:W-:Y:S01]  /*1dbe0*/  ULDC UR5, c[0x0][0x22c] ;  /* 0x00008b0000057ab9 */ /* 0x000fe20000000800 */
[----:B------:R3:W-:Y:S01]  /*1dbf0*/  @P5 STG.E desc[UR16][R6.64], R28 ;  /* 0x0000001c06005986 */ /* 0x0007e2000c101910 */
[C---:B-1----:R-:W-:Y:S01]  /*1dc00*/  VIADD R9, R14.reuse, UR4 ;  /* 0x000000040e097c36 */ /* 0x042fe20008000000 */
[----:B--2---:R-:W-:-:S04]  /*1dc10*/  LEA R4, P5, R14, R128, 0x2 ;  /* 0x000000800e047211 */ /* 0x004fc800078a10ff */
[-C--:B------:R-:W-:Y:S02]  /*1dc20*/  LEA.HI.X.SX32 R5, R14, R129.reuse, 0x2, P5 ;  /* 0x000000810e057211 */ /* 0x080fe400028f16ff */
[----:B------:R-:W-:Y:S01]  /*1dc30*/  ISETP.LT.AND P5, PT, R2, UR5, !P0 ;  /* 0x0000000502007c0c */ /* 0x000fe2000c7a1270 */
[----:B------:R-:W-:Y:S01]  /*1dc40*/  VIADD R2, R0, 0x17 ;  /* 0x0000001700027836 */ /* 0x000fe20000000000 */
[CC--:B------:R-:W-:Y:S01]  /*1dc50*/  LEA R8, P6, R9.reuse, R128.reuse, 0x2 ;  /* 0x0000008009087211 */ /* 0x0c0fe200078c10ff */
[----:B------:R-:W-:Y:S01]  /*1dc60*/  ULDC UR5, c[0x0][0x22c] ;  /* 0x00008b0000057ab9 */ /* 0x000fe20000000800 */
[C---:B---3--:R-:W-:Y:S01]  /*1dc70*/  VIADD R7, R9.reuse, UR4 ;  /* 0x0000000409077c36 */ /* 0x048fe20008000000 */
[----:B------:R1:W-:Y:S01]  /*1dc80*/  @P4 STG.E desc[UR16][R4.64], R17 ;  /* 0x0000001104004986 */ /* 0x0003e2000c101910 */
[----:B------:R-:W-:Y:S02]  /*1dc90*/  LEA.HI.X.SX32 R9, R9, R129, 0x2, P6 ;  /* 0x0000008109097211 */ /* 0x000fe400030f16ff */
[C---:B------:R-:W-:Y:S01]  /*1dca0*/  VIADD R10, R7.reuse, UR4 ;  /* 0x00000004070a7c36 */ /* 0x040fe20008000000 */
[----:B------:R-:W-:-:S02]  /*1dcb0*/  LEA R6, P6, R7, R128, 0x2 ;  /* 0x0000008007067211 */ /* 0x000fc400078c10ff */
[----:B------:R-:W-:Y:S01]  /*1dcc0*/  ISETP.LT.AND P4, PT, R2, UR5, !P0 ;  /* 0x0000000502007c0c */ /* 0x000fe2000c781270 */
[----:B------:R-:W-:Y:S01]  /*1dcd0*/  VIADD R2, R0, 0x18 ;  /* 0x0000001800027836 */ /* 0x000fe20000000000 */
[-C--:B------:R-:W-:Y:S01]  /*1dce0*/  LEA.HI.X.SX32 R7, R7, R129.reuse, 0x2, P6 ;  /* 0x0000008107077211 */ /* 0x080fe200030f16ff */
[----:B------:R-:W-:Y:S01]  /*1dcf0*/  ULDC UR5, c[0x0][0x22c] ;  /* 0x00008b0000057ab9 */ /* 0x000fe20000000800 */
[C---:B------:R-:W-:Y:S01]  /*1dd00*/  VIADD R11, R10.reuse, UR4 ;  /* 0x000000040a0b7c36 */ /* 0x040fe20008000000 */
[----:B------:R2:W-:Y:S01]  /*1dd10*/  @P3 STG.E desc[UR16][R8.64], R29 ;  /* 0x0000001d08003986 */ /* 0x0005e2000c101910 */
[-C--:B-1----:R-:W-:Y:S02]  /*1dd20*/  LEA R4, P6, R10, R128.reuse, 0x2 ;  /* 0x000000800a047211 */ /* 0x082fe400078c10ff */
[----:B------:R-:W-:Y:S01]  /*1dd30*/  ISETP.LT.AND P3, PT, R2, UR5, !P0 ;  /* 0x0000000502007c0c */ /* 0x000fe2000c761270 */
[----:B------:R-:W-:Y:S01]  /*1dd40*/  VIADD R2, R0, 0x19 ;  /* 0x0000001900027836 */ /* 0x000fe20000000000 */
[-C--:B------:R-:W-:Y:S01]  /*1dd50*/  LEA.HI.X.SX32 R5, R10, R129.reuse, 0x2, P6 ;  /* 0x000000810a057211 */ /* 0x080fe200030f16ff */
[C---:B------:R-:W-:Y:S01]  /*1dd60*/  VIADD R12, R11.reuse, UR4 ;  /* 0x000000040b0c7c36 */ /* 0x040fe20008000000 */
[C---:B------:R-:W-:Y:S01]  /*1dd70*/  LEA R10, P6, R11.reuse, R128, 0x2 ;  /* 0x000000800b0a7211 */ /* 0x040fe200078c10ff */
[----:B------:R-:W-:Y:S01]  /*1dd80*/  ULDC UR5, c[0x0][0x22c] ;  /* 0x00008b0000057ab9 */ /* 0x000fe20000000800 */
[----:B------:R-:W-:Y:S01]  /*1dd90*/  @P2 STG.E desc[UR16][R6.64], R18 ;  /* 0x0000001206002986 */ /* 0x000fe2000c101910 */
[----:B------:R-:W-:Y:S01]  /*1dda0*/  ISETP.LT.AND P2, PT, R2, UR5, !P0 ;  /* 0x0000000502007c0c */ /* 0x000fe2000c741270 */
[----:B------:R-:W-:Y:S01]  /*1ddb0*/  ULDC UR5, c[0x0][0x22c] ;  /* 0x00008b0000057ab9 */ /* 0x000fe20000000800 */
[----:B------:R-:W-:Y:S01]  /*1ddc0*/  IADD3 R2, R0, 0x1a, RZ ;  /* 0x0000001a00027810 */ /* 0x000fe20007ffe0ff */
[----:B------:R1:W-:Y:S01]  /*1ddd0*/  @P1 STG.E desc[UR16][R4.64], R30 ;  /* 0x0000001e04001986 */ /* 0x0003e2000c101910 */
[----:B------:R-:W-:-:S02]  /*1dde0*/  LEA.HI.X.SX32 R11, R11, R129, 0x2, P6 ;  /* 0x000000810b0b7211 */ /* 0x000fc400030f16ff */
[-C--:B--2---:R-:W-:Y:S02]  /*1ddf0*/  LEA R8, P6, R12, R128.reuse, 0x2 ;  /* 0x000000800c087211 */ /* 0x084fe400078c10ff */
        /* <DEDUP_REMOVED lines=10> */
[C---:B-1----:R-:W-:Y:S01]  /*1dea0*/  LEA R4, P4, R12.reuse, R128, 0x2 ;  /* 0x000000800c047211 */ /* 0x042fe200078810ff */
[----:B------:R-:W-:-:S02]  /*1deb0*/  VIADD R7, R12, UR4 ;  /* 0x000000040c077c36 */ /* 0x000fc40008000000 */
[----:B------:R-:W1:Y:S01]  /*1dec0*/  LDS.128 R16, [R3] ;  /* 0x0000000003107984 */ /* 0x000e620000000c00 */
[-C--:B------:R-:W-:Y:S02]  /*1ded0*/  LEA.HI.X.SX32 R5, R12, R129.reuse, 0x2, P4 ;  /* 0x000000810c057211 */ /* 0x080fe400020f16ff */
[----:B------:R-:W-:Y:S01]  /*1dee0*/  ISETP.LT.AND P4, PT, R2, UR5, !P0 ;  /* 0x0000000502007c0c */ /* 0x000fe2000c781270 */
[----:B------:R-:W-:Y:S01]  /*1def0*/  VIADD R2, R0, 0x1d ;  /* 0x0000001d00027836 */ /* 0x000fe20000000000 */
[CC--:B------:R-:W-:Y:S01]  /*1df00*/  LEA R6, P6, R7.reuse, R128.reuse, 0x2 ;  /* 0x0000008007067211 */ /* 0x0c0fe200078c10ff */
[----:B------:R-:W-:Y:S01]  /*1df10*/  ULDC UR5, c[0x0][0x22c] ;  /* 0x00008b0000057ab9 */ /* 0x000fe20000000800 */
[----:B------:R3:W-:Y:S01]  /*1df20*/  @P3 STG.E desc[UR16][R4.64], R24 ;  /* 0x0000001804003986 */ /* 0x0007e2000c101910 */
[C---:B--2---:R-:W-:Y:S01]  /*1df30*/  VIADD R9, R7.reuse, UR4 ;  /* 0x0000000407097c36 */ /* 0x044fe20008000000 */
[-C--:B------:R-:W-:Y:S02]  /*1df40*/  LEA.HI.X.SX32 R7, R7, R129.reuse, 0x2, P6 ;  /* 0x0000008107077211 */ /* 0x080fe400030f16ff */
[----:B------:R-:W-:Y:S01]  /*1df50*/  ISETP.LT.AND P3, PT, R2, UR5, !P0 ;  /* 0x0000000502007c0c */ /* 0x000fe2000c761270 */
[C---:B------:R-:W-:Y:S01]  /*1df60*/  VIADD R10, R9.reuse, UR4 ;  /* 0x00000004090a7c36 */ /* 0x040fe20008000000 */
[CC--:B------:R-:W-:Y:S01]  /*1df70*/  LEA R8, P6, R9.reuse, R128.reuse, 0x2 ;  /* 0x0000008009087211 */ /* 0x0c0fe200078c10ff */
[----:B------:R-:W-:Y:S01]  /*1df80*/  VIADD R2, R0, 0x1e ;  /* 0x0000001e00027836 */ /* 0x000fe20000000000 */
[----:B------:R-:W-:Y:S01]  /*1df90*/  ULDC UR5, c[0x0][0x22c] ;  /* 0x00008b0000057ab9 */ /* 0x000fe20000000800 */
[----:B------:R2:W-:Y:S01]  /*1dfa0*/  @P2 STG.E desc[UR16][R6.64], R36 ;  /* 0x0000002406002986 */ /* 0x0005e2000c101910 */
[----:B------:R-:W-:Y:S01]  /*1dfb0*/  LEA.HI.X.SX32 R9, R9, R129, 0x2, P6 ;  /* 0x0000008109097211 */ /* 0x000fe200030f16ff */
[C---:B------:R-:W-:Y:S01]  /*1dfc0*/  VIADD R11, R10.reuse, UR4 ;  /* 0x000000040a0b7c36 */ /* 0x040fe20008000000 */
[----:B---3--:R-:W-:-:S02]  /*1dfd0*/  LEA R4, P6, R10, R128, 0x2 ;  /* 0x000000800a047211 */ /* 0x008fc400078c10ff */
[----:B------:R-:W-:Y:S01]  /*1dfe0*/  ISETP.LT.AND P2, PT, R2, UR5, !P0 ;  /* 0x0000000502007c0c */ /* 0x000fe2000c741270 */
[----:B------:R-:W-:Y:S01]  /*1dff0*/  VIADD R2, R0, 0x1f ;  /* 0x0000001f00027836 */ /* 0x000fe20000000000 */
[-C--:B------:R-:W-:Y:S01]  /*1e000*/  LEA.HI.X.SX32 R5, R10, R129.reuse, 0x2, P6 ;  /* 0x000000810a057211 */ /* 0x080fe200030f16ff */
[----:B------:R-:W-:Y:S01]  /*1e010*/  ULDC UR5, c[0x0][0x22c] ;  /* 0x00008b0000057ab9 */ /* 0x000fe20000000800 */
[CC--:B------:R-:W-:Y:S01]  /*1e020*/  LEA R10, P6, R11.reuse, R128.reuse, 0x2 ;  /* 0x000000800b0a7211 */ /* 0x0c0fe200078c10ff */
[C---:B------:R-:W-:Y:S01]  /*1e030*/  VIADD R12, R11.reuse, UR4 ;  /* 0x000000040b0c7c36 */ /* 0x040fe20008000000 */
[----:B------:R3:W-:Y:S01]  /*1e040*/  @P1 STG.E desc[UR16][R8.64], R25 ;  /* 0x0000001908001986 */ /* 0x0007e2000c101910 */
        /* <DEDUP_REMOVED lines=16> */
[C---:B---3--:R-:W-:Y:S01]  /*1e150*/  VIADD R9, R12.reuse, UR4 ;  /* 0x000000040c097c36 */ /* 0x048fe20008000000 */
[----:B--2---:R-:W-:-:S04]  /*1e160*/  LEA R4, P3, R12, R128, 0x2 ;  /* 0x000000800c047211 */ /* 0x004fc800078610ff */
[-C--:B------:R-:W-:Y:S02]  /*1e170*/  LEA.HI.X.SX32 R5, R12, R129.reuse, 0x2, P3 ;  /* 0x000000810c057211 */ /* 0x080fe400018f16ff */
[----:B------:R-:W-:Y:S01]  /*1e180*/  ISETP.LT.AND P3, PT, R2, UR5, !P0 ;  /* 0x0000000502007c0c */ /* 0x000fe2000c761270 */
[----:B------:R-:W-:Y:S01]  /*1e190*/  VIADD R2, R0, 0x23 ;  /* 0x0000002300027836 */ /* 0x000fe20000000000 */
[CC--:B------:R-:W-:Y:S01]  /*1e1a0*/  LEA R8, P6, R9.reuse, R128.reuse, 0x2 ;  /* 0x0000008009087211 */ /* 0x0c0fe200078c10ff */
[----:B------:R-:W-:Y:S01]  /*1e1b0*/  ULDC UR5, c[0x0][0x22c] ;  /* 0x00008b0000057ab9 */ /* 0x000fe20000000800 */
[C---:B----4-:R-:W-:Y:S01]  /*1e1c0*/  VIADD R7, R9.reuse, UR4 ;  /* 0x0000000409077c36 */ /* 0x050fe20008000000 */
[----:B------:R2:W-:Y:S01]  /*1e1d0*/  @P2 STG.E desc[UR16][R4.64], R27 ;  /* 0x0000001b04002986 */ /* 0x0005e2000c101910 */
[-C--:B------:R-:W-:Y:S02]  /*1e1e0*/  LEA.HI.X.SX32 R9, R9, R129.reuse, 0x2, P6 ;  /* 0x0000008109097211 */ /* 0x080fe400030f16ff */
[----:B------:R-:W-:Y:S01]  /*1e1f0*/  ISETP.LT.AND P2, PT, R2, UR5, !P0 ;  /* 0x0000000502007c0c */ /* 0x000fe2000c741270 */
[C---:B------:R-:W-:Y:S01]  /*1e200*/  VIADD R10, R7.reuse, UR4 ;  /* 0x00000004070a7c36 */ /* 0x040fe20008000000 */
[CC--:B------:R-:W-:Y:S01]  /*1e210*/  LEA R6, P6, R7.reuse, R128.reuse, 0x2 ;  /* 0x0000008007067211 */ /* 0x0c0fe200078c10ff */
[----:B------:R-:W-:Y:S01]  /*1e220*/  VIADD R2, R0, 0x24 ;  /* 0x0000002400027836 */ /* 0x000fe20000000000 */
[----:B------:R-:W-:Y:S01]  /*1e230*/  ULDC UR5, c[0x0][0x22c] ;  /* 0x00008b0000057ab9 */ /* 0x000fe20000000800 */
[----:B------:R3:W-:Y:S01]  /*1e240*/  @P1 STG.E desc[UR16][R8.64], R39 ;  /* 0x0000002708001986 */ /* 0x0007e2000c101910 */
[-C--:B------:R-:W-:Y:S01]  /*1e250*/  LEA.HI.X.SX32 R7, R7, R129.reuse, 0x2, P6 ;  /* 0x0000008107077211 */ /* 0x080fe200030f16ff */
[----:B------:R-:W-:Y:S01]  /*1e260*/  VIADD R11, R10, UR4 ;  /* 0x000000040a0b7c36 */ /* 0x000fe20008000000 */
[----:B------:R-:W-:Y:S01]  /*1e270*/  ISETP.LT.AND P1, PT, R2, UR5, !P0 ;  /* 0x0000000502007c0c */ /* 0x000fe2000c721270 */
[----:B------:R-:W-:Y:S01]  /*1e280*/  VIADD R2, R0, 0x25 ;  /* 0x0000002500027836 */ /* 0x000fe20000000000 */
[C---:B--2---:R-:W-:Y:S01]  /*1e290*/  LEA R4, P6, R10.reuse, R128, 0x2 ;  /* 0x000000800a047211 */ /* 0x044fe200078c10ff */
[----:B------:R-:W-:Y:S01]  /*1e2a0*/  ULDC UR5, c[0x0][0x22c] ;  /* 0x00008b0000057ab9 */ /* 0x000fe20000000800 */
[----:B------:R-:W-:Y:S01]  /*1e2b0*/  VIADD R12, R11, UR4 ;  /* 0x000000040b0c7c36 */ /* 0x000fe20008000000 */
[----:B------:R2:W-:Y:S01]  /*1e2c0*/  @P5 STG.E desc[UR16][R6.64], R32 ;  /* 0x0000002006005986 */ /* 0x0005e2000c101910 */
[----:B------:R-:W-:-:S02]  /*1e2d0*/  LEA.HI.X.SX32 R5, R10, R129, 0x2, P6 ;  /* 0x000000810a057211 */ /* 0x000fc400030f16ff */
[CC--:B------:R-:W-:Y:S02]  /*1e2e0*/  LEA R10, P6, R11.reuse, R128.reuse, 0x2 ;  /* 0x000000800b0a7211 */ /* 0x0c0fe400078c10ff */
[----:B------:R-:W-:Y:S01]  /*1e2f0*/  ISETP.LT.AND P5, PT, R2, UR5, !P0 ;  /* 0x0000000502007c0c */ /* 0x000fe2000c7a1270 */
[----:B------:R-:W-:Y:S01]  /*1e300*/  VIADD R2, R0, 0x26 ;  /* 0x0000002600027836 */ /* 0x000fe20000000000 */
[-C--:B------:R-:W-:Y:S01]  /*1e310*/  LEA.HI.X.SX32 R11, R11, R129.reuse, 0x2, P6 ;  /* 0x000000810b0b7211 */ /* 0x080fe200030f16ff */
[----:B------:R-:W-:Y:S01]  /*1e320*/  ULDC UR5, c[0x0][0x22c] ;  /* 0x00008b0000057ab9 */ /* 0x000fe20000000800 */
[-C--:B---3--:R-:W-:Y:S01]  /*1e330*/  LEA R8, P6, R12, R128.reuse, 0x2 ;  /* 0x000000800c087211 */ /* 0x088fe200078c10ff */
        /* <DEDUP_REMOVED lines=11> */
[C---:B--2---:R-:W-:Y:S01]  /*1e3f0*/  VIADD R7, R12.reuse, UR4 ;  /* 0x000000040c077c36 */ /* 0x044fe20008000000 */
[----:B---3--:R-:W-:-:S04]  /*1e400*/  LEA R4, P2, R12, R128, 0x2 ;  /* 0x000000800c047211 */ /* 0x008fc800078410ff */
        /* <DEDUP_REMOVED lines=142> */
[-C--:B--2---:R-:W-:Y:S02]  /*1ecf0*/  LEA R4, P6, R10, R128.reuse, 0x2 ;  /* 0x000000800a047211 */ /* 0x084fe400078c10ff */
[----:B------:R-:W-:Y:S01]  /*1ed00*/  ISETP.LT.AND P2, PT, R2, UR5, !P0 ;  /* 0x0000000502007c0c */ /* 0x000fe2000c741270 */
[----:B------:R-:W-:Y:S01]  /*1ed10*/  ULDC UR5, c[0x0][0x22c] ;  /* 0x00008b0000057ab9 */ /* 0x000fe20000000800 */
[----:B------:R-:W-:Y:S01]  /*1ed20*/  IADD3 R2, R0, 0x3d, RZ ;  /* 0x0000003d00027810 */ /* 0x000fe20007ffe0ff */
[C---:B------:R-:W-:Y:S01]  /*1ed30*/  VIADD R12, R11.reuse, UR4 ;  /* 0x000000040b0c7c36 */ /* 0x040fe20008000000 */
[----:B------:R-:W-:Y:S01]  /*1ed40*/  LEA.HI.X.SX32 R5, R10, R129, 0x2, P6 ;  /* 0x000000810a057211 */ /* 0x000fe200030f16ff */
[----:B------:R2:W-:Y:S01]  /*1ed50*/  @P1 STG.E desc[UR16][R6.64], R52 ;  /* 0x0000003406001986 */ /* 0x0005e2000c101910 */
[----:B------:R-:W-:-:S02]  /*1ed60*/  LEA R10, P6, R11, R128, 0x2 ;  /* 0x000000800b0a7211 */ /* 0x000fc400078c10ff */
        /* <DEDUP_REMOVED lines=233> */
[C---:B----4-:R-:W-:Y:S01]  /*1fc00*/  IADD3 R7, R9.reuse, UR4, RZ ;  /* 0x0000000409077c10 */ /* 0x050fe2000fffe0ff */
        /* <DEDUP_REMOVED lines=73> */
[----:B--2---:R-:W-:Y:S01]  /*200a0*/  VIADD R9, R12, UR4 ;  /* 0x000000040c097c36 */ /* 0x004fe20008000000 */
[----:B------:R-:W-:Y:S01]  /*200b0*/  ULDC UR5, c[0x0][0x22c] ;  /* 0x00008b0000057ab9 */ /* 0x000fe20000000800 */
[----:B------:R2:W-:Y:S01]  /*200c0*/  @P1 STG.E desc[UR16][R6.64], R118 ;  /* 0x0000007606001986 */ /* 0x0005e2000c101910 */
[----:B------:R-:W-:Y:S01]  /*200d0*/  VIADD R2, R0, 0x6a ;  /* 0x0000006a00027836 */ /* 0x000fe20000000000 */
[----:B---3--:R-:W-:-:S02]  /*200e0*/  LEA R4, P1, R12, R128, 0x2 ;  /* 0x000000800c047211 */ /* 0x008fc400078210ff */
[CC--:B------:R-:W-:Y:S02]  /*200f0*/  LEA R8, P6, R9.reuse, R128.reuse, 0x2 ;  /* 0x0000008009087211 */ /* 0x0c0fe400078c10ff */
[-C--:B------:R-:W-:Y:S02]  /*20100*/  LEA.HI.X.SX32 R5, R12, R129.reuse, 0x2, P1 ;  /* 0x000000810c057211 */ /* 0x080fe400008f16ff */
[----:B------:R-:W-:Y:S01]  /*20110*/  ISETP.LT.AND P1, PT, R2, UR5, !P0 ;  /* 0x0000000502007c0c */ /* 0x000fe2000c721270 */
[----:B------:R-:W-:Y:S01]  /*20120*/  VIADD R2, R0, 0x6b ;  /* 0x0000006b00027836 */ /* 0x000fe20000000000 */
        /* <DEDUP_REMOVED lines=9> */
[C---:B------:R-:W-:Y:S01]  /*201c0*/  VIADD R11, R10.reuse, UR4 ;  /* 0x000000040a0b7c36 */ /* 0x040fe20008000000 */
[-C--:B------:R-:W-:Y:S01]  /*201d0*/  LEA.HI.X.SX32 R7, R7, R129.reuse, 0x2, P6 ;  /* 0x0000008107077211 */ /* 0x080fe200030f16ff */
[----:B------:R2:W-:Y:S01]  /*201e0*/  @P4 STG.E desc[UR16][R8.64], R119 ;  /* 0x0000007708004986 */ /* 0x0005e2000c101910 */
[-C--:B---3--:R-:W-:Y:S01]  /*201f0*/  LEA R4, P6, R10, R128.reuse, 0x2 ;  /* 0x000000800a047211 */ /* 0x088fe200078c10ff */
[C---:B------:R-:W-:Y:S01]  /*20200*/  VIADD R12, R11.reuse, UR4 ;  /* 0x000000040b0c7c36 */ /* 0x040fe20008000000 */
[----:B------:R-:W-:Y:S01]  /*20210*/  ISETP.LT.AND P4, PT, R2, UR5, !P0 ;  /* 0x0000000502007c0c */ /* 0x000fe2000c781270 */
[----:B------:R-:W-:Y:S01]  /*20220*/  VIADD R2, R0, 0x6d ;  /* 0x0000006d00027836 */ /* 0x000fe20000000000 */
[-C--:B------:R-:W-:Y:S01]  /*20230*/  LEA.HI.X.SX32 R5, R10, R129.reuse, 0x2, P6 ;  /* 0x000000810a057211 */ /* 0x080fe200030f16ff */
[----:B------:R-:W-:Y:S01]  /*20240*/  ULDC UR5, c[0x0][0x22c] ;  /* 0x00008b0000057ab9 */ /* 0x000fe20000000800 */
[CC--:B------:R-:W-:Y:S01]  /*20250*/  LEA R10, P6, R11.reuse, R128.reuse, 0x2 ;  /* 0x000000800b0a7211 */ /* 0x0c0fe200078c10ff */
        /* <DEDUP_REMOVED lines=14> */
[----:B---3--:R-:W-:Y:S01]  /*20340*/  VIADD R7, R12, UR4 ;  /* 0x000000040c077c36 */ /* 0x008fe20008000000 */
[----:B------:R-:W-:Y:S01]  /*20350*/  ULDC UR5, c[0x0][0x22c] ;  /* 0x00008b0000057ab9 */ /* 0x000fe20000000800 */
[----:B------:R3:W-:Y:S01]  /*20360*/  @P5 STG.E desc[UR16][R8.64], R121 ;  /* 0x0000007908005986 */ /* 0x0007e2000c101910 */
[----:B------:R-:W-:Y:S01]  /*20370*/  VIADD R2, R0, 0x70 ;  /* 0x0000007000027836 */ /* 0x000fe20000000000 */
[----:B--2---:R-:W-:-:S02]  /*20380*/  LEA R4, P5, R12, R128, 0x2 ;  /* 0x000000800c047211 */ /* 0x004fc400078a10ff */
[CC--:B------:R-:W-:Y:S02]  /*20390*/  LEA R6, P6, R7.reuse, R128.reuse, 0x2 ;  /* 0x0000008007067211 */ /* 0x0c0fe400078c10ff */
[-C--:B------:R-:W-:Y:S02]  /*203a0*/  LEA.HI.X.SX32 R5, R12, R129.reuse, 0x2, P5 ;  /* 0x000000810c057211 */ /* 0x080fe400028f16ff */
[----:B------:R-:W-:Y:S01]  /*203b0*/  ISETP.LT.AND P5, PT, R2, UR5, !P0 ;  /* 0x0000000502007c0c */ /* 0x000fe2000c7a1270 */
[----:B------:R-:W-:Y:S01]  /*203c0*/  VIADD R2, R0, 0x71 ;  /* 0x0000007100027836 */ /* 0x000fe20000000000 */
[----:B------:R-:W-:Y:S01]  /*203d0*/  ULDC UR5, c[0x0][0x22c] ;  /* 0x00008b0000057ab9 */ /* 0x000fe20000000800 */
[----:B------:R2:W-:Y:S01]  /*203e0*/  @P4 STG.E desc[UR16][R4.64], R78 ;  /* 0x0000004e04004986 */ /* 0x0005e2000c101910 */
[C---:B---3--:R-:W-:Y:S01]  /*203f0*/  VIADD R9, R7.reuse, UR4 ;  /* 0x0000000407097c36 */ /* 0x048fe20008000000 */
        /* <DEDUP_REMOVED lines=9> */
[-C--:B--2---:R-:W-:Y:S01]  /*20490*/  LEA R4, P6, R10, R128.reuse, 0x2 ;  /* 0x000000800a047211 */ /* 0x084fe200078c10ff */
[C---:B------:R-:W-:Y:S01]  /*204a0*/  VIADD R12, R11.reuse, UR4 ;  /* 0x000000040b0c7c36 */ /* 0x040fe20008000000 */
[----:B------:R-:W-:Y:S01]  /*204b0*/  ISETP.LT.AND P3, PT, R2, UR5, !P0 ;  /* 0x0000000502007c0c */ /* 0x000fe2000c761270 */
[----:B------:R-:W-:Y:S01]  /*204c0*/  VIADD R2, R0, 0x73 ;  /* 0x0000007300027836 */ /* 0x000fe20000000000 */
[-C--:B------:R-:W-:Y:S01]  /*204d0*/  LEA.HI.X.SX32 R5, R10, R129.reuse, 0x2, P6 ;  /* 0x000000810a057211 */ /* 0x080fe200030f16ff */
[----:B------:R-:W-:Y:S01]  /*204e0*/  ULDC UR5, c[0x0][0x22c] ;  /* 0x00008b0000057ab9 */ /* 0x000fe20000000800 */
[CC--:B------:R-:W-:Y:S01]  /*204f0*/  LEA R10, P6, R11.reuse, R128.reuse, 0x2 ;  /* 0x000000800b0a7211 */ /* 0x0c0fe200078c10ff */
[----:B------:R-:W-:Y:S01]  /*20500*/  @P2 STG.E desc[UR16][R8.64], R79 ;  /* 0x0000004f08002986 */ /* 0x000fe2000c101910 */
        /* <DEDUP_REMOVED lines=13> */
[----:B------:R-:W-:Y:S01]  /*205e0*/  VIADD R13, R12, UR4 ;  /* 0x000000040c0d7c36 */ /* 0x000fe20008000000 */
[----:B------:R-:W-:Y:S01]  /*205f0*/  ULDC UR5, c[0x0][0x22c] ;  /* 0x00008b0000057ab9 */ /* 0x000fe20000000800 */
[----:B------:R3:W-:Y:S01]  /*20600*/  @P4 STG.E desc[UR16][R6.64], R124 ;  /* 0x0000007c06004986 */ /* 0x0007e2000c101910 */
[----:B------:R-:W-:Y:S01]  /*20610*/  VIADD R2, R0, 0x76 ;  /* 0x0000007600027836 */ /* 0x000fe20000000000 */
[----:B--2---:R-:W-:-:S02]  /*20620*/  LEA R4, P4, R12, R128, 0x2 ;  /* 0x000000800c047211 */ /* 0x004fc400078810ff */
[CC--:B------:R-:W-:Y:S02]  /*20630*/  LEA R8, P6, R13.reuse, R128.reuse, 0x2 ;  /* 0x000000800d087211 */ /* 0x0c0fe400078c10ff */
[-C--:B------:R-:W-:Y:S02]  /*20640*/  LEA.HI.X.SX32 R5, R12, R129.reuse, 0x2, P4 ;  /* 0x000000810c057211 */ /* 0x080fe400020f16ff */
[CC--:B------:R-:W-:Y:S01]  /*20650*/  LEA.HI.X.SX32 R9, R13.reuse, R129.reuse, 0x2, P6 ;  /* 0x000000810d097211 */ /* 0x0c0fe200030f16ff */
[----:B------:R-:W-:Y:S01]  /*20660*/  VIADD R13, R13, UR4 ;  /* 0x000000040d0d7c36 */ /* 0x000fe20008000000 */
[----:B------:R-:W-:Y:S01]  /*20670*/  ISETP.LT.AND P4, PT, R2, UR5, !P0 ;  /* 0x0000000502007c0c */ /* 0x000fe2000c781270 */
[----:B------:R-:W-:Y:S01]  /*20680*/  VIADD R2, R0, 0x77 ;  /* 0x0000007700027836 */ /* 0x000fe20000000000 */
[----:B------:R-:W-:Y:S01]  /*20690*/  ULDC UR5, c[0x0][0x22c] ;  /* 0x00008b0000057ab9 */ /* 0x000fe20000000800 */
[----:B------:R2:W-:Y:S01]  /*206a0*/  @P3 STG.E desc[UR16][R4.64], R81 ;  /* 0x0000005104003986 */ /* 0x0005e2000c101910 */
[CC--:B---3--:R-:W-:Y:S01]  /*206b0*/  LEA R6, P6, R13.reuse, R128.reuse, 0x2 ;  /* 0x000000800d067211 */ /* 0x0c8fe200078c10ff */
[C---:B------:R-:W-:Y:S01]  /*206c0*/  VIADD R10, R13.reuse, UR4 ;  /* 0x000000040d0a7c36 */ /* 0x040fe20008000000 */
[----:B------:R-:W-:Y:S01]  /*206d0*/  ISETP.LT.AND P3, PT, R2, UR5, !P0 ;  /* 0x0000000502007c0c */ /* 0x000fe2000c761270 */
[----:B------:R-:W-:Y:S01]  /*206e0*/  VIADD R2, R0, 0x78 ;  /* 0x0000007800027836 */ /* 0x000fe20000000000 */
[-C--:B------:R-:W-:Y:S01]  /*206f0*/  LEA.HI.X.SX32 R7, R13, R129.reuse, 0x2, P6 ;  /* 0x000000810d077211 */ /* 0x080fe200030f16ff */
[----:B------:R-:W-:Y:S01]  /*20700*/  ULDC UR5, c[0x0][0x22c] ;  /* 0x00008b0000057ab9 */ /* 0x000fe20000000800 */
[----:B------:R-:W-:Y:S01]  /*20710*/  VIADD R11, R10, UR4 ;  /* 0x000000040a0b7c36 */ /* 0x000fe20008000000 */
[----:B------:R3:W-:Y:S01]  /*20720*/  @P2 STG.E desc[UR16][R8.64], R125 ;  /* 0x0000007d08002986 */ /* 0x0007e2000c101910 */
[----:B------:R-:W-:Y:S01]  /*20730*/  ISETP.LT.AND P2, PT, R2, UR5, !P0 ;  /* 0x0000000502007c0c */ /* 0x000fe2000c741270 */
[----:B------:R-:W-:Y:S01]  /*20740*/  VIADD R2, R0, 0x79 ;  /* 0x0000007900027836 */ /* 0x000fe20000000000 */
[----:B------:R-:W-:Y:S01]  /*20750*/  ULDC UR5, c[0x0][0x22c] ;  /* 0x00008b0000057ab9 */ /* 0x000fe20000000800 */
[-C--:B--2---:R-:W-:Y:S01]  /*20760*/  LEA R4, P6, R10, R128.reuse, 0x2 ;  /* 0x000000800a047211 */ /* 0x084fe200078c10ff */
[C---:B------:R-:W-:Y:S01]  /*20770*/  VIADD R12, R11.reuse, UR4 ;  /* 0x000000040b0c7c36 */ /* 0x040fe20008000000 */
[----:B------:R2:W-:Y:S01]  /*20780*/  @P1 STG.E desc[UR16][R6.64], R82 ;  /* 0x0000005206001986 */ /* 0x0005e2000c101910 */
[----:B------:R-:W-:Y:S01]  /*20790*/  ISETP.LT.AND P1, PT, R2, UR5, !P0 ;  /* 0x0000000502007c0c */ /* 0x000fe2000c721270 */
[----:B------:R-:W-:Y:S01]  /*207a0*/  VIADD R2, R0, 0x7a ;  /* 0x0000007a00027836 */ /* 0x000fe20000000000 */
[----:B------:R-:W-:Y:S01]  /*207b0*/  LEA.HI.X.SX32 R5, R10, R129, 0x2, P6 ;  /* 0x000000810a057211 */ /* 0x000fe200030f16ff */
[----:B------:R-:W-:Y:S01]  /*207c0*/  ULDC UR5, c[0x0][0x22c] ;  /* 0x00008b0000057ab9 */ /* 0x000fe20000000800 */
[----:B---3--:R-:W-:-:S03]  /*207d0*/  LEA R8, P6, R11, R128, 0x2 ;  /* 0x000000800b087211 */ /* 0x008fc600078c10ff */
[----:B------:R3:W-:Y:S01]  /*207e0*/  @P5 STG.E desc[UR16][R4.64], R126 ;  /* 0x0000007e04005986 */ /* 0x0007e2000c101910 */
[----:B------:R-:W-:Y:S01]  /*207f0*/  ISETP.LT.AND P5, PT, R2, UR5, !P0 ;  /* 0x0000000502007c0c */ /* 0x000fe2000c7a1270 */
[----:B------:R-:W-:Y:S01]  /*20800*/  VIADD R2, R0, 0x7b ;  /* 0x0000007b00027836 */ /* 0x000fe20000000000 */
[-C--:B------:R-:W-:Y:S01]  /*20810*/  LEA.HI.X.SX32 R9, R11, R129.reuse, 0x2, P6 ;  /* 0x000000810b097211 */ /* 0x080fe200030f16ff */
[----:B------:R-:W-:Y:S01]  /*20820*/  ULDC UR5, c[0x0][0x22c] ;  /* 0x00008b0000057ab9 */ /* 0x000fe20000000800 */
[-C--:B------:R-:W-:Y:S01]  /*20830*/  LEA R10, P6, R12, R128.reuse, 0x2 ;  /* 0x000000800c0a7211 */ /* 0x080fe200078c10ff */
[----:B--2---:R-:W-:Y:S02]  /*20840*/  VIADD R6, R0, 0x7d ;  /* 0x0000007d00067836 */ /* 0x004fe40000000000 */
[----:B------:R2:W-:Y:S01]  /*20850*/  @P4 STG.E desc[UR16][R8.64], R83 ;  /* 0x0000005308004986 */ /* 0x0005e2000c101910 */
[C---:B------:R-:W-:Y:S01]  /*20860*/  LEA.HI.X.SX32 R11, R12.reuse, R129, 0x2, P6 ;  /* 0x000000810c0b7211 */ /* 0x040fe200030f16ff */
[----:B------:R-:W-:Y:S01]  /*20870*/  VIADD R12, R12, UR4 ;  /* 0x000000040c0c7c36 */ /* 0x000fe20008000000 */
[----:B------:R-:W-:Y:S01]  /*20880*/  ISETP.LT.AND P4, PT, R2, UR5, !P0 ;  /* 0x0000000502007c0c */ /* 0x000fe2000c781270 */
[----:B---3--:R-:W-:Y:S01]  /*20890*/  VIADD R4, R0, 0x7c ;  /* 0x0000007c00047836 */ /* 0x008fe20000000000 */
[----:B------:R-:W-:Y:S01]  /*208a0*/  ULDC UR5, c[0x0][0x22c] ;  /* 0x00008b0000057ab9 */ /* 0x000fe20000000800 */
[C---:B------:R-:W-:Y:S01]  /*208b0*/  VIADD R5, R12.reuse, UR4 ;  /* 0x000000040c057c36 */ /* 0x040fe20008000000 */
[----:B------:R3:W-:Y:S01]  /*208c0*/  @P3 STG.E desc[UR16][R10.64], R127 ;  /* 0x0000007f0a003986 */ /* 0x0007e2000c101910 */
[----:B------:R-:W-:-:S02]  /*208d0*/  LEA R2, P3, R12, R128, 0x2 ;  /* 0x000000800c027211 */ /* 0x000fc400078610ff */
[----:B------:R-:W-:Y:S02]  /*208e0*/  VIADD R7, R5, UR4 ;  /* 0x0000000405077c36 */ /* 0x000fe40008000000 */
[-C--:B------:R-:W-:Y:S01]  /*208f0*/  LEA.HI.X.SX32 R3, R12, R129.reuse, 0x2, P3 ;  /* 0x000000810c037211 */ /* 0x080fe200018f16ff */
[----:B------:R-:W-:Y:S01]  /*20900*/  VIADD R12, R0, 0x7e ;  /* 0x0000007e000c7836 */ /* 0x000fe20000000000 */
[----:B------:R-:W-:Y:S01]  /*20910*/  ISETP.LT.AND P3, PT, R4, UR5, !P0 ;  /* 0x0000000504007c0c */ /* 0x000fe2000c761270 */
[----:B--2---:R-:W-:Y:S01]  /*20920*/  VIADD R9, R7, UR4 ;  /* 0x0000000407097c36 */ /* 0x004fe20008000000 */
[-C--:B------:R-:W-:Y:S01]  /*20930*/  LEA R4, P6, R5, R128.reuse, 0x2 ;  /* 0x0000008005047211 */ /* 0x080fe200078c10ff */
[----:B------:R-:W-:Y:S01]  /*20940*/  ULDC UR5, c[0x0][0x22c] ;  /* 0x00008b0000057ab9 */ /* 0x000fe20000000800 */
[----:B------:R2:W-:Y:S01]  /*20950*/  @P2 STG.E desc[UR16][R2.64], R84 ;  /* 0x0000005402002986 */ /* 0x0005e2000c101910 */
[----:B---3--:R-:W-:Y:S01]  /*20960*/  VIADD R11, R9, UR4 ;  /* 0x00000004090b7c36 */ /* 0x008fe20008000000 */
[-C--:B------:R-:W-:Y:S01]  /*20970*/  LEA.HI.X.SX32 R5, R5, R129.reuse, 0x2, P6 ;  /* 0x0000008105057211 */ /* 0x080fe200030f16ff */
[----:B------:R-:W-:Y:S01]  /*20980*/  VIADD R0, R0, 0x7f ;  /* 0x0000007f00007836 */ /* 0x000fe20000000000 */
[----:B------:R-:W-:Y:S01]  /*20990*/  ISETP.LT.AND P2, PT, R6, UR5, !P0 ;  /* 0x0000000506007c0c */ /* 0x000fe2000c741270 */
[----:B------:R-:W-:Y:S01]  /*209a0*/  VIADD R13, R11, UR4 ;  /* 0x000000040b0d7c36 */ /* 0x000fe20008000000 */
[-C--:B------:R-:W-:Y:S01]  /*209b0*/  LEA R8, P6, R9, R128.reuse, 0x2 ;  /* 0x0000008009087211 */ /* 0x080fe200078c10ff */
[----:B-1----:R1:W-:Y:S01]  /*209c0*/  @P1 STG.E desc[UR16][R4.64], R16 ;  /* 0x0000001004001986 */ /* 0x0023e2000c101910 */
[----:B------:R-:W-:Y:S01]  /*209d0*/  LEA R6, P1, R7, R128, 0x2 ;  /* 0x0000008007067211 */ /* 0x000fe200078210ff */
[----:B------:R-:W-:Y:S01]  /*209e0*/  VIADD R14, R13, UR4 ;  /* 0x000000040d0e7c36 */ /* 0x000fe20008000000 */
[----:B------:R-:W-:-:S02]  /*209f0*/  LEA.HI.X.SX32 R9, R9, R129, 0x2, P6 ;  /* 0x0000008109097211 */ /* 0x000fc400030f16ff */
[-C--:B------:R-:W-:Y:S01]  /*20a00*/  LEA.HI.X.SX32 R7, R7, R129.reuse, 0x2, P1 ;  /* 0x0000008107077211 */ /* 0x080fe200008f16ff */
[----:B------:R-:W-:Y:S01]  /*20a10*/  VIADD R15, R14, UR4 ;  /* 0x000000040e0f7c36 */ /* 0x000fe20008000000 */
[-C--:B--2---:R-:W-:Y:S01]  /*20a20*/  LEA R2, P6, R11, R128.reuse, 0x2 ;  /* 0x000000800b027211 */ /* 0x084fe200078c10ff */
[----:B------:R-:W-:Y:S01]  /*20a30*/  ULDC UR4, c[0x0][0x22c] ;  /* 0x00008b0000047ab9 */ /* 0x000fe20000000800 */
[-C--:B------:R-:W-:Y:S01]  /*20a40*/  LEA R10, P1, R13, R128.reuse, 0x2 ;  /* 0x000000800d0a7211 */ /* 0x080fe200078210ff */
[----:B------:R2:W-:Y:S01]  /*20a50*/  @P5 STG.E desc[UR16][R6.64], R85 ;  /* 0x0000005506005986 */ /* 0x0005e2000c101910 */
[-C--:B------:R-:W-:Y:S02]  /*20a60*/  LEA.HI.X.SX32 R3, R11, R129.reuse, 0x2, P6 ;  /* 0x000000810b037211 */ /* 0x080fe400030f16ff */
[----:B------:R-:W-:Y:S01]  /*20a70*/  LEA.HI.X.SX32 R11, R13, R129, 0x2, P1 ;  /* 0x000000810d0b7211 */ /* 0x000fe200008f16ff */
[----:B------:R2:W-:Y:S01]  /*20a80*/  @P4 STG.E desc[UR16][R8.64], R17 ;  /* 0x0000001108004986 */ /* 0x0005e2000c101910 */
[----:B------:R-:W-:Y:S01]  /*20a90*/  ISETP.LT.AND P1, PT, R12, UR4, !P0 ;  /* 0x000000040c007c0c */ /* 0x000fe2000c721270 */
[----:B------:R-:W-:Y:S01]  /*20aa0*/  ULDC UR4, c[0x0][0x22c] ;  /* 0x00008b0000047ab9 */ /* 0x000fe20000000800 */
[----:B-1----:R-:W-:Y:S01]  /*20ab0*/  LEA R4, P6, R15, R128, 0x2 ;  /* 0x000000800f047211 */ /* 0x002fe200078c10ff */
[----:B------:R2:W-:Y:S01]  /*20ac0*/  @P3 STG.E desc[UR16][R2.64], R86 ;  /* 0x0000005602003986 */ /* 0x0005e2000c101910 */
[----:B------:R-:W-:-:S02]  /*20ad0*/  ISETP.LT.AND P0, PT, R0, UR4, !P0 ;  /* 0x0000000400007c0c */ /* 0x000fc4000c701270 */
[----:B------:R-:W-:Y:S01]  /*20ae0*/  LEA.HI.X.SX32 R5, R15, R129, 0x2, P6 ;  /* 0x000000810f057211 */ /* 0x000fe200030f16ff */
[----:B------:R2:W-:Y:S01]  /*20af0*/  @P2 STG.E desc[UR16][R10.64], R18 ;  /* 0x000000120a002986 */ /* 0x0005e2000c101910 */
[----:B------:R-:W-:-:S04]  /*20b00*/  LEA R128, P6, R14, R128, 0x2 ;  /* 0x000000800e807211 */ /* 0x000fc800078c10ff */
[----:B------:R-:W-:-:S05]  /*20b10*/  LEA.HI.X.SX32 R129, R14, R129, 0x2, P6 ;  /* 0x000000810e817211 */ /* 0x000fca00030f16ff */
[----:B------:R2:W-:Y:S01]  /*20b20*/  @P1 STG.E desc[UR16][R128.64], R87 ;  /* 0x0000005780001986 */ /* 0x0005e2000c101910 */
[----:B------:R-:W-:Y:S05]  /*20b30*/  @!P0 EXIT ;  /* 0x000000000000894d */ /* 0x000fea0003800000 */
[----:B------:R-:W-:Y:S01]  /*20b40*/  STG.E desc[UR16][R4.64], R19 ;  /* 0x0000001304007986 */ /* 0x000fe2000c101910 */
[----:B------:R-:W-:Y:S05]  /*20b50*/  EXIT ;  /* 0x000000000000794d */ /* 0x000fea0003800000 */
.L_x_2:
[----:B------:R-:W-:-:S00]  /*20b60*/  BRA `(.L_x_2) ;  /* 0xfffffffc00fc7947 */ /* 0x000fc0000383ffff */
[----:B------:R-:W-:-:S00]  /*20b70*/  NOP ;  /* 0x0000000000007918 */ /* 0x000fc00000000000 */
        /* <DEDUP_REMOVED lines=8> */
.L_x_3:


//--------------------- .nv.shared.matmul_kernel  --------------------------
	.section	.nv.shared.matmul_kernel,"aw",@nobits
	.sectionflags	@""
	.align	16
	.zero		1024


//--------------------- .nv.shared.reserved.0     --------------------------
	.section	.nv.shared.reserved.0,"aw",@nobits
	.weak		__nv_reservedSMEM_offset_0_alias
	.size		__nv_reservedSMEM_offset_0_alias, 0, 0
	.other		__nv_reservedSMEM_offset_0_alias,@"STO_CUDA_RESERVED_SHARED STV_DEFAULT"
__nv_reservedSMEM_offset_0_alias:
	.zero		0


//--------------------- .nv.constant0.matmul_kernel --------------------------
	.section	.nv.constant0.matmul_kernel,"a",@progbits
	.sectionflags	@""
	.align	4
.nv.constant0.matmul_kernel:
	.zero		608


//--------------------- SYMBOLS --------------------------

	.type		.nv.reservedSmem.offset0,@object
	.size		.nv.reservedSmem.offset0,0x4
